	.headerflags	@"EF_CUDA_TEXMODE_UNIFIED EF_CUDA_64BIT_ADDRESS EF_CUDA_SM89 EF_CUDA_VIRTUAL_SM(EF_CUDA_SM89)"
	.elftype	@"ET_EXEC"


//--------------------- .nv.info                  --------------------------
	.section	.nv.info,"",@"SHT_CUDA_INFO"
	.align	4


	//----- nvinfo : EIATTR_REGCOUNT
	.align		4
        /*0000*/ 	.byte	0x04, 0x2f
        /*0002*/ 	.short	(.L_27 - .L_26)
	.align		4
.L_26:
        /*0004*/ 	.word	index@(increaseRadius_cuda_kernel_forward)
        /*0008*/ 	.word	0x00000009


	//----- nvinfo : EIATTR_MIN_STACK_SIZE
	.align		4
.L_27:
        /*000c*/ 	.byte	0x04, 0x12
        /*000e*/ 	.short	(.L_29 - .L_28)
	.align		4
.L_28:
        /*0010*/ 	.word	index@(increaseRadius_cuda_kernel_forward)
        /*0014*/ 	.word	0x00000000


	//----- nvinfo : EIATTR_FRAME_SIZE
	.align		4
.L_29:
        /*0018*/ 	.byte	0x04, 0x11
        /*001a*/ 	.short	(.L_31 - .L_30)
	.align		4
.L_30:
        /*001c*/ 	.word	index@(increaseRadius_cuda_kernel_forward)
        /*0020*/ 	.word	0x00000000


	//----- nvinfo : EIATTR_REGCOUNT
	.align		4
.L_31:
        /*0024*/ 	.byte	0x04, 0x2f
        /*0026*/ 	.short	(.L_33 - .L_32)
	.align		4
.L_32:
        /*0028*/ 	.word	index@(increaseRadius_cuda_kernel_backward)
        /*002c*/ 	.word	0x0000000e


	//----- nvinfo : EIATTR_MIN_STACK_SIZE
	.align		4
.L_33:
        /*0030*/ 	.byte	0x04, 0x12
        /*0032*/ 	.short	(.L_35 - .L_34)
	.align		4
.L_34:
        /*0034*/ 	.word	index@(increaseRadius_cuda_kernel_backward)
        /*0038*/ 	.word	0x00000000


	//----- nvinfo : EIATTR_FRAME_SIZE
	.align		4
.L_35:
        /*003c*/ 	.byte	0x04, 0x11
        /*003e*/ 	.short	(.L_37 - .L_36)
	.align		4
.L_36:
        /*0040*/ 	.word	index@(increaseRadius_cuda_kernel_backward)
        /*0044*/ 	.word	0x00000000


	//----- nvinfo : EIATTR_REGCOUNT
	.align		4
.L_37:
        /*0048*/ 	.byte	0x04, 0x2f
        /*004a*/ 	.short	(.L_39 - .L_38)
	.align		4
.L_38:
        /*004c*/ 	.word	index@(sleepParticles_cuda_kernel_forward)
        /*0050*/ 	.word	0x00000016


	//----- nvinfo : EIATTR_MIN_STACK_SIZE
	.align		4
.L_39:
        /*0054*/ 	.byte	0x04, 0x12
        /*0056*/ 	.short	(.L_41 - .L_40)
	.align		4
.L_40:
        /*0058*/ 	.word	index@($__internal_39_$__cuda_sm3x_div_rn_noftz_f32_slowpath)
        /*005c*/ 	.word	0x00000000


	//----- nvinfo : EIATTR_FRAME_SIZE
	.align		4
.L_41:
        /*0060*/ 	.byte	0x04, 0x11
        /*0062*/ 	.short	(.L_43 - .L_42)
	.align		4
.L_42:
        /*0064*/ 	.word	index@($__internal_39_$__cuda_sm3x_div_rn_noftz_f32_slowpath)
        /*0068*/ 	.word	0x00000000


	//----- nvinfo : EIATTR_MIN_STACK_SIZE
	.align		4
.L_43:
        /*006c*/ 	.byte	0x04, 0x12
        /*006e*/ 	.short	(.L_45 - .L_44)
	.align		4
.L_44:
        /*0070*/ 	.word	index@($__internal_38_$__cuda_sm20_sqrt_rn_f32_slowpath)
        /*0074*/ 	.word	0x00000000


	//----- nvinfo : EIATTR_FRAME_SIZE
	.align		4
.L_45:
        /*0078*/ 	.byte	0x04, 0x11
        /*007a*/ 	.short	(.L_47 - .L_46)
	.align		4
.L_46:
        /*007c*/ 	.word	index@($__internal_38_$__cuda_sm20_sqrt_rn_f32_slowpath)
        /*0080*/ 	.word	0x00000000


	//----- nvinfo : EIATTR_MIN_STACK_SIZE
	.align		4
.L_47:
        /*0084*/ 	.byte	0x04, 0x12
        /*0086*/ 	.short	(.L_49 - .L_48)
	.align		4
.L_48:
        /*0088*/ 	.word	index@(sleepParticles_cuda_kernel_forward)
        /*008c*/ 	.word	0x00000000


	//----- nvinfo : EIATTR_FRAME_SIZE
	.align		4
.L_49:
        /*0090*/ 	.byte	0x04, 0x11
        /*0092*/ 	.short	(.L_51 - .L_50)
	.align		4
.L_50:
        /*0094*/ 	.word	index@(sleepParticles_cuda_kernel_forward)
        /*0098*/ 	.word	0x00000000


	//----- nvinfo : EIATTR_REGCOUNT
	.align		4
.L_51:
        /*009c*/ 	.byte	0x04, 0x2f
        /*009e*/ 	.short	(.L_53 - .L_52)
	.align		4
.L_52:
        /*00a0*/ 	.word	index@(sleepParticles_cuda_kernel_backward)
        /*00a4*/ 	.word	0x0000001e


	//----- nvinfo : EIATTR_MIN_STACK_SIZE
	.align		4
.L_53:
        /*00a8*/ 	.byte	0x04, 0x12
        /*00aa*/ 	.short	(.L_55 - .L_54)
	.align		4
.L_54:
        /*00ac*/ 	.word	index@($__internal_37_$__cuda_sm3x_div_rn_noftz_f32_slowpath)
        /*00b0*/ 	.word	0x00000000


	//----- nvinfo : EIATTR_FRAME_SIZE
	.align		4
.L_55:
        /*00b4*/ 	.byte	0x04, 0x11
        /*00b6*/ 	.short	(.L_57 - .L_56)
	.align		4
.L_56:
        /*00b8*/ 	.word	index@($__internal_37_$__cuda_sm3x_div_rn_noftz_f32_slowpath)
        /*00bc*/ 	.word	0x00000000


	//----- nvinfo : EIATTR_MIN_STACK_SIZE
	.align		4
.L_57:
        /*00c0*/ 	.byte	0x04, 0x12
        /*00c2*/ 	.short	(.L_59 - .L_58)
	.align		4
.L_58:
        /*00c4*/ 	.word	index@($__internal_36_$__cuda_sm20_sqrt_rn_f32_slowpath)
        /*00c8*/ 	.word	0x00000000


	//----- nvinfo : EIATTR_FRAME_SIZE
	.align		4
.L_59:
        /*00cc*/ 	.byte	0x04, 0x11
        /*00ce*/ 	.short	(.L_61 - .L_60)
	.align		4
.L_60:
        /*00d0*/ 	.word	index@($__internal_36_$__cuda_sm20_sqrt_rn_f32_slowpath)
        /*00d4*/ 	.word	0x00000000


	//----- nvinfo : EIATTR_MIN_STACK_SIZE
	.align		4
.L_61:
        /*00d8*/ 	.byte	0x04, 0x12
        /*00da*/ 	.short	(.L_63 - .L_62)
	.align		4
.L_62:
        /*00dc*/ 	.word	index@(sleepParticles_cuda_kernel_backward)
        /*00e0*/ 	.word	0x00000000


	//----- nvinfo : EIATTR_FRAME_SIZE
	.align		4
.L_63:
        /*00e4*/ 	.byte	0x04, 0x11
        /*00e6*/ 	.short	(.L_65 - .L_64)
	.align		4
.L_64:
        /*00e8*/ 	.word	index@(sleepParticles_cuda_kernel_backward)
        /*00ec*/ 	.word	0x00000000


	//----- nvinfo : EIATTR_REGCOUNT
	.align		4
.L_65:
        /*00f0*/ 	.byte	0x04, 0x2f
        /*00f2*/ 	.short	(.L_67 - .L_66)
	.align		4
.L_66:
        /*00f4*/ 	.word	index@(swellParticles_cuda_kernel_forward)
        /*00f8*/ 	.word	0x00000024


	//----- nvinfo : EIATTR_MIN_STACK_SIZE
	.align		4
.L_67:
        /*00fc*/ 	.byte	0x04, 0x12
        /*00fe*/ 	.short	(.L_69 - .L_68)
	.align		4
.L_68:
        /*0100*/ 	.word	index@($__internal_35_$__cuda_sm3x_div_rn_noftz_f32_slowpath)
        /*0104*/ 	.word	0x00000000


	//----- nvinfo : EIATTR_FRAME_SIZE
	.align		4
.L_69:
        /*0108*/ 	.byte	0x04, 0x11
        /*010a*/ 	.short	(.L_71 - .L_70)
	.align		4
.L_70:
        /*010c*/ 	.word	index@($__internal_35_$__cuda_sm3x_div_rn_noftz_f32_slowpath)
        /*0110*/ 	.word	0x00000000


	//----- nvinfo : EIATTR_MIN_STACK_SIZE
	.align		4
.L_71:
        /*0114*/ 	.byte	0x04, 0x12
        /*0116*/ 	.short	(.L_73 - .L_72)
	.align		4
.L_72:
        /*0118*/ 	.word	index@($__internal_34_$__cuda_sm20_sqrt_rn_f32_slowpath)
        /*011c*/ 	.word	0x00000000


	//----- nvinfo : EIATTR_FRAME_SIZE
	.align		4
.L_73:
        /*0120*/ 	.byte	0x04, 0x11
        /*0122*/ 	.short	(.L_75 - .L_74)
	.align		4
.L_74:
        /*0124*/ 	.word	index@($__internal_34_$__cuda_sm20_sqrt_rn_f32_slowpath)
        /*0128*/ 	.word	0x00000000


	//----- nvinfo : EIATTR_MIN_STACK_SIZE
	.align		4
.L_75:
        /*012c*/ 	.byte	0x04, 0x12
        /*012e*/ 	.short	(.L_77 - .L_76)
	.align		4
.L_76:
        /*0130*/ 	.word	index@(swellParticles_cuda_kernel_forward)
        /*0134*/ 	.word	0x00000020


	//----- nvinfo : EIATTR_FRAME_SIZE
	.align		4
.L_77:
        /*0138*/ 	.byte	0x04, 0x11
        /*013a*/ 	.short	(.L_79 - .L_78)
	.align		4
.L_78:
        /*013c*/ 	.word	index@(swellParticles_cuda_kernel_forward)
        /*0140*/ 	.word	0x00000020


	//----- nvinfo : EIATTR_REGCOUNT
	.align		4
.L_79:
        /*0144*/ 	.byte	0x04, 0x2f
        /*0146*/ 	.short	(.L_81 - .L_80)
	.align		4
.L_80:
        /*0148*/ 	.word	index@(swellParticles_cuda_kernel_backward)
        /*014c*/ 	.word	0x0000002e


	//----- nvinfo : EIATTR_MIN_STACK_SIZE
	.align		4
.L_81:
        /*0150*/ 	.byte	0x04, 0x12
        /*0152*/ 	.short	(.L_83 - .L_82)
	.align		4
.L_82:
        /*0154*/ 	.word	index@($__internal_33_$__cuda_sm3x_div_rn_noftz_f32_slowpath)
        /*0158*/ 	.word	0x00000000


	//----- nvinfo : EIATTR_FRAME_SIZE
	.align		4
.L_83:
        /*015c*/ 	.byte	0x04, 0x11
        /*015e*/ 	.short	(.L_85 - .L_84)
	.align		4
.L_84:
        /*0160*/ 	.word	index@($__internal_33_$__cuda_sm3x_div_rn_noftz_f32_slowpath)
        /*0164*/ 	.word	0x00000000


	//----- nvinfo : EIATTR_MIN_STACK_SIZE
	.align		4
.L_85:
        /*0168*/ 	.byte	0x04, 0x12
        /*016a*/ 	.short	(.L_87 - .L_86)
	.align		4
.L_86:
        /*016c*/ 	.word	index@($__internal_32_$__cuda_sm20_sqrt_rn_f32_slowpath)
        /*0170*/ 	.word	0x00000000


	//----- nvinfo : EIATTR_FRAME_SIZE
	.align		4
.L_87:
        /*0174*/ 	.byte	0x04, 0x11
        /*0176*/ 	.short	(.L_89 - .L_88)
	.align		4
.L_88:
        /*0178*/ 	.word	index@($__internal_32_$__cuda_sm20_sqrt_rn_f32_slowpath)
        /*017c*/ 	.word	0x00000000


	//----- nvinfo : EIATTR_MIN_STACK_SIZE
	.align		4
.L_89:
        /*0180*/ 	.byte	0x04, 0x12
        /*0182*/ 	.short	(.L_91 - .L_90)
	.align		4
.L_90:
        /*0184*/ 	.word	index@(swellParticles_cuda_kernel_backward)
        /*0188*/ 	.word	0x00000000


	//----- nvinfo : EIATTR_FRAME_SIZE
	.align		4
.L_91:
        /*018c*/ 	.byte	0x04, 0x11
        /*018e*/ 	.short	(.L_93 - .L_92)
	.align		4
.L_92:
        /*0190*/ 	.word	index@(swellParticles_cuda_kernel_backward)
        /*0194*/ 	.word	0x00000000


	//----- nvinfo : EIATTR_REGCOUNT
	.align		4
.L_93:
        /*0198*/ 	.byte	0x04, 0x2f
        /*019a*/ 	.short	(.L_95 - .L_94)
	.align		4
.L_94:
        /*019c*/ 	.word	index@(swellParticlesStage2_cuda_kernel_forward)
        /*01a0*/ 	.word	0x00000011


	//----- nvinfo : EIATTR_MIN_STACK_SIZE
	.align		4
.L_95:
        /*01a4*/ 	.byte	0x04, 0x12
        /*01a6*/ 	.short	(.L_97 - .L_96)
	.align		4
.L_96:
        /*01a8*/ 	.word	index@($__internal_31_$__cuda_sm3x_div_rn_noftz_f32_slowpath)
        /*01ac*/ 	.word	0x00000000


	//----- nvinfo : EIATTR_FRAME_SIZE
	.align		4
.L_97:
        /*01b0*/ 	.byte	0x04, 0x11
        /*01b2*/ 	.short	(.L_99 - .L_98)
	.align		4
.L_98:
        /*01b4*/ 	.word	index@($__internal_31_$__cuda_sm3x_div_rn_noftz_f32_slowpath)
        /*01b8*/ 	.word	0x00000000


	//----- nvinfo : EIATTR_MIN_STACK_SIZE
	.align		4
.L_99:
        /*01bc*/ 	.byte	0x04, 0x12
        /*01be*/ 	.short	(.L_101 - .L_100)
	.align		4
.L_100:
        /*01c0*/ 	.word	index@(swellParticlesStage2_cuda_kernel_forward)
        /*01c4*/ 	.word	0x00000000


	//----- nvinfo : EIATTR_FRAME_SIZE
	.align		4
.L_101:
        /*01c8*/ 	.byte	0x04, 0x11
        /*01ca*/ 	.short	(.L_103 - .L_102)
	.align		4
.L_102:
        /*01cc*/ 	.word	index@(swellParticlesStage2_cuda_kernel_forward)
        /*01d0*/ 	.word	0x00000000


	//----- nvinfo : EIATTR_REGCOUNT
	.align		4
.L_103:
        /*01d4*/ 	.byte	0x04, 0x2f
        /*01d6*/ 	.short	(.L_105 - .L_104)
	.align		4
.L_104:
        /*01d8*/ 	.word	index@(swellParticlesStage2_cuda_kernel_backward)
        /*01dc*/ 	.word	0x00000010


	//----- nvinfo : EIATTR_MIN_STACK_SIZE
	.align		4
.L_105:
        /*01e0*/ 	.byte	0x04, 0x12
        /*01e2*/ 	.short	(.L_107 - .L_106)
	.align		4
.L_106:
        /*01e4*/ 	.word	index@(swellParticlesStage2_cuda_kernel_backward)
        /*01e8*/ 	.word	0x00000000


	//----- nvinfo : EIATTR_FRAME_SIZE
	.align		4
.L_107:
        /*01ec*/ 	.byte	0x04, 0x11
        /*01ee*/ 	.short	(.L_109 - .L_108)
	.align		4
.L_108:
        /*01f0*/ 	.word	index@(swellParticlesStage2_cuda_kernel_backward)
        /*01f4*/ 	.word	0x00000000


	//----- nvinfo : EIATTR_REGCOUNT
	.align		4
.L_109:
        /*01f8*/ 	.byte	0x04, 0x2f
        /*01fa*/ 	.short	(.L_111 - .L_110)
	.align		4
.L_110:
        /*01fc*/ 	.word	index@(my_integrate_particles_cuda_kernel_forward)
        /*0200*/ 	.word	0x0000001a


	//----- nvinfo : EIATTR_MIN_STACK_SIZE
	.align		4
.L_111:
        /*0204*/ 	.byte	0x04, 0x12
        /*0206*/ 	.short	(.L_113 - .L_112)
	.align		4
.L_112:
        /*0208*/ 	.word	index@($__internal_30_$__cuda_sm3x_div_rn_noftz_f32_slowpath)
        /*020c*/ 	.word	0x00000000


	//----- nvinfo : EIATTR_FRAME_SIZE
	.align		4
.L_113:
        /*0210*/ 	.byte	0x04, 0x11
        /*0212*/ 	.short	(.L_115 - .L_114)
	.align		4
.L_114:
        /*0214*/ 	.word	index@($__internal_30_$__cuda_sm3x_div_rn_noftz_f32_slowpath)
        /*0218*/ 	.word	0x00000000


	//----- nvinfo : EIATTR_MIN_STACK_SIZE
	.align		4
.L_115:
        /*021c*/ 	.byte	0x04, 0x12
        /*021e*/ 	.short	(.L_117 - .L_116)
	.align		4
.L_116:
        /*0220*/ 	.word	index@($__internal_29_$__cuda_sm20_sqrt_rn_f32_slowpath)
        /*0224*/ 	.word	0x00000000


	//----- nvinfo : EIATTR_FRAME_SIZE
	.align		4
.L_117:
        /*0228*/ 	.byte	0x04, 0x11
        /*022a*/ 	.short	(.L_119 - .L_118)
	.align		4
.L_118:
        /*022c*/ 	.word	index@($__internal_29_$__cuda_sm20_sqrt_rn_f32_slowpath)
        /*0230*/ 	.word	0x00000000


	//----- nvinfo : EIATTR_MIN_STACK_SIZE
	.align		4
.L_119:
        /*0234*/ 	.byte	0x04, 0x12
        /*0236*/ 	.short	(.L_121 - .L_120)
	.align		4
.L_120:
        /*0238*/ 	.word	index@(my_integrate_particles_cuda_kernel_forward)
        /*023c*/ 	.word	0x00000000


	//----- nvinfo : EIATTR_FRAME_SIZE
	.align		4
.L_121:
        /*0240*/ 	.byte	0x04, 0x11
        /*0242*/ 	.short	(.L_123 - .L_122)
	.align		4
.L_122:
        /*0244*/ 	.word	index@(my_integrate_particles_cuda_kernel_forward)
        /*0248*/ 	.word	0x00000000


	//----- nvinfo : EIATTR_REGCOUNT
	.align		4
.L_123:
        /*024c*/ 	.byte	0x04, 0x2f
        /*024e*/ 	.short	(.L_125 - .L_124)
	.align		4
.L_124:
        /*0250*/ 	.word	index@(my_integrate_particles_cuda_kernel_backward)
        /*0254*/ 	.word	0x00000023


	//----- nvinfo : EIATTR_MIN_STACK_SIZE
	.align		4
.L_125:
        /*0258*/ 	.byte	0x04, 0x12
        /*025a*/ 	.short	(.L_127 - .L_126)
	.align		4
.L_126:
        /*025c*/ 	.word	index@($__internal_28_$__cuda_sm3x_div_rn_noftz_f32_slowpath)
        /*0260*/ 	.word	0x00000000


	//----- nvinfo : EIATTR_FRAME_SIZE
	.align		4
.L_127:
        /*0264*/ 	.byte	0x04, 0x11
        /*0266*/ 	.short	(.L_129 - .L_128)
	.align		4
.L_128:
        /*0268*/ 	.word	index@($__internal_28_$__cuda_sm3x_div_rn_noftz_f32_slowpath)
        /*026c*/ 	.word	0x00000000


	//----- nvinfo : EIATTR_MIN_STACK_SIZE
	.align		4
.L_129:
        /*0270*/ 	.byte	0x04, 0x12
        /*0272*/ 	.short	(.L_131 - .L_130)
	.align		4
.L_130:
        /*0274*/ 	.word	index@($__internal_27_$__cuda_sm20_sqrt_rn_f32_slowpath)
        /*0278*/ 	.word	0x00000000


	//----- nvinfo : EIATTR_FRAME_SIZE
	.align		4
.L_131:
        /*027c*/ 	.byte	0x04, 0x11
        /*027e*/ 	.short	(.L_133 - .L_132)
	.align		4
.L_132:
        /*0280*/ 	.word	index@($__internal_27_$__cuda_sm20_sqrt_rn_f32_slowpath)
        /*0284*/ 	.word	0x00000000


	//----- nvinfo : EIATTR_MIN_STACK_SIZE
	.align		4
.L_133:
        /*0288*/ 	.byte	0x04, 0x12
        /*028a*/ 	.short	(.L_135 - .L_134)
	.align		4
.L_134:
        /*028c*/ 	.word	index@(my_integrate_particles_cuda_kernel_backward)
        /*0290*/ 	.word	0x00000000


	//----- nvinfo : EIATTR_FRAME_SIZE
	.align		4
.L_135:
        /*0294*/ 	.byte	0x04, 0x11
        /*0296*/ 	.short	(.L_137 - .L_136)
	.align		4
.L_136:
        /*0298*/ 	.word	index@(my_integrate_particles_cuda_kernel_backward)
        /*029c*/ 	.word	0x00000000


	//----- nvinfo : EIATTR_REGCOUNT
	.align		4
.L_137:
        /*02a0*/ 	.byte	0x04, 0x2f
        /*02a2*/ 	.short	(.L_139 - .L_138)
	.align		4
.L_138:
        /*02a4*/ 	.word	index@(my_apply_particle_deltas_cuda_kernel_forward)
        /*02a8*/ 	.word	0x00000018


	//----- nvinfo : EIATTR_MIN_STACK_SIZE
	.align		4
.L_139:
        /*02ac*/ 	.byte	0x04, 0x12
        /*02ae*/ 	.short	(.L_141 - .L_140)
	.align		4
.L_140:
        /*02b0*/ 	.word	index@($__internal_26_$__cuda_sm3x_div_rn_noftz_f32_slowpath)
        /*02b4*/ 	.word	0x00000000


	//----- nvinfo : EIATTR_FRAME_SIZE
	.align		4
.L_141:
        /*02b8*/ 	.byte	0x04, 0x11
        /*02ba*/ 	.short	(.L_143 - .L_142)
	.align		4
.L_142:
        /*02bc*/ 	.word	index@($__internal_26_$__cuda_sm3x_div_rn_noftz_f32_slowpath)
        /*02c0*/ 	.word	0x00000000


	//----- nvinfo : EIATTR_MIN_STACK_SIZE
	.align		4
.L_143:
        /*02c4*/ 	.byte	0x04, 0x12
        /*02c6*/ 	.short	(.L_145 - .L_144)
	.align		4
.L_144:
        /*02c8*/ 	.word	index@($__internal_25_$__cuda_sm20_sqrt_rn_f32_slowpath)
        /*02cc*/ 	.word	0x00000000


	//----- nvinfo : EIATTR_FRAME_SIZE
	.align		4
.L_145:
        /*02d0*/ 	.byte	0x04, 0x11
        /*02d2*/ 	.short	(.L_147 - .L_146)
	.align		4
.L_146:
        /*02d4*/ 	.word	index@($__internal_25_$__cuda_sm20_sqrt_rn_f32_slowpath)
        /*02d8*/ 	.word	0x00000000


	//----- nvinfo : EIATTR_MIN_STACK_SIZE
	.align		4
.L_147:
        /*02dc*/ 	.byte	0x04, 0x12
        /*02de*/ 	.short	(.L_149 - .L_148)
	.align		4
.L_148:
        /*02e0*/ 	.word	index@(my_apply_particle_deltas_cuda_kernel_forward)
        /*02e4*/ 	.word	0x00000000


	//----- nvinfo : EIATTR_FRAME_SIZE
	.align		4
.L_149:
        /*02e8*/ 	.byte	0x04, 0x11
        /*02ea*/ 	.short	(.L_151 - .L_150)
	.align		4
.L_150:
        /*02ec*/ 	.word	index@(my_apply_particle_deltas_cuda_kernel_forward)
        /*02f0*/ 	.word	0x00000000


	//----- nvinfo : EIATTR_REGCOUNT
	.align		4
.L_151:
        /*02f4*/ 	.byte	0x04, 0x2f
        /*02f6*/ 	.short	(.L_153 - .L_152)
	.align		4
.L_152:
        /*02f8*/ 	.word	index@(my_apply_particle_deltas_cuda_kernel_backward)
        /*02fc*/ 	.word	0x00000022


	//----- nvinfo : EIATTR_MIN_STACK_SIZE
	.align		4
.L_153:
        /*0300*/ 	.byte	0x04, 0x12
        /*0302*/ 	.short	(.L_155 - .L_154)
	.align		4
.L_154:
        /*0304*/ 	.word	index@($__internal_24_$__cuda_sm3x_div_rn_noftz_f32_slowpath)
        /*0308*/ 	.word	0x00000000


	//----- nvinfo : EIATTR_FRAME_SIZE
	.align		4
.L_155:
        /*030c*/ 	.byte	0x04, 0x11
        /*030e*/ 	.short	(.L_157 - .L_156)
	.align		4
.L_156:
        /*0310*/ 	.word	index@($__internal_24_$__cuda_sm3x_div_rn_noftz_f32_slowpath)
        /*0314*/ 	.word	0x00000000


	//----- nvinfo : EIATTR_MIN_STACK_SIZE
	.align		4
.L_157:
        /*0318*/ 	.byte	0x04, 0x12
        /*031a*/ 	.short	(.L_159 - .L_158)
	.align		4
.L_158:
        /*031c*/ 	.word	index@($__internal_23_$__cuda_sm20_sqrt_rn_f32_slowpath)
        /*0320*/ 	.word	0x00000000


	//----- nvinfo : EIATTR_FRAME_SIZE
	.align		4
.L_159:
        /*0324*/ 	.byte	0x04, 0x11
        /*0326*/ 	.short	(.L_161 - .L_160)
	.align		4
.L_160:
        /*0328*/ 	.word	index@($__internal_23_$__cuda_sm20_sqrt_rn_f32_slowpath)
        /*032c*/ 	.word	0x00000000


	//----- nvinfo : EIATTR_MIN_STACK_SIZE
	.align		4
.L_161:
        /*0330*/ 	.byte	0x04, 0x12
        /*0332*/ 	.short	(.L_163 - .L_162)
	.align		4
.L_162:
        /*0334*/ 	.word	index@(my_apply_particle_deltas_cuda_kernel_backward)
        /*0338*/ 	.word	0x00000000


	//----- nvinfo : EIATTR_FRAME_SIZE
	.align		4
.L_163:
        /*033c*/ 	.byte	0x04, 0x11
        /*033e*/ 	.short	(.L_165 - .L_164)
	.align		4
.L_164:
        /*0340*/ 	.word	index@(my_apply_particle_deltas_cuda_kernel_backward)
        /*0344*/ 	.word	0x00000000


	//----- nvinfo : EIATTR_REGCOUNT
	.align		4
.L_165:
        /*0348*/ 	.byte	0x04, 0x2f
        /*034a*/ 	.short	(.L_167 - .L_166)
	.align		4
.L_166:
        /*034c*/ 	.word	index@(my_solve_particle_ground_contacts_cuda_kernel_forward)
        /*0350*/ 	.word	0x0000001b


	//----- nvinfo : EIATTR_MIN_STACK_SIZE
	.align		4
.L_167:
        /*0354*/ 	.byte	0x04, 0x12
        /*0356*/ 	.short	(.L_169 - .L_168)
	.align		4
.L_168:
        /*0358*/ 	.word	index@($__internal_22_$__cuda_sm3x_div_rn_noftz_f32_slowpath)
        /*035c*/ 	.word	0x00000000


	//----- nvinfo : EIATTR_FRAME_SIZE
	.align		4
.L_169:
        /*0360*/ 	.byte	0x04, 0x11
        /*0362*/ 	.short	(.L_171 - .L_170)
	.align		4
.L_170:
        /*0364*/ 	.word	index@($__internal_22_$__cuda_sm3x_div_rn_noftz_f32_slowpath)
        /*0368*/ 	.word	0x00000000


	//----- nvinfo : EIATTR_MIN_STACK_SIZE
	.align		4
.L_171:
        /*036c*/ 	.byte	0x04, 0x12
        /*036e*/ 	.short	(.L_173 - .L_172)
	.align		4
.L_172:
        /*0370*/ 	.word	index@($__internal_21_$__cuda_sm20_sqrt_rn_f32_slowpath)
        /*0374*/ 	.word	0x00000000


	//----- nvinfo : EIATTR_FRAME_SIZE
	.align		4
.L_173:
        /*0378*/ 	.byte	0x04, 0x11
        /*037a*/ 	.short	(.L_175 - .L_174)
	.align		4
.L_174:
        /*037c*/ 	.word	index@($__internal_21_$__cuda_sm20_sqrt_rn_f32_slowpath)
        /*0380*/ 	.word	0x00000000


	//----- nvinfo : EIATTR_MIN_STACK_SIZE
	.align		4
.L_175:
        /*0384*/ 	.byte	0x04, 0x12
        /*0386*/ 	.short	(.L_177 - .L_176)
	.align		4
.L_176:
        /*0388*/ 	.word	index@(my_solve_particle_ground_contacts_cuda_kernel_forward)
        /*038c*/ 	.word	0x00000000


	//----- nvinfo : EIATTR_FRAME_SIZE
	.align		4
.L_177:
        /*0390*/ 	.byte	0x04, 0x11
        /*0392*/ 	.short	(.L_179 - .L_178)
	.align		4
.L_178:
        /*0394*/ 	.word	index@(my_solve_particle_ground_contacts_cuda_kernel_forward)
        /*0398*/ 	.word	0x00000000


	//----- nvinfo : EIATTR_REGCOUNT
	.align		4
.L_179:
        /*039c*/ 	.byte	0x04, 0x2f
        /*039e*/ 	.short	(.L_181 - .L_180)
	.align		4
.L_180:
        /*03a0*/ 	.word	index@(my_solve_particle_ground_contacts_cuda_kernel_backward)
        /*03a4*/ 	.word	0x00000038


	//----- nvinfo : EIATTR_MIN_STACK_SIZE
	.align		4
.L_181:
        /*03a8*/ 	.byte	0x04, 0x12
        /*03aa*/ 	.short	(.L_183 - .L_182)
	.align		4
.L_182:
        /*03ac*/ 	.word	index@($__internal_20_$__cuda_sm3x_div_rn_noftz_f32_slowpath)
        /*03b0*/ 	.word	0x00000000


	//----- nvinfo : EIATTR_FRAME_SIZE
	.align		4
.L_183:
        /*03b4*/ 	.byte	0x04, 0x11
        /*03b6*/ 	.short	(.L_185 - .L_184)
	.align		4
.L_184:
        /*03b8*/ 	.word	index@($__internal_20_$__cuda_sm3x_div_rn_noftz_f32_slowpath)
        /*03bc*/ 	.word	0x00000000


	//----- nvinfo : EIATTR_MIN_STACK_SIZE
	.align		4
.L_185:
        /*03c0*/ 	.byte	0x04, 0x12
        /*03c2*/ 	.short	(.L_187 - .L_186)
	.align		4
.L_186:
        /*03c4*/ 	.word	index@($__internal_19_$__cuda_sm20_sqrt_rn_f32_slowpath)
        /*03c8*/ 	.word	0x00000000


	//----- nvinfo : EIATTR_FRAME_SIZE
	.align		4
.L_187:
        /*03cc*/ 	.byte	0x04, 0x11
        /*03ce*/ 	.short	(.L_189 - .L_188)
	.align		4
.L_188:
        /*03d0*/ 	.word	index@($__internal_19_$__cuda_sm20_sqrt_rn_f32_slowpath)
        /*03d4*/ 	.word	0x00000000


	//----- nvinfo : EIATTR_MIN_STACK_SIZE
	.align		4
.L_189:
        /*03d8*/ 	.byte	0x04, 0x12
        /*03da*/ 	.short	(.L_191 - .L_190)
	.align		4
.L_190:
        /*03dc*/ 	.word	index@($__internal_18_$__cuda_sm20_rcp_rn_f32_slowpath)
        /*03e0*/ 	.word	0x00000000


	//----- nvinfo : EIATTR_FRAME_SIZE
	.align		4
.L_191:
        /*03e4*/ 	.byte	0x04, 0x11
        /*03e6*/ 	.short	(.L_193 - .L_192)
	.align		4
.L_192:
        /*03e8*/ 	.word	index@($__internal_18_$__cuda_sm20_rcp_rn_f32_slowpath)
        /*03ec*/ 	.word	0x00000000


	//----- nvinfo : EIATTR_MIN_STACK_SIZE
	.align		4
.L_193:
        /*03f0*/ 	.byte	0x04, 0x12
        /*03f2*/ 	.short	(.L_195 - .L_194)
	.align		4
.L_194:
        /*03f4*/ 	.word	index@(my_solve_particle_ground_contacts_cuda_kernel_backward)
        /*03f8*/ 	.word	0x00000000


	//----- nvinfo : EIATTR_FRAME_SIZE
	.align		4
.L_195:
        /*03fc*/ 	.byte	0x04, 0x11
        /*03fe*/ 	.short	(.L_197 - .L_196)
	.align		4
.L_196:
        /*0400*/ 	.word	index@(my_solve_particle_ground_contacts_cuda_kernel_backward)
        /*0404*/ 	.word	0x00000000


	//----- nvinfo : EIATTR_REGCOUNT
	.align		4
.L_197:
        /*0408*/ 	.byte	0x04, 0x2f
        /*040a*/ 	.short	(.L_199 - .L_198)
	.align		4
.L_198:
        /*040c*/ 	.word	index@(my_solve_particle_particle_contacts_cuda_kernel_forward)
        /*0410*/ 	.word	0x0000003b


	//----- nvinfo : EIATTR_MIN_STACK_SIZE
	.align		4
.L_199:
        /*0414*/ 	.byte	0x04, 0x12
        /*0416*/ 	.short	(.L_201 - .L_200)
	.align		4
.L_200:
        /*0418*/ 	.word	index@($__internal_17_$__cuda_sm3x_div_rn_noftz_f32_slowpath)
        /*041c*/ 	.word	0x00000000


	//----- nvinfo : EIATTR_FRAME_SIZE
	.align		4
.L_201:
        /*0420*/ 	.byte	0x04, 0x11
        /*0422*/ 	.short	(.L_203 - .L_202)
	.align		4
.L_202:
        /*0424*/ 	.word	index@($__internal_17_$__cuda_sm3x_div_rn_noftz_f32_slowpath)
        /*0428*/ 	.word	0x00000000


	//----- nvinfo : EIATTR_MIN_STACK_SIZE
	.align		4
.L_203:
        /*042c*/ 	.byte	0x04, 0x12
        /*042e*/ 	.short	(.L_205 - .L_204)
	.align		4
.L_204:
        /*0430*/ 	.word	index@($__internal_16_$__cuda_sm20_sqrt_rn_f32_slowpath)
        /*0434*/ 	.word	0x00000000


	//----- nvinfo : EIATTR_FRAME_SIZE
	.align		4
.L_205:
        /*0438*/ 	.byte	0x04, 0x11
        /*043a*/ 	.short	(.L_207 - .L_206)
	.align		4
.L_206:
        /*043c*/ 	.word	index@($__internal_16_$__cuda_sm20_sqrt_rn_f32_slowpath)
        /*0440*/ 	.word	0x00000000


	//----- nvinfo : EIATTR_MIN_STACK_SIZE
	.align		4
.L_207:
        /*0444*/ 	.byte	0x04, 0x12
        /*0446*/ 	.short	(.L_209 - .L_208)
	.align		4
.L_208:
        /*0448*/ 	.word	index@(my_solve_particle_particle_contacts_cuda_kernel_forward)
        /*044c*/ 	.word	0x00000000


	//----- nvinfo : EIATTR_FRAME_SIZE
	.align		4
.L_209:
        /*0450*/ 	.byte	0x04, 0x11
        /*0452*/ 	.short	(.L_211 - .L_210)
	.align		4
.L_210:
        /*0454*/ 	.word	index@(my_solve_particle_particle_contacts_cuda_kernel_forward)
        /*0458*/ 	.word	0x00000000


	//----- nvinfo : EIATTR_REGCOUNT
	.align		4
.L_211:
        /*045c*/ 	.byte	0x04, 0x2f
        /*045e*/ 	.short	(.L_213 - .L_212)
	.align		4
.L_212:
        /*0460*/ 	.word	index@(my_solve_particle_particle_contacts_cuda_kernel_backward)
        /*0464*/ 	.word	0x00000066


	//----- nvinfo : EIATTR_MIN_STACK_SIZE
	.align		4
.L_213:
        /*0468*/ 	.byte	0x04, 0x12
        /*046a*/ 	.short	(.L_215 - .L_214)
	.align		4
.L_214:
        /*046c*/ 	.word	index@($__internal_15_$__cuda_sm3x_div_rn_noftz_f32_slowpath)
        /*0470*/ 	.word	0x00000000


	//----- nvinfo : EIATTR_FRAME_SIZE
	.align		4
.L_215:
        /*0474*/ 	.byte	0x04, 0x11
        /*0476*/ 	.short	(.L_217 - .L_216)
	.align		4
.L_216:
        /*0478*/ 	.word	index@($__internal_15_$__cuda_sm3x_div_rn_noftz_f32_slowpath)
        /*047c*/ 	.word	0x00000000


	//----- nvinfo : EIATTR_MIN_STACK_SIZE
	.align		4
.L_217:
        /*0480*/ 	.byte	0x04, 0x12
        /*0482*/ 	.short	(.L_219 - .L_218)
	.align		4
.L_218:
        /*0484*/ 	.word	index@($__internal_14_$__cuda_sm20_sqrt_rn_f32_slowpath)
        /*0488*/ 	.word	0x00000000


	//----- nvinfo : EIATTR_FRAME_SIZE
	.align		4
.L_219:
        /*048c*/ 	.byte	0x04, 0x11
        /*048e*/ 	.short	(.L_221 - .L_220)
	.align		4
.L_220:
        /*0490*/ 	.word	index@($__internal_14_$__cuda_sm20_sqrt_rn_f32_slowpath)
        /*0494*/ 	.word	0x00000000


	//----- nvinfo : EIATTR_MIN_STACK_SIZE
	.align		4
.L_221:
        /*0498*/ 	.byte	0x04, 0x12
        /*049a*/ 	.short	(.L_223 - .L_222)
	.align		4
.L_222:
        /*049c*/ 	.word	index@($__internal_13_$__cuda_sm20_rcp_rn_f32_slowpath)
        /*04a0*/ 	.word	0x00000000


	//----- nvinfo : EIATTR_FRAME_SIZE
	.align		4
.L_223:
        /*04a4*/ 	.byte	0x04, 0x11
        /*04a6*/ 	.short	(.L_225 - .L_224)
	.align		4
.L_224:
        /*04a8*/ 	.word	index@($__internal_13_$__cuda_sm20_rcp_rn_f32_slowpath)
        /*04ac*/ 	.word	0x00000000


	//----- nvinfo : EIATTR_MIN_STACK_SIZE
	.align		4
.L_225:
        /*04b0*/ 	.byte	0x04, 0x12
        /*04b2*/ 	.short	(.L_227 - .L_226)
	.align		4
.L_226:
        /*04b4*/ 	.word	index@(my_solve_particle_particle_contacts_cuda_kernel_backward)
        /*04b8*/ 	.word	0x00000000


	//----- nvinfo : EIATTR_FRAME_SIZE
	.align		4
.L_227:
        /*04bc*/ 	.byte	0x04, 0x11
        /*04be*/ 	.short	(.L_229 - .L_228)
	.align		4
.L_228:
        /*04c0*/ 	.word	index@(my_solve_particle_particle_contacts_cuda_kernel_backward)
        /*04c4*/ 	.word	0x00000000


	//----- nvinfo : EIATTR_REGCOUNT
	.align		4
.L_229:
        /*04c8*/ 	.byte	0x04, 0x2f
        /*04ca*/ 	.short	(.L_231 - .L_230)
	.align		4
.L_230:
        /*04cc*/ 	.word	index@(my_solve_particle_shape_contacts_cuda_kernel_forward)
        /*04d0*/ 	.word	0x00000028


	//----- nvinfo : EIATTR_MIN_STACK_SIZE
	.align		4
.L_231:
        /*04d4*/ 	.byte	0x04, 0x12
        /*04d6*/ 	.short	(.L_233 - .L_232)
	.align		4
.L_232:
        /*04d8*/ 	.word	index@($__internal_12_$__cuda_sm3x_div_rn_noftz_f32_slowpath)
        /*04dc*/ 	.word	0x00000000


	//----- nvinfo : EIATTR_FRAME_SIZE
	.align		4
.L_233:
        /*04e0*/ 	.byte	0x04, 0x11
        /*04e2*/ 	.short	(.L_235 - .L_234)
	.align		4
.L_234:
        /*04e4*/ 	.word	index@($__internal_12_$__cuda_sm3x_div_rn_noftz_f32_slowpath)
        /*04e8*/ 	.word	0x00000000


	//----- nvinfo : EIATTR_MIN_STACK_SIZE
	.align		4
.L_235:
        /*04ec*/ 	.byte	0x04, 0x12
        /*04ee*/ 	.short	(.L_237 - .L_236)
	.align		4
.L_236:
        /*04f0*/ 	.word	index@($__internal_11_$__cuda_sm20_sqrt_rn_f32_slowpath)
        /*04f4*/ 	.word	0x00000000


	//----- nvinfo : EIATTR_FRAME_SIZE
	.align		4
.L_237:
        /*04f8*/ 	.byte	0x04, 0x11
        /*04fa*/ 	.short	(.L_239 - .L_238)
	.align		4
.L_238:
        /*04fc*/ 	.word	index@($__internal_11_$__cuda_sm20_sqrt_rn_f32_slowpath)
        /*0500*/ 	.word	0x00000000


	//----- nvinfo : EIATTR_MIN_STACK_SIZE
	.align		4
.L_239:
        /*0504*/ 	.byte	0x04, 0x12
        /*0506*/ 	.short	(.L_241 - .L_240)
	.align		4
.L_240:
        /*0508*/ 	.word	index@(my_solve_particle_shape_contacts_cuda_kernel_forward)
        /*050c*/ 	.word	0x00000000


	//----- nvinfo : EIATTR_FRAME_SIZE
	.align		4
.L_241:
        /*0510*/ 	.byte	0x04, 0x11
        /*0512*/ 	.short	(.L_243 - .L_242)
	.align		4
.L_242:
        /*0514*/ 	.word	index@(my_solve_particle_shape_contacts_cuda_kernel_forward)
        /*0518*/ 	.word	0x00000000


	//----- nvinfo : EIATTR_REGCOUNT
	.align		4
.L_243:
        /*051c*/ 	.byte	0x04, 0x2f
        /*051e*/ 	.short	(.L_245 - .L_244)
	.align		4
.L_244:
        /*0520*/ 	.word	index@(my_solve_particle_shape_contacts_cuda_kernel_backward)
        /*0524*/ 	.word	0x00000069


	//----- nvinfo : EIATTR_MIN_STACK_SIZE
	.align		4
.L_245:
        /*0528*/ 	.byte	0x04, 0x12
        /*052a*/ 	.short	(.L_247 - .L_246)
	.align		4
.L_246:
        /*052c*/ 	.word	index@($__internal_10_$__cuda_sm3x_div_rn_noftz_f32_slowpath)
        /*0530*/ 	.word	0x00000000


	//----- nvinfo : EIATTR_FRAME_SIZE
	.align		4
.L_247:
        /*0534*/ 	.byte	0x04, 0x11
        /*0536*/ 	.short	(.L_249 - .L_248)
	.align		4
.L_248:
        /*0538*/ 	.word	index@($__internal_10_$__cuda_sm3x_div_rn_noftz_f32_slowpath)
        /*053c*/ 	.word	0x00000000


	//----- nvinfo : EIATTR_MIN_STACK_SIZE
	.align		4
.L_249:
        /*0540*/ 	.byte	0x04, 0x12
        /*0542*/ 	.short	(.L_251 - .L_250)
	.align		4
.L_250:
        /*0544*/ 	.word	index@($__internal_9_$__cuda_sm20_sqrt_rn_f32_slowpath)
        /*0548*/ 	.word	0x00000000


	//----- nvinfo : EIATTR_FRAME_SIZE
	.align		4
.L_251:
        /*054c*/ 	.byte	0x04, 0x11
        /*054e*/ 	.short	(.L_253 - .L_252)
	.align		4
.L_252:
        /*0550*/ 	.word	index@($__internal_9_$__cuda_sm20_sqrt_rn_f32_slowpath)
        /*0554*/ 	.word	0x00000000


	//----- nvinfo : EIATTR_MIN_STACK_SIZE
	.align		4
.L_253:
        /*0558*/ 	.byte	0x04, 0x12
        /*055a*/ 	.short	(.L_255 - .L_254)
	.align		4
.L_254:
        /*055c*/ 	.word	index@($__internal_8_$__cuda_sm20_rcp_rn_f32_slowpath)
        /*0560*/ 	.word	0x00000000


	//----- nvinfo : EIATTR_FRAME_SIZE
	.align		4
.L_255:
        /*0564*/ 	.byte	0x04, 0x11
        /*0566*/ 	.short	(.L_257 - .L_256)
	.align		4
.L_256:
        /*0568*/ 	.word	index@($__internal_8_$__cuda_sm20_rcp_rn_f32_slowpath)
        /*056c*/ 	.word	0x00000000


	//----- nvinfo : EIATTR_MIN_STACK_SIZE
	.align		4
.L_257:
        /*0570*/ 	.byte	0x04, 0x12
        /*0572*/ 	.short	(.L_259 - .L_258)
	.align		4
.L_258:
        /*0574*/ 	.word	index@(my_solve_particle_shape_contacts_cuda_kernel_backward)
        /*0578*/ 	.word	0x00000000


	//----- nvinfo : EIATTR_FRAME_SIZE
	.align		4
.L_259:
        /*057c*/ 	.byte	0x04, 0x11
        /*057e*/ 	.short	(.L_261 - .L_260)
	.align		4
.L_260:
        /*0580*/ 	.word	index@(my_solve_particle_shape_contacts_cuda_kernel_backward)
        /*0584*/ 	.word	0x00000000


	//----- nvinfo : EIATTR_REGCOUNT
	.align		4
.L_261:
        /*0588*/ 	.byte	0x04, 0x2f
        /*058a*/ 	.short	(.L_263 - .L_262)
	.align		4
.L_262:
        /*058c*/ 	.word	index@(my_create_soft_contacts_cuda_kernel_forward)
        /*0590*/ 	.word	0x00000058


	//----- nvinfo : EIATTR_MIN_STACK_SIZE
	.align		4
.L_263:
        /*0594*/ 	.byte	0x04, 0x12
        /*0596*/ 	.short	(.L_265 - .L_264)
	.align		4
.L_264:
        /*0598*/ 	.word	index@($__internal_7_$__cuda_sm3x_div_rn_noftz_f32_slowpath)
        /*059c*/ 	.word	0x00000000


	//----- nvinfo : EIATTR_FRAME_SIZE
	.align		4
.L_265:
        /*05a0*/ 	.byte	0x04, 0x11
        /*05a2*/ 	.short	(.L_267 - .L_266)
	.align		4
.L_266:
        /*05a4*/ 	.word	index@($__internal_7_$__cuda_sm3x_div_rn_noftz_f32_slowpath)
        /*05a8*/ 	.word	0x00000000


	//----- nvinfo : EIATTR_MIN_STACK_SIZE
	.align		4
.L_267:
        /*05ac*/ 	.byte	0x04, 0x12
        /*05ae*/ 	.short	(.L_269 - .L_268)
	.align		4
.L_268:
        /*05b0*/ 	.word	index@($__internal_6_$__cuda_sm20_sqrt_rn_f32_slowpath)
        /*05b4*/ 	.word	0x00000000


	//----- nvinfo : EIATTR_FRAME_SIZE
	.align		4
.L_269:
        /*05b8*/ 	.byte	0x04, 0x11
        /*05ba*/ 	.short	(.L_271 - .L_270)
	.align		4
.L_270:
        /*05bc*/ 	.word	index@($__internal_6_$__cuda_sm20_sqrt_rn_f32_slowpath)
        /*05c0*/ 	.word	0x00000000


	//----- nvinfo : EIATTR_MIN_STACK_SIZE
	.align		4
.L_271:
        /*05c4*/ 	.byte	0x04, 0x12
        /*05c6*/ 	.short	(.L_273 - .L_272)
	.align		4
.L_272:
        /*05c8*/ 	.word	index@($__internal_5_$__cuda_sm20_rcp_rn_f32_slowpath)
        /*05cc*/ 	.word	0x00000000


	//----- nvinfo : EIATTR_FRAME_SIZE
	.align		4
.L_273:
        /*05d0*/ 	.byte	0x04, 0x11
        /*05d2*/ 	.short	(.L_275 - .L_274)
	.align		4
.L_274:
        /*05d4*/ 	.word	index@($__internal_5_$__cuda_sm20_rcp_rn_f32_slowpath)
        /*05d8*/ 	.word	0x00000000


	//----- nvinfo : EIATTR_MIN_STACK_SIZE
	.align		4
.L_275:
        /*05dc*/ 	.byte	0x04, 0x12
        /*05de*/ 	.short	(.L_277 - .L_276)
	.align		4
.L_276:
        /*05e0*/ 	.word	index@($__internal_4_$__cuda_sm20_div_u64)
        /*05e4*/ 	.word	0x00000000


	//----- nvinfo : EIATTR_FRAME_SIZE
	.align		4
.L_277:
        /*05e8*/ 	.byte	0x04, 0x11
        /*05ea*/ 	.short	(.L_279 - .L_278)
	.align		4
.L_278:
        /*05ec*/ 	.word	index@($__internal_4_$__cuda_sm20_div_u64)
        /*05f0*/ 	.word	0x00000000


	//----- nvinfo : EIATTR_MIN_STACK_SIZE
	.align		4
.L_279:
        /*05f4*/ 	.byte	0x04, 0x12
        /*05f6*/ 	.short	(.L_281 - .L_280)
	.align		4
.L_280:
        /*05f8*/ 	.word	index@(my_create_soft_contacts_cuda_kernel_forward)
        /*05fc*/ 	.word	0x00000080


	//----- nvinfo : EIATTR_FRAME_SIZE
	.align		4
.L_281:
        /*0600*/ 	.byte	0x04, 0x11
        /*0602*/ 	.short	(.L_283 - .L_282)
	.align		4
.L_282:
        /*0604*/ 	.word	index@(my_create_soft_contacts_cuda_kernel_forward)
        /*0608*/ 	.word	0x00000080


	//----- nvinfo : EIATTR_REGCOUNT
	.align		4
.L_283:
        /*060c*/ 	.byte	0x04, 0x2f
        /*060e*/ 	.short	(.L_285 - .L_284)
	.align		4
.L_284:
        /*0610*/ 	.word	index@(my_create_soft_contacts_cuda_kernel_backward)
        /*0614*/ 	.word	0x00000082


	//----- nvinfo : EIATTR_MIN_STACK_SIZE
	.align		4
.L_285:
        /*0618*/ 	.byte	0x04, 0x12
        /*061a*/ 	.short	(.L_287 - .L_286)
	.align		4
.L_286:
        /*061c*/ 	.word	index@($__internal_3_$__cuda_sm3x_div_rn_noftz_f32_slowpath)
        /*0620*/ 	.word	0x00000000


	//----- nvinfo : EIATTR_FRAME_SIZE
	.align		4
.L_287:
        /*0624*/ 	.byte	0x04, 0x11
        /*0626*/ 	.short	(.L_289 - .L_288)
	.align		4
.L_288:
        /*0628*/ 	.word	index@($__internal_3_$__cuda_sm3x_div_rn_noftz_f32_slowpath)
        /*062c*/ 	.word	0x00000000


	//----- nvinfo : EIATTR_MIN_STACK_SIZE
	.align		4
.L_289:
        /*0630*/ 	.byte	0x04, 0x12
        /*0632*/ 	.short	(.L_291 - .L_290)
	.align		4
.L_290:
        /*0634*/ 	.word	index@($__internal_2_$__cuda_sm20_sqrt_rn_f32_slowpath)
        /*0638*/ 	.word	0x00000000


	//----- nvinfo : EIATTR_FRAME_SIZE
	.align		4
.L_291:
        /*063c*/ 	.byte	0x04, 0x11
        /*063e*/ 	.short	(.L_293 - .L_292)
	.align		4
.L_292:
        /*0640*/ 	.word	index@($__internal_2_$__cuda_sm20_sqrt_rn_f32_slowpath)
        /*0644*/ 	.word	0x00000000


	//----- nvinfo : EIATTR_MIN_STACK_SIZE
	.align		4
.L_293:
        /*0648*/ 	.byte	0x04, 0x12
        /*064a*/ 	.short	(.L_295 - .L_294)
	.align		4
.L_294:
        /*064c*/ 	.word	index@($__internal_1_$__cuda_sm20_rcp_rn_f32_slowpath)
        /*0650*/ 	.word	0x00000000


	//----- nvinfo : EIATTR_FRAME_SIZE
	.align		4
.L_295:
        /*0654*/ 	.byte	0x04, 0x11
        /*0656*/ 	.short	(.L_297 - .L_296)
	.align		4
.L_296:
        /*0658*/ 	.word	index@($__internal_1_$__cuda_sm20_rcp_rn_f32_slowpath)
        /*065c*/ 	.word	0x00000000


	//----- nvinfo : EIATTR_MIN_STACK_SIZE
	.align		4
.L_297:
        /*0660*/ 	.byte	0x04, 0x12
        /*0662*/ 	.short	(.L_299 - .L_298)
	.align		4
.L_298:
        /*0664*/ 	.word	index@($__internal_0_$__cuda_sm20_div_u64)
        /*0668*/ 	.word	0x00000000


	//----- nvinfo : EIATTR_FRAME_SIZE
	.align		4
.L_299:
        /*066c*/ 	.byte	0x04, 0x11
        /*066e*/ 	.short	(.L_301 - .L_300)
	.align		4
.L_300:
        /*0670*/ 	.word	index@($__internal_0_$__cuda_sm20_div_u64)
        /*0674*/ 	.word	0x00000000


	//----- nvinfo : EIATTR_MIN_STACK_SIZE
	.align		4
.L_301:
        /*0678*/ 	.byte	0x04, 0x12
        /*067a*/ 	.short	(.L_303 - .L_302)
	.align		4
.L_302:
        /*067c*/ 	.word	index@(my_create_soft_contacts_cuda_kernel_backward)
        /*0680*/ 	.word	0x00000080


	//----- nvinfo : EIATTR_FRAME_SIZE
	.align		4
.L_303:
        /*0684*/ 	.byte	0x04, 0x11
        /*0686*/ 	.short	(.L_305 - .L_304)
	.align		4
.L_304:
        /*0688*/ 	.word	index@(my_create_soft_contacts_cuda_kernel_backward)
        /*068c*/ 	.word	0x00000080


	//----- nvinfo : EIATTR_MIN_STACK_SIZE
	.align		4
.L_305:
        /*0690*/ 	.byte	0x04, 0x12
        /*0692*/ 	.short	(.L_307 - .L_306)
	.align		4
.L_306:
        /*0694*/ 	.word	index@(my_create_soft_contacts_cuda_kernel_backward)
        /*0698*/ 	.word	0x00000080


	//----- nvinfo : EIATTR_MIN_STACK_SIZE
	.align		4
.L_307:
        /*069c*/ 	.byte	0x04, 0x12
        /*069e*/ 	.short	(.L_309 - .L_308)
	.align		4
.L_308:
        /*06a0*/ 	.word	index@(my_create_soft_contacts_cuda_kernel_forward)
        /*06a4*/ 	.word	0x00000080


	//----- nvinfo : EIATTR_MIN_STACK_SIZE
	.align		4
.L_309:
        /*06a8*/ 	.byte	0x04, 0x12
        /*06aa*/ 	.short	(.L_311 - .L_310)
	.align		4
.L_310:
        /*06ac*/ 	.word	index@(my_solve_particle_shape_contacts_cuda_kernel_backward)
        /*06b0*/ 	.word	0x00000000


	//----- nvinfo : EIATTR_MIN_STACK_SIZE
	.align		4
.L_311:
        /*06b4*/ 	.byte	0x04, 0x12
        /*06b6*/ 	.short	(.L_313 - .L_312)
	.align		4
.L_312:
        /*06b8*/ 	.word	index@(my_solve_particle_shape_contacts_cuda_kernel_forward)
        /*06bc*/ 	.word	0x00000000


	//----- nvinfo : EIATTR_MIN_STACK_SIZE
	.align		4
.L_313:
        /*06c0*/ 	.byte	0x04, 0x12
        /*06c2*/ 	.short	(.L_315 - .L_314)
	.align		4
.L_314:
        /*06c4*/ 	.word	index@(my_solve_particle_particle_contacts_cuda_kernel_backward)
        /*06c8*/ 	.word	0x00000000


	//----- nvinfo : EIATTR_MIN_STACK_SIZE
	.align		4
.L_315:
        /*06cc*/ 	.byte	0x04, 0x12
        /*06ce*/ 	.short	(.L_317 - .L_316)
	.align		4
.L_316:
        /*06d0*/ 	.word	index@(my_solve_particle_particle_contacts_cuda_kernel_forward)
        /*06d4*/ 	.word	0x00000000


	//----- nvinfo : EIATTR_MIN_STACK_SIZE
	.align		4
.L_317:
        /*06d8*/ 	.byte	0x04, 0x12
        /*06da*/ 	.short	(.L_319 - .L_318)
	.align		4
.L_318:
        /*06dc*/ 	.word	index@(my_solve_particle_ground_contacts_cuda_kernel_backward)
        /*06e0*/ 	.word	0x00000000


	//----- nvinfo : EIATTR_MIN_STACK_SIZE
	.align		4
.L_319:
        /*06e4*/ 	.byte	0x04, 0x12
        /*06e6*/ 	.short	(.L_321 - .L_320)
	.align		4
.L_320:
        /*06e8*/ 	.word	index@(my_solve_particle_ground_contacts_cuda_kernel_forward)
        /*06ec*/ 	.word	0x00000000


	//----- nvinfo : EIATTR_MIN_STACK_SIZE
	.align		4
.L_321:
        /*06f0*/ 	.byte	0x04, 0x12
        /*06f2*/ 	.short	(.L_323 - .L_322)
	.align		4
.L_322:
        /*06f4*/ 	.word	index@(my_apply_particle_deltas_cuda_kernel_backward)
        /*06f8*/ 	.word	0x00000000


	//----- nvinfo : EIATTR_MIN_STACK_SIZE
	.align		4
.L_323:
        /*06fc*/ 	.byte	0x04, 0x12
        /*06fe*/ 	.short	(.L_325 - .L_324)
	.align		4
.L_324:
        /*0700*/ 	.word	index@(my_apply_particle_deltas_cuda_kernel_forward)
        /*0704*/ 	.word	0x00000000


	//----- nvinfo : EIATTR_MIN_STACK_SIZE
	.align		4
.L_325:
        /*0708*/ 	.byte	0x04, 0x12
        /*070a*/ 	.short	(.L_327 - .L_326)
	.align		4
.L_326:
        /*070c*/ 	.word	index@(my_integrate_particles_cuda_kernel_backward)
        /*0710*/ 	.word	0x00000000


	//----- nvinfo : EIATTR_MIN_STACK_SIZE
	.align		4
.L_327:
        /*0714*/ 	.byte	0x04, 0x12
        /*0716*/ 	.short	(.L_329 - .L_328)
	.align		4
.L_328:
        /*0718*/ 	.word	index@(my_integrate_particles_cuda_kernel_forward)
        /*071c*/ 	.word	0x00000000


	//----- nvinfo : EIATTR_MIN_STACK_SIZE
	.align		4
.L_329:
        /*0720*/ 	.byte	0x04, 0x12
        /*0722*/ 	.short	(.L_331 - .L_330)
	.align		4
.L_330:
        /*0724*/ 	.word	index@(swellParticlesStage2_cuda_kernel_backward)
        /*0728*/ 	.word	0x00000000


	//----- nvinfo : EIATTR_MIN_STACK_SIZE
	.align		4
.L_331:
        /*072c*/ 	.byte	0x04, 0x12
        /*072e*/ 	.short	(.L_333 - .L_332)
	.align		4
.L_332:
        /*0730*/ 	.word	index@(swellParticlesStage2_cuda_kernel_forward)
        /*0734*/ 	.word	0x00000000


	//----- nvinfo : EIATTR_MIN_STACK_SIZE
	.align		4
.L_333:
        /*0738*/ 	.byte	0x04, 0x12
        /*073a*/ 	.short	(.L_335 - .L_334)
	.align		4
.L_334:
        /*073c*/ 	.word	index@(swellParticles_cuda_kernel_backward)
        /*0740*/ 	.word	0x00000000


	//----- nvinfo : EIATTR_MIN_STACK_SIZE
	.align		4
.L_335:
        /*0744*/ 	.byte	0x04, 0x12
        /*0746*/ 	.short	(.L_337 - .L_336)
	.align		4
.L_336:
        /*0748*/ 	.word	index@(swellParticles_cuda_kernel_forward)
        /*074c*/ 	.word	0x00000020


	//----- nvinfo : EIATTR_MIN_STACK_SIZE
	.align		4
.L_337:
        /*0750*/ 	.byte	0x04, 0x12
        /*0752*/ 	.short	(.L_339 - .L_338)
	.align		4
.L_338:
        /*0754*/ 	.word	index@(sleepParticles_cuda_kernel_backward)
        /*0758*/ 	.word	0x00000000


	//----- nvinfo : EIATTR_MIN_STACK_SIZE
	.align		4
.L_339:
        /*075c*/ 	.byte	0x04, 0x12
        /*075e*/ 	.short	(.L_341 - .L_340)
	.align		4
.L_340:
        /*0760*/ 	.word	index@(sleepParticles_cuda_kernel_forward)
        /*0764*/ 	.word	0x00000000


	//----- nvinfo : EIATTR_MIN_STACK_SIZE
	.align		4
.L_341:
        /*0768*/ 	.byte	0x04, 0x12
        /*076a*/ 	.short	(.L_343 - .L_342)
	.align		4
.L_342:
        /*076c*/ 	.word	index@(increaseRadius_cuda_kernel_backward)
        /*0770*/ 	.word	0x00000000


	//----- nvinfo : EIATTR_MIN_STACK_SIZE
	.align		4
.L_343:
        /*0774*/ 	.byte	0x04, 0x12
        /*0776*/ 	.short	(.L_345 - .L_344)
	.align		4
.L_344:
        /*0778*/ 	.word	index@(increaseRadius_cuda_kernel_forward)
        /*077c*/ 	.word	0x00000000
.L_345:


//--------------------- .nv.info.my_create_soft_contacts_cuda_kernel_backward --------------------------
	.section	.nv.info.my_create_soft_contacts_cuda_kernel_backward,"",@"SHT_CUDA_INFO"
	.sectionflags	@""
	.align	4


	//----- nvinfo : EIATTR_CUDA_API_VERSION
	.align		4
        /*0000*/ 	.byte	0x04, 0x37
        /*0002*/ 	.short	(.L_347 - .L_346)
.L_346:
        /*0004*/ 	.word	0x0000007d


	//----- nvinfo : EIATTR_PARAM_CBANK
	.align		4
.L_347:
        /*0008*/ 	.byte	0x04, 0x0a
        /*000a*/ 	.short	(.L_349 - .L_348)
	.align		4
.L_348:
        /*000c*/ 	.word	index@(.nv.constant0.my_create_soft_contacts_cuda_kernel_backward)
        /*0010*/ 	.short	0x0160
        /*0012*/ 	.short	0x07ac


	//----- nvinfo : EIATTR_CBANK_PARAM_SIZE
	.align		4
.L_349:
        /*0014*/ 	.byte	0x03, 0x19
        /*0016*/ 	.short	0x07ac


	//----- nvinfo : EIATTR_KPARAM_INFO
	.align		4
        /*0018*/ 	.byte	0x04, 0x17
        /*001a*/ 	.short	(.L_351 - .L_350)
.L_350:
        /*001c*/ 	.word	0x00000000
        /*0020*/ 	.short	0x0020
        /*0022*/ 	.short	0x07a8
        /*0024*/ 	.byte	0x00, 0xf0, 0x11, 0x00


	//----- nvinfo : EIATTR_KPARAM_INFO
	.align		4
.L_351:
        /*0028*/ 	.byte	0x04, 0x17
        /*002a*/ 	.short	(.L_353 - .L_352)
.L_352:
        /*002c*/ 	.word	0x00000000
        /*0030*/ 	.short	0x001f
        /*0032*/ 	.short	0x0770
        /*0034*/ 	.byte	0x00, 0xf0, 0xe1, 0x00


	//----- nvinfo : EIATTR_KPARAM_INFO
	.align		4
.L_353:
        /*0038*/ 	.byte	0x04, 0x17
        /*003a*/ 	.short	(.L_355 - .L_354)
.L_354:
        /*003c*/ 	.word	0x00000000
        /*0040*/ 	.short	0x001e
        /*0042*/ 	.short	0x0738
        /*0044*/ 	.byte	0x00, 0xf0, 0xe1, 0x00


	//----- nvinfo : EIATTR_KPARAM_INFO
	.align		4
.L_355:
        /*0048*/ 	.byte	0x04, 0x17
        /*004a*/ 	.short	(.L_357 - .L_356)
.L_356:
        /*004c*/ 	.word	0x00000000
        /*0050*/ 	.short	0x001d
        /*0052*/ 	.short	0x0700
        /*0054*/ 	.byte	0x00, 0xf0, 0xe1, 0x00


	//----- nvinfo : EIATTR_KPARAM_INFO
	.align		4
.L_357:
        /*0058*/ 	.byte	0x04, 0x17
        /*005a*/ 	.short	(.L_359 - .L_358)
.L_358:
        /*005c*/ 	.word	0x00000000
        /*0060*/ 	.short	0x001c
        /*0062*/ 	.short	0x06c8
        /*0064*/ 	.byte	0x00, 0xf0, 0xe1, 0x00


	//----- nvinfo : EIATTR_KPARAM_INFO
	.align		4
.L_359:
        /*0068*/ 	.byte	0x04, 0x17
        /*006a*/ 	.short	(.L_361 - .L_360)
.L_360:
        /*006c*/ 	.word	0x00000000
        /*0070*/ 	.short	0x001b
        /*0072*/ 	.short	0x0690
        /*0074*/ 	.byte	0x00, 0xf0, 0xe1, 0x00


	//----- nvinfo : EIATTR_KPARAM_INFO
	.align		4
.L_361:
        /*0078*/ 	.byte	0x04, 0x17
        /*007a*/ 	.short	(.L_363 - .L_362)
.L_362:
        /*007c*/ 	.word	0x00000000
        /*0080*/ 	.short	0x001a
        /*0082*/ 	.short	0x0658
        /*0084*/ 	.byte	0x00, 0xf0, 0xe1, 0x00


	//----- nvinfo : EIATTR_KPARAM_INFO
	.align		4
.L_363:
        /*0088*/ 	.byte	0x04, 0x17
        /*008a*/ 	.short	(.L_365 - .L_364)
.L_364:
        /*008c*/ 	.word	0x00000000
        /*0090*/ 	.short	0x0019
        /*0092*/ 	.short	0x0654
        /*0094*/ 	.byte	0x00, 0xf0, 0x11, 0x00


	//----- nvinfo : EIATTR_KPARAM_INFO
	.align		4
.L_365:
        /*0098*/ 	.byte	0x04, 0x17
        /*009a*/ 	.short	(.L_367 - .L_366)
.L_366:
        /*009c*/ 	.word	0x00000000
        /*00a0*/ 	.short	0x0018
        /*00a2*/ 	.short	0x0650
        /*00a4*/ 	.byte	0x00, 0xf0, 0x11, 0x00


	//----- nvinfo : EIATTR_KPARAM_INFO
	.align		4
.L_367:
        /*00a8*/ 	.byte	0x04, 0x17
        /*00aa*/ 	.short	(.L_369 - .L_368)
.L_368:
        /*00ac*/ 	.word	0x00000000
        /*00b0*/ 	.short	0x0017
        /*00b2*/ 	.short	0x0538
        /*00b4*/ 	.byte	0x00, 0xf0, 0x61, 0x04


	//----- nvinfo : EIATTR_KPARAM_INFO
	.align		4
.L_369:
        /*00b8*/ 	.byte	0x04, 0x17
        /*00ba*/ 	.short	(.L_371 - .L_370)
.L_370:
        /*00bc*/ 	.word	0x00000000
        /*00c0*/ 	.short	0x0016
        /*00c2*/ 	.short	0x0500
        /*00c4*/ 	.byte	0x00, 0xf0, 0xe1, 0x00


	//----- nvinfo : EIATTR_KPARAM_INFO
	.align		4
.L_371:
        /*00c8*/ 	.byte	0x04, 0x17
        /*00ca*/ 	.short	(.L_373 - .L_372)
.L_372:
        /*00cc*/ 	.word	0x00000000
        /*00d0*/ 	.short	0x0015
        /*00d2*/ 	.short	0x04c8
        /*00d4*/ 	.byte	0x00, 0xf0, 0xe1, 0x00


	//----- nvinfo : EIATTR_KPARAM_INFO
	.align		4
.L_373:
        /*00d8*/ 	.byte	0x04, 0x17
        /*00da*/ 	.short	(.L_375 - .L_374)
.L_374:
        /*00dc*/ 	.word	0x00000000
        /*00e0*/ 	.short	0x0014
        /*00e2*/ 	.short	0x0490
        /*00e4*/ 	.byte	0x00, 0xf0, 0xe1, 0x00


	//----- nvinfo : EIATTR_KPARAM_INFO
	.align		4
.L_375:
        /*00e8*/ 	.byte	0x04, 0x17
        /*00ea*/ 	.short	(.L_377 - .L_376)
.L_376:
        /*00ec*/ 	.word	0x00000000
        /*00f0*/ 	.short	0x0013
        /*00f2*/ 	.short	0x0458
        /*00f4*/ 	.byte	0x00, 0xf0, 0xe1, 0x00


	//----- nvinfo : EIATTR_KPARAM_INFO
	.align		4
.L_377:
        /*00f8*/ 	.byte	0x04, 0x17
        /*00fa*/ 	.short	(.L_379 - .L_378)
.L_378:
        /*00fc*/ 	.word	0x00000000
        /*0100*/ 	.short	0x0012
        /*0102*/ 	.short	0x0420
        /*0104*/ 	.byte	0x00, 0xf0, 0xe1, 0x00


	//----- nvinfo : EIATTR_KPARAM_INFO
	.align		4
.L_379:
        /*0108*/ 	.byte	0x04, 0x17
        /*010a*/ 	.short	(.L_381 - .L_380)
.L_380:
        /*010c*/ 	.word	0x00000000
        /*0110*/ 	.short	0x0011
        /*0112*/ 	.short	0x03e8
        /*0114*/ 	.byte	0x00, 0xf0, 0xe1, 0x00


	//----- nvinfo : EIATTR_KPARAM_INFO
	.align		4
.L_381:
        /*0118*/ 	.byte	0x04, 0x17
        /*011a*/ 	.short	(.L_383 - .L_382)
.L_382:
        /*011c*/ 	.word	0x00000000
        /*0120*/ 	.short	0x0010
        /*0122*/ 	.short	0x03e0
        /*0124*/ 	.byte	0x00, 0xf0, 0x11, 0x00


	//----- nvinfo : EIATTR_KPARAM_INFO
	.align		4
.L_383:
        /*0128*/ 	.byte	0x04, 0x17
        /*012a*/ 	.short	(.L_385 - .L_384)
.L_384:
        /*012c*/ 	.word	0x00000000
        /*0130*/ 	.short	0x000f
        /*0132*/ 	.short	0x03a8
        /*0134*/ 	.byte	0x00, 0xf0, 0xe1, 0x00


	//----- nvinfo : EIATTR_KPARAM_INFO
	.align		4
.L_385:
        /*0138*/ 	.byte	0x04, 0x17
        /*013a*/ 	.short	(.L_387 - .L_386)
.L_386:
        /*013c*/ 	.word	0x00000000
        /*0140*/ 	.short	0x000e
        /*0142*/ 	.short	0x0370
        /*0144*/ 	.byte	0x00, 0xf0, 0xe1, 0x00


	//----- nvinfo : EIATTR_KPARAM_INFO
	.align		4
.L_387:
        /*0148*/ 	.byte	0x04, 0x17
        /*014a*/ 	.short	(.L_389 - .L_388)
.L_388:
        /*014c*/ 	.word	0x00000000
        /*0150*/ 	.short	0x000d
        /*0152*/ 	.short	0x0338
        /*0154*/ 	.byte	0x00, 0xf0, 0xe1, 0x00


	//----- nvinfo : EIATTR_KPARAM_INFO
	.align		4
.L_389:
        /*0158*/ 	.byte	0x04, 0x17
        /*015a*/ 	.short	(.L_391 - .L_390)
.L_390:
        /*015c*/ 	.word	0x00000000
        /*0160*/ 	.short	0x000c
        /*0162*/ 	.short	0x0300
        /*0164*/ 	.byte	0x00, 0xf0, 0xe1, 0x00


	//----- nvinfo : EIATTR_KPARAM_INFO
	.align		4
.L_391:
        /*0168*/ 	.byte	0x04, 0x17
        /*016a*/ 	.short	(.L_393 - .L_392)
.L_392:
        /*016c*/ 	.word	0x00000000
        /*0170*/ 	.short	0x000b
        /*0172*/ 	.short	0x02c8
        /*0174*/ 	.byte	0x00, 0xf0, 0xe1, 0x00


	//----- nvinfo : EIATTR_KPARAM_INFO
	.align		4
.L_393:
        /*0178*/ 	.byte	0x04, 0x17
        /*017a*/ 	.short	(.L_395 - .L_394)
.L_394:
        /*017c*/ 	.word	0x00000000
        /*0180*/ 	.short	0x000a
        /*0182*/ 	.short	0x0290
        /*0184*/ 	.byte	0x00, 0xf0, 0xe1, 0x00


	//----- nvinfo : EIATTR_KPARAM_INFO
	.align		4
.L_395:
        /*0188*/ 	.byte	0x04, 0x17
        /*018a*/ 	.short	(.L_397 - .L_396)
.L_396:
        /*018c*/ 	.word	0x00000000
        /*0190*/ 	.short	0x0009
        /*0192*/ 	.short	0x028c
        /*0194*/ 	.byte	0x00, 0xf0, 0x11, 0x00


	//----- nvinfo : EIATTR_KPARAM_INFO
	.align		4
.L_397:
        /*0198*/ 	.byte	0x04, 0x17
        /*019a*/ 	.short	(.L_399 - .L_398)
.L_398:
        /*019c*/ 	.word	0x00000000
        /*01a0*/ 	.short	0x0008
        /*01a2*/ 	.short	0x0288
        /*01a4*/ 	.byte	0x00, 0xf0, 0x11, 0x00


	//----- nvinfo : EIATTR_KPARAM_INFO
	.align		4
.L_399:
        /*01a8*/ 	.byte	0x04, 0x17
        /*01aa*/ 	.short	(.L_401 - .L_400)
.L_400:
        /*01ac*/ 	.word	0x00000000
        /*01b0*/ 	.short	0x0007
        /*01b2*/ 	.short	0x0170
        /*01b4*/ 	.byte	0x00, 0xf0, 0x61, 0x04


	//----- nvinfo : EIATTR_KPARAM_INFO
	.align		4
.L_401:
        /*01b8*/ 	.byte	0x04, 0x17
        /*01ba*/ 	.short	(.L_403 - .L_402)
.L_402:
        /*01bc*/ 	.word	0x00000000
        /*01c0*/ 	.short	0x0006
        /*01c2*/ 	.short	0x0138
        /*01c4*/ 	.byte	0x00, 0xf0, 0xe1, 0x00


	//----- nvinfo : EIATTR_KPARAM_INFO
	.align		4
.L_403:
        /*01c8*/ 	.byte	0x04, 0x17
        /*01ca*/ 	.short	(.L_405 - .L_404)
.L_404:
        /*01cc*/ 	.word	0x00000000
        /*01d0*/ 	.short	0x0005
        /*01d2*/ 	.short	0x0100
        /*01d4*/ 	.byte	0x00, 0xf0, 0xe1, 0x00


	//----- nvinfo : EIATTR_KPARAM_INFO
	.align		4
.L_405:
        /*01d8*/ 	.byte	0x04, 0x17
        /*01da*/ 	.short	(.L_407 - .L_406)
.L_406:
        /*01dc*/ 	.word	0x00000000
        /*01e0*/ 	.short	0x0004
        /*01e2*/ 	.short	0x00c8
        /*01e4*/ 	.byte	0x00, 0xf0, 0xe1, 0x00


	//----- nvinfo : EIATTR_KPARAM_INFO
	.align		4
.L_407:
        /*01e8*/ 	.byte	0x04, 0x17
        /*01ea*/ 	.short	(.L_409 - .L_408)
.L_408:
        /*01ec*/ 	.word	0x00000000
        /*01f0*/ 	.short	0x0003
        /*01f2*/ 	.short	0x0090
        /*01f4*/ 	.byte	0x00, 0xf0, 0xe1, 0x00


	//----- nvinfo : EIATTR_KPARAM_INFO
	.align		4
.L_409:
        /*01f8*/ 	.byte	0x04, 0x17
        /*01fa*/ 	.short	(.L_411 - .L_410)
.L_410:
        /*01fc*/ 	.word	0x00000000
        /*0200*/ 	.short	0x0002
        /*0202*/ 	.short	0x0058
        /*0204*/ 	.byte	0x00, 0xf0, 0xe1, 0x00


	//----- nvinfo : EIATTR_KPARAM_INFO
	.align		4
.L_411:
        /*0208*/ 	.byte	0x04, 0x17
        /*020a*/ 	.short	(.L_413 - .L_412)
.L_412:
        /*020c*/ 	.word	0x00000000
        /*0210*/ 	.short	0x0001
        /*0212*/ 	.short	0x0020
        /*0214*/ 	.byte	0x00, 0xf0, 0xe1, 0x00


	//----- nvinfo : EIATTR_KPARAM_INFO
	.align		4
.L_413:
        /*0218*/ 	.byte	0x04, 0x17
        /*021a*/ 	.short	(.L_415 - .L_414)
.L_414:
        /*021c*/ 	.word	0x00000000
        /*0220*/ 	.short	0x0000
        /*0222*/ 	.short	0x0000
        /*0224*/ 	.byte	0x00, 0xf0, 0x81, 0x00


	//----- nvinfo : EIATTR_MAXREG_COUNT
	.align		4
.L_415:
        /*0228*/ 	.byte	0x03, 0x1b
        /*022a*/ 	.short	0x00ff


	//----- nvinfo : EIATTR_EXIT_INSTR_OFFSETS
	.align		4
        /*022c*/ 	.byte	0x04, 0x1c
        /*022e*/ 	.short	(.L_417 - .L_416)


	//   ....[0]....
.L_416:
        /*0230*/ 	.word	0x00000080


	//   ....[1]....
        /*0234*/ 	.word	0x0000c7f0


	//----- nvinfo : EIATTR_CRS_STACK_SIZE
	.align		4
.L_417:
        /*0238*/ 	.byte	0x04, 0x1e
        /*023a*/ 	.short	(.L_419 - .L_418)
.L_418:
        /*023c*/ 	.word	0x00000000
.L_419:


//--------------------- .nv.info.my_create_soft_contacts_cuda_kernel_forward --------------------------
	.section	.nv.info.my_create_soft_contacts_cuda_kernel_forward,"",@"SHT_CUDA_INFO"
	.sectionflags	@""
	.align	4


	//----- nvinfo : EIATTR_CUDA_API_VERSION
	.align		4
        /*0000*/ 	.byte	0x04, 0x37
        /*0002*/ 	.short	(.L_421 - .L_420)
.L_420:
        /*0004*/ 	.word	0x0000007d


	//----- nvinfo : EIATTR_PARAM_CBANK
	.align		4
.L_421:
        /*0008*/ 	.byte	0x04, 0x0a
        /*000a*/ 	.short	(.L_423 - .L_422)
	.align		4
.L_422:
        /*000c*/ 	.word	index@(.nv.constant0.my_create_soft_contacts_cuda_kernel_forward)
        /*0010*/ 	.short	0x0160
        /*0012*/ 	.short	0x03e4


	//----- nvinfo : EIATTR_CBANK_PARAM_SIZE
	.align		4
.L_423:
        /*0014*/ 	.byte	0x03, 0x19
        /*0016*/ 	.short	0x03e4


	//----- nvinfo : EIATTR_KPARAM_INFO
	.align		4
        /*0018*/ 	.byte	0x04, 0x17
        /*001a*/ 	.short	(.L_425 - .L_424)
.L_424:
        /*001c*/ 	.word	0x00000000
        /*0020*/ 	.short	0x0010
        /*0022*/ 	.short	0x03e0
        /*0024*/ 	.byte	0x00, 0xf0, 0x11, 0x00


	//----- nvinfo : EIATTR_KPARAM_INFO
	.align		4
.L_425:
        /*0028*/ 	.byte	0x04, 0x17
        /*002a*/ 	.short	(.L_427 - .L_426)
.L_426:
        /*002c*/ 	.word	0x00000000
        /*0030*/ 	.short	0x000f
        /*0032*/ 	.short	0x03a8
        /*0034*/ 	.byte	0x00, 0xf0, 0xe1, 0x00


	//----- nvinfo : EIATTR_KPARAM_INFO
	.align		4
.L_427:
        /*0038*/ 	.byte	0x04, 0x17
        /*003a*/ 	.short	(.L_429 - .L_428)
.L_428:
        /*003c*/ 	.word	0x00000000
        /*0040*/ 	.short	0x000e
        /*0042*/ 	.short	0x0370
        /*0044*/ 	.byte	0x00, 0xf0, 0xe1, 0x00


	//----- nvinfo : EIATTR_KPARAM_INFO
	.align		4
.L_429:
        /*0048*/ 	.byte	0x04, 0x17
        /*004a*/ 	.short	(.L_431 - .L_430)
.L_430:
        /*004c*/ 	.word	0x00000000
        /*0050*/ 	.short	0x000d
        /*0052*/ 	.short	0x0338
        /*0054*/ 	.byte	0x00, 0xf0, 0xe1, 0x00


	//----- nvinfo : EIATTR_KPARAM_INFO
	.align		4
.L_431:
        /*0058*/ 	.byte	0x04, 0x17
        /*005a*/ 	.short	(.L_433 - .L_432)
.L_432:
        /*005c*/ 	.word	0x00000000
        /*0060*/ 	.short	0x000c
        /*0062*/ 	.short	0x0300
        /*0064*/ 	.byte	0x00, 0xf0, 0xe1, 0x00


	//----- nvinfo : EIATTR_KPARAM_INFO
	.align		4
.L_433:
        /*0068*/ 	.byte	0x04, 0x17
        /*006a*/ 	.short	(.L_435 - .L_434)
.L_434:
        /*006c*/ 	.word	0x00000000
        /*0070*/ 	.short	0x000b
        /*0072*/ 	.short	0x02c8
        /*0074*/ 	.byte	0x00, 0xf0, 0xe1, 0x00


	//----- nvinfo : EIATTR_KPARAM_INFO
	.align		4
.L_435:
        /*0078*/ 	.byte	0x04, 0x17
        /*007a*/ 	.short	(.L_437 - .L_436)
.L_436:
        /*007c*/ 	.word	0x00000000
        /*0080*/ 	.short	0x000a
        /*0082*/ 	.short	0x0290
        /*0084*/ 	.byte	0x00, 0xf0, 0xe1, 0x00


	//----- nvinfo : EIATTR_KPARAM_INFO
	.align		4
.L_437:
        /*0088*/ 	.byte	0x04, 0x17
        /*008a*/ 	.short	(.L_439 - .L_438)
.L_438:
        /*008c*/ 	.word	0x00000000
        /*0090*/ 	.short	0x0009
        /*0092*/ 	.short	0x028c
        /*0094*/ 	.byte	0x00, 0xf0, 0x11, 0x00


	//----- nvinfo : EIATTR_KPARAM_INFO
	.align		4
.L_439:
        /*0098*/ 	.byte	0x04, 0x17
        /*009a*/ 	.short	(.L_441 - .L_440)
.L_440:
        /*009c*/ 	.word	0x00000000
        /*00a0*/ 	.short	0x0008
        /*00a2*/ 	.short	0x0288
        /*00a4*/ 	.byte	0x00, 0xf0, 0x11, 0x00


	//----- nvinfo : EIATTR_KPARAM_INFO
	.align		4
.L_441:
        /*00a8*/ 	.byte	0x04, 0x17
        /*00aa*/ 	.short	(.L_443 - .L_442)
.L_442:
        /*00ac*/ 	.word	0x00000000
        /*00b0*/ 	.short	0x0007
        /*00b2*/ 	.short	0x0170
        /*00b4*/ 	.byte	0x00, 0xf0, 0x61, 0x04


	//----- nvinfo : EIATTR_KPARAM_INFO
	.align		4
.L_443:
        /*00b8*/ 	.byte	0x04, 0x17
        /*00ba*/ 	.short	(.L_445 - .L_444)
.L_444:
        /*00bc*/ 	.word	0x00000000
        /*00c0*/ 	.short	0x0006
        /*00c2*/ 	.short	0x0138
        /*00c4*/ 	.byte	0x00, 0xf0, 0xe1, 0x00


	//----- nvinfo : EIATTR_KPARAM_INFO
	.align		4
.L_445:
        /*00c8*/ 	.byte	0x04, 0x17
        /*00ca*/ 	.short	(.L_447 - .L_446)
.L_446:
        /*00cc*/ 	.word	0x00000000
        /*00d0*/ 	.short	0x0005
        /*00d2*/ 	.short	0x0100
        /*00d4*/ 	.byte	0x00, 0xf0, 0xe1, 0x00


	//----- nvinfo : EIATTR_KPARAM_INFO
	.align		4
.L_447:
        /*00d8*/ 	.byte	0x04, 0x17
        /*00da*/ 	.short	(.L_449 - .L_448)
.L_448:
        /*00dc*/ 	.word	0x00000000
        /*00e0*/ 	.short	0x0004
        /*00e2*/ 	.short	0x00c8
        /*00e4*/ 	.byte	0x00, 0xf0, 0xe1, 0x00


	//----- nvinfo : EIATTR_KPARAM_INFO
	.align		4
.L_449:
        /*00e8*/ 	.byte	0x04, 0x17
        /*00ea*/ 	.short	(.L_451 - .L_450)
.L_450:
        /*00ec*/ 	.word	0x00000000
        /*00f0*/ 	.short	0x0003
        /*00f2*/ 	.short	0x0090
        /*00f4*/ 	.byte	0x00, 0xf0, 0xe1, 0x00


	//----- nvinfo : EIATTR_KPARAM_INFO
	.align		4
.L_451:
        /*00f8*/ 	.byte	0x04, 0x17
        /*00fa*/ 	.short	(.L_453 - .L_452)
.L_452:
        /*00fc*/ 	.word	0x00000000
        /*0100*/ 	.short	0x0002
        /*0102*/ 	.short	0x0058
        /*0104*/ 	.byte	0x00, 0xf0, 0xe1, 0x00


	//----- nvinfo : EIATTR_KPARAM_INFO
	.align		4
.L_453:
        /*0108*/ 	.byte	0x04, 0x17
        /*010a*/ 	.short	(.L_455 - .L_454)
.L_454:
        /*010c*/ 	.word	0x00000000
        /*0110*/ 	.short	0x0001
        /*0112*/ 	.short	0x0020
        /*0114*/ 	.byte	0x00, 0xf0, 0xe1, 0x00


	//----- nvinfo : EIATTR_KPARAM_INFO
	.align		4
.L_455:
        /*0118*/ 	.byte	0x04, 0x17
        /*011a*/ 	.short	(.L_457 - .L_456)
.L_456:
        /*011c*/ 	.word	0x00000000
        /*0120*/ 	.short	0x0000
        /*0122*/ 	.short	0x0000
        /*0124*/ 	.byte	0x00, 0xf0, 0x81, 0x00


	//----- nvinfo : EIATTR_MAXREG_COUNT
	.align		4
.L_457:
        /*0128*/ 	.byte	0x03, 0x1b
        /*012a*/ 	.short	0x00ff


	//----- nvinfo : EIATTR_INT_WARP_WIDE_INSTR_OFFSETS
	.align		4
        /*012c*/ 	.byte	0x04, 0x31
        /*012e*/ 	.short	(.L_459 - .L_458)


	//   ....[0]....
.L_458:
        /*0130*/ 	.word	0x000063d0


	//   ....[1]....
        /*0134*/ 	.word	0x00006890


	//----- nvinfo : EIATTR_EXIT_INSTR_OFFSETS
	.align		4
.L_459:
        /*0138*/ 	.byte	0x04, 0x1c
        /*013a*/ 	.short	(.L_461 - .L_460)


	//   ....[0]....
.L_460:
        /*013c*/ 	.word	0x00000080


	//   ....[1]....
        /*0140*/ 	.word	0x00000510


	//   ....[2]....
        /*0144*/ 	.word	0x00006c40


	//----- nvinfo : EIATTR_CRS_STACK_SIZE
	.align		4
.L_461:
        /*0148*/ 	.byte	0x04, 0x1e
        /*014a*/ 	.short	(.L_463 - .L_462)
.L_462:
        /*014c*/ 	.word	0x00000000
.L_463:


//--------------------- .nv.info.my_solve_particle_shape_contacts_cuda_kernel_backward --------------------------
	.section	.nv.info.my_solve_particle_shape_contacts_cuda_kernel_backward,"",@"SHT_CUDA_INFO"
	.sectionflags	@""
	.align	4


	//----- nvinfo : EIATTR_CUDA_API_VERSION
	.align		4
        /*0000*/ 	.byte	0x04, 0x37
        /*0002*/ 	.short	(.L_465 - .L_464)
.L_464:
        /*0004*/ 	.word	0x0000007d


	//----- nvinfo : EIATTR_PARAM_CBANK
	.align		4
.L_465:
        /*0008*/ 	.byte	0x04, 0x0a
        /*000a*/ 	.short	(.L_467 - .L_466)
	.align		4
.L_466:
        /*000c*/ 	.word	index@(.nv.constant0.my_solve_particle_shape_contacts_cuda_kernel_backward)
        /*0010*/ 	.short	0x0160
        /*0012*/ 	.short	0x0ae0


	//----- nvinfo : EIATTR_CBANK_PARAM_SIZE
	.align		4
.L_467:
        /*0014*/ 	.byte	0x03, 0x19
        /*0016*/ 	.short	0x0ae0


	//----- nvinfo : EIATTR_KPARAM_INFO
	.align		4
        /*0018*/ 	.byte	0x04, 0x17
        /*001a*/ 	.short	(.L_469 - .L_468)
.L_468:
        /*001c*/ 	.word	0x00000000
        /*0020*/ 	.short	0x0036
        /*0022*/ 	.short	0x0aa8
        /*0024*/ 	.byte	0x00, 0xf0, 0xe1, 0x00


	//----- nvinfo : EIATTR_KPARAM_INFO
	.align		4
.L_469:
        /*0028*/ 	.byte	0x04, 0x17
        /*002a*/ 	.short	(.L_471 - .L_470)
.L_470:
        /*002c*/ 	.word	0x00000000
        /*0030*/ 	.short	0x0035
        /*0032*/ 	.short	0x0a70
        /*0034*/ 	.byte	0x00, 0xf0, 0xe1, 0x00


	//----- nvinfo : EIATTR_KPARAM_INFO
	.align		4
.L_471:
        /*0038*/ 	.byte	0x04, 0x17
        /*003a*/ 	.short	(.L_473 - .L_472)
.L_472:
        /*003c*/ 	.word	0x00000000
        /*0040*/ 	.short	0x0034
        /*0042*/ 	.short	0x0a68
        /*0044*/ 	.byte	0x00, 0xf0, 0x11, 0x00


	//----- nvinfo : EIATTR_KPARAM_INFO
	.align		4
.L_473:
        /*0048*/ 	.byte	0x04, 0x17
        /*004a*/ 	.short	(.L_475 - .L_474)
.L_474:
        /*004c*/ 	.word	0x00000000
        /*0050*/ 	.short	0x0033
        /*0052*/ 	.short	0x0a64
        /*0054*/ 	.byte	0x00, 0xf0, 0x11, 0x00


	//----- nvinfo : EIATTR_KPARAM_INFO
	.align		4
.L_475:
        /*0058*/ 	.byte	0x04, 0x17
        /*005a*/ 	.short	(.L_477 - .L_476)
.L_476:
        /*005c*/ 	.word	0x00000000
        /*0060*/ 	.short	0x0032
        /*0062*/ 	.short	0x0a60
        /*0064*/ 	.byte	0x00, 0xf0, 0x11, 0x00


	//----- nvinfo : EIATTR_KPARAM_INFO
	.align		4
.L_477:
        /*0068*/ 	.byte	0x04, 0x17
        /*006a*/ 	.short	(.L_479 - .L_478)
.L_478:
        /*006c*/ 	.word	0x00000000
        /*0070*/ 	.short	0x0031
        /*0072*/ 	.short	0x0a28
        /*0074*/ 	.byte	0x00, 0xf0, 0xe1, 0x00


	//----- nvinfo : EIATTR_KPARAM_INFO
	.align		4
.L_479:
        /*0078*/ 	.byte	0x04, 0x17
        /*007a*/ 	.short	(.L_481 - .L_480)
.L_480:
        /*007c*/ 	.word	0x00000000
        /*0080*/ 	.short	0x0030
        /*0082*/ 	.short	0x09f0
        /*0084*/ 	.byte	0x00, 0xf0, 0xe1, 0x00


	//----- nvinfo : EIATTR_KPARAM_INFO
	.align		4
.L_481:
        /*0088*/ 	.byte	0x04, 0x17
        /*008a*/ 	.short	(.L_483 - .L_482)
.L_482:
        /*008c*/ 	.word	0x00000000
        /*0090*/ 	.short	0x002f
        /*0092*/ 	.short	0x09b8
        /*0094*/ 	.byte	0x00, 0xf0, 0xe1, 0x00


	//----- nvinfo : EIATTR_KPARAM_INFO
	.align		4
.L_483:
        /*0098*/ 	.byte	0x04, 0x17
        /*009a*/ 	.short	(.L_485 - .L_484)
.L_484:
        /*009c*/ 	.word	0x00000000
        /*00a0*/ 	.short	0x002e
        /*00a2*/ 	.short	0x0980
        /*00a4*/ 	.byte	0x00, 0xf0, 0xe1, 0x00


	//----- nvinfo : EIATTR_KPARAM_INFO
	.align		4
.L_485:
        /*00a8*/ 	.byte	0x04, 0x17
        /*00aa*/ 	.short	(.L_487 - .L_486)
.L_486:
        /*00ac*/ 	.word	0x00000000
        /*00b0*/ 	.short	0x002d
        /*00b2*/ 	.short	0x0948
        /*00b4*/ 	.byte	0x00, 0xf0, 0xe1, 0x00


	//----- nvinfo : EIATTR_KPARAM_INFO
	.align		4
.L_487:
        /*00b8*/ 	.byte	0x04, 0x17
        /*00ba*/ 	.short	(.L_489 - .L_488)
.L_488:
        /*00bc*/ 	.word	0x00000000
        /*00c0*/ 	.short	0x002c
        /*00c2*/ 	.short	0x0910
        /*00c4*/ 	.byte	0x00, 0xf0, 0xe1, 0x00


	//----- nvinfo : EIATTR_KPARAM_INFO
	.align		4
.L_489:
        /*00c8*/ 	.byte	0x04, 0x17
        /*00ca*/ 	.short	(.L_491 - .L_490)
.L_490:
        /*00cc*/ 	.word	0x00000000
        /*00d0*/ 	.short	0x002b
        /*00d2*/ 	.short	0x090c
        /*00d4*/ 	.byte	0x00, 0xf0, 0x11, 0x00


	//----- nvinfo : EIATTR_KPARAM_INFO
	.align		4
.L_491:
        /*00d8*/ 	.byte	0x04, 0x17
        /*00da*/ 	.short	(.L_493 - .L_492)
.L_492:
        /*00dc*/ 	.word	0x00000000
        /*00e0*/ 	.short	0x002a
        /*00e2*/ 	.short	0x0908
        /*00e4*/ 	.byte	0x00, 0xf0, 0x11, 0x00


	//----- nvinfo : EIATTR_KPARAM_INFO
	.align		4
.L_493:
        /*00e8*/ 	.byte	0x04, 0x17
        /*00ea*/ 	.short	(.L_495 - .L_494)
.L_494:
        /*00ec*/ 	.word	0x00000000
        /*00f0*/ 	.short	0x0029
        /*00f2*/ 	.short	0x0904
        /*00f4*/ 	.byte	0x00, 0xf0, 0x11, 0x00


	//----- nvinfo : EIATTR_KPARAM_INFO
	.align		4
.L_495:
        /*00f8*/ 	.byte	0x04, 0x17
        /*00fa*/ 	.short	(.L_497 - .L_496)
.L_496:
        /*00fc*/ 	.word	0x00000000
        /*0100*/ 	.short	0x0028
        /*0102*/ 	.short	0x0900
        /*0104*/ 	.byte	0x00, 0xf0, 0x11, 0x00


	//----- nvinfo : EIATTR_KPARAM_INFO
	.align		4
.L_497:
        /*0108*/ 	.byte	0x04, 0x17
        /*010a*/ 	.short	(.L_499 - .L_498)
.L_498:
        /*010c*/ 	.word	0x00000000
        /*0110*/ 	.short	0x0027
        /*0112*/ 	.short	0x07e8
        /*0114*/ 	.byte	0x00, 0xf0, 0x61, 0x04


	//----- nvinfo : EIATTR_KPARAM_INFO
	.align		4
.L_499:
        /*0118*/ 	.byte	0x04, 0x17
        /*011a*/ 	.short	(.L_501 - .L_500)
.L_500:
        /*011c*/ 	.word	0x00000000
        /*0120*/ 	.short	0x0026
        /*0122*/ 	.short	0x07b0
        /*0124*/ 	.byte	0x00, 0xf0, 0xe1, 0x00


	//----- nvinfo : EIATTR_KPARAM_INFO
	.align		4
.L_501:
        /*0128*/ 	.byte	0x04, 0x17
        /*012a*/ 	.short	(.L_503 - .L_502)
.L_502:
        /*012c*/ 	.word	0x00000000
        /*0130*/ 	.short	0x0025
        /*0132*/ 	.short	0x0778
        /*0134*/ 	.byte	0x00, 0xf0, 0xe1, 0x00


	//----- nvinfo : EIATTR_KPARAM_INFO
	.align		4
.L_503:
        /*0138*/ 	.byte	0x04, 0x17
        /*013a*/ 	.short	(.L_505 - .L_504)
.L_504:
        /*013c*/ 	.word	0x00000000
        /*0140*/ 	.short	0x0024
        /*0142*/ 	.short	0x0740
        /*0144*/ 	.byte	0x00, 0xf0, 0xe1, 0x00


	//----- nvinfo : EIATTR_KPARAM_INFO
	.align		4
.L_505:
        /*0148*/ 	.byte	0x04, 0x17
        /*014a*/ 	.short	(.L_507 - .L_506)
.L_506:
        /*014c*/ 	.word	0x00000000
        /*0150*/ 	.short	0x0023
        /*0152*/ 	.short	0x0708
        /*0154*/ 	.byte	0x00, 0xf0, 0xe1, 0x00


	//----- nvinfo : EIATTR_KPARAM_INFO
	.align		4
.L_507:
        /*0158*/ 	.byte	0x04, 0x17
        /*015a*/ 	.short	(.L_509 - .L_508)
.L_508:
        /*015c*/ 	.word	0x00000000
        /*0160*/ 	.short	0x0022
        /*0162*/ 	.short	0x06d0
        /*0164*/ 	.byte	0x00, 0xf0, 0xe1, 0x00


	//----- nvinfo : EIATTR_KPARAM_INFO
	.align		4
.L_509:
        /*0168*/ 	.byte	0x04, 0x17
        /*016a*/ 	.short	(.L_511 - .L_510)
.L_510:
        /*016c*/ 	.word	0x00000000
        /*0170*/ 	.short	0x0021
        /*0172*/ 	.short	0x0698
        /*0174*/ 	.byte	0x00, 0xf0, 0xe1, 0x00


	//----- nvinfo : EIATTR_KPARAM_INFO
	.align		4
.L_511:
        /*0178*/ 	.byte	0x04, 0x17
        /*017a*/ 	.short	(.L_513 - .L_512)
.L_512:
        /*017c*/ 	.word	0x00000000
        /*0180*/ 	.short	0x0020
        /*0182*/ 	.short	0x0660
        /*0184*/ 	.byte	0x00, 0xf0, 0xe1, 0x00


	//----- nvinfo : EIATTR_KPARAM_INFO
	.align		4
.L_513:
        /*0188*/ 	.byte	0x04, 0x17
        /*018a*/ 	.short	(.L_515 - .L_514)
.L_514:
        /*018c*/ 	.word	0x00000000
        /*0190*/ 	.short	0x001f
        /*0192*/ 	.short	0x0628
        /*0194*/ 	.byte	0x00, 0xf0, 0xe1, 0x00


	//----- nvinfo : EIATTR_KPARAM_INFO
	.align		4
.L_515:
        /*0198*/ 	.byte	0x04, 0x17
        /*019a*/ 	.short	(.L_517 - .L_516)
.L_516:
        /*019c*/ 	.word	0x00000000
        /*01a0*/ 	.short	0x001e
        /*01a2*/ 	.short	0x05f0
        /*01a4*/ 	.byte	0x00, 0xf0, 0xe1, 0x00


	//----- nvinfo : EIATTR_KPARAM_INFO
	.align		4
.L_517:
        /*01a8*/ 	.byte	0x04, 0x17
        /*01aa*/ 	.short	(.L_519 - .L_518)
.L_518:
        /*01ac*/ 	.word	0x00000000
        /*01b0*/ 	.short	0x001d
        /*01b2*/ 	.short	0x05b8
        /*01b4*/ 	.byte	0x00, 0xf0, 0xe1, 0x00


	//----- nvinfo : EIATTR_KPARAM_INFO
	.align		4
.L_519:
        /*01b8*/ 	.byte	0x04, 0x17
        /*01ba*/ 	.short	(.L_521 - .L_520)
.L_520:
        /*01bc*/ 	.word	0x00000000
        /*01c0*/ 	.short	0x001c
        /*01c2*/ 	.short	0x0580
        /*01c4*/ 	.byte	0x00, 0xf0, 0xe1, 0x00


	//----- nvinfo : EIATTR_KPARAM_INFO
	.align		4
.L_521:
        /*01c8*/ 	.byte	0x04, 0x17
        /*01ca*/ 	.short	(.L_523 - .L_522)
.L_522:
        /*01cc*/ 	.word	0x00000000
        /*01d0*/ 	.short	0x001b
        /*01d2*/ 	.short	0x0548
        /*01d4*/ 	.byte	0x00, 0xf0, 0xe1, 0x00


	//----- nvinfo : EIATTR_KPARAM_INFO
	.align		4
.L_523:
        /*01d8*/ 	.byte	0x04, 0x17
        /*01da*/ 	.short	(.L_525 - .L_524)
.L_524:
        /*01dc*/ 	.word	0x00000000
        /*01e0*/ 	.short	0x001a
        /*01e2*/ 	.short	0x0510
        /*01e4*/ 	.byte	0x00, 0xf0, 0xe1, 0x00


	//----- nvinfo : EIATTR_KPARAM_INFO
	.align		4
.L_525:
        /*01e8*/ 	.byte	0x04, 0x17
        /*01ea*/ 	.short	(.L_527 - .L_526)
.L_526:
        /*01ec*/ 	.word	0x00000000
        /*01f0*/ 	.short	0x0019
        /*01f2*/ 	.short	0x0508
        /*01f4*/ 	.byte	0x00, 0xf0, 0x11, 0x00


	//----- nvinfo : EIATTR_KPARAM_INFO
	.align		4
.L_527:
        /*01f8*/ 	.byte	0x04, 0x17
        /*01fa*/ 	.short	(.L_529 - .L_528)
.L_528:
        /*01fc*/ 	.word	0x00000000
        /*0200*/ 	.short	0x0018
        /*0202*/ 	.short	0x0504
        /*0204*/ 	.byte	0x00, 0xf0, 0x11, 0x00


	//----- nvinfo : EIATTR_KPARAM_INFO
	.align		4
.L_529:
        /*0208*/ 	.byte	0x04, 0x17
        /*020a*/ 	.short	(.L_531 - .L_530)
.L_530:
        /*020c*/ 	.word	0x00000000
        /*0210*/ 	.short	0x0017
        /*0212*/ 	.short	0x0500
        /*0214*/ 	.byte	0x00, 0xf0, 0x11, 0x00


	//----- nvinfo : EIATTR_KPARAM_INFO
	.align		4
.L_531:
        /*0218*/ 	.byte	0x04, 0x17
        /*021a*/ 	.short	(.L_533 - .L_532)
.L_532:
        /*021c*/ 	.word	0x00000000
        /*0220*/ 	.short	0x0016
        /*0222*/ 	.short	0x04c8
        /*0224*/ 	.byte	0x00, 0xf0, 0xe1, 0x00


	//----- nvinfo : EIATTR_KPARAM_INFO
	.align		4
.L_533:
        /*0228*/ 	.byte	0x04, 0x17
        /*022a*/ 	.short	(.L_535 - .L_534)
.L_534:
        /*022c*/ 	.word	0x00000000
        /*0230*/ 	.short	0x0015
        /*0232*/ 	.short	0x0490
        /*0234*/ 	.byte	0x00, 0xf0, 0xe1, 0x00


	//----- nvinfo : EIATTR_KPARAM_INFO
	.align		4
.L_535:
        /*0238*/ 	.byte	0x04, 0x17
        /*023a*/ 	.short	(.L_537 - .L_536)
.L_536:
        /*023c*/ 	.word	0x00000000
        /*0240*/ 	.short	0x0014
        /*0242*/ 	.short	0x0458
        /*0244*/ 	.byte	0x00, 0xf0, 0xe1, 0x00


	//----- nvinfo : EIATTR_KPARAM_INFO
	.align		4
.L_537:
        /*0248*/ 	.byte	0x04, 0x17
        /*024a*/ 	.short	(.L_539 - .L_538)
.L_538:
        /*024c*/ 	.word	0x00000000
        /*0250*/ 	.short	0x0013
        /*0252*/ 	.short	0x0420
        /*0254*/ 	.byte	0x00, 0xf0, 0xe1, 0x00


	//----- nvinfo : EIATTR_KPARAM_INFO
	.align		4
.L_539:
        /*0258*/ 	.byte	0x04, 0x17
        /*025a*/ 	.short	(.L_541 - .L_540)
.L_540:
        /*025c*/ 	.word	0x00000000
        /*0260*/ 	.short	0x0012
        /*0262*/ 	.short	0x03e8
        /*0264*/ 	.byte	0x00, 0xf0, 0xe1, 0x00


	//----- nvinfo : EIATTR_KPARAM_INFO
	.align		4
.L_541:
        /*0268*/ 	.byte	0x04, 0x17
        /*026a*/ 	.short	(.L_543 - .L_542)
.L_542:
        /*026c*/ 	.word	0x00000000
        /*0270*/ 	.short	0x0011
        /*0272*/ 	.short	0x03b0
        /*0274*/ 	.byte	0x00, 0xf0, 0xe1, 0x00


	//----- nvinfo : EIATTR_KPARAM_INFO
	.align		4
.L_543:
        /*0278*/ 	.byte	0x04, 0x17
        /*027a*/ 	.short	(.L_545 - .L_544)
.L_544:
        /*027c*/ 	.word	0x00000000
        /*0280*/ 	.short	0x0010
        /*0282*/ 	.short	0x03ac
        /*0284*/ 	.byte	0x00, 0xf0, 0x11, 0x00


	//----- nvinfo : EIATTR_KPARAM_INFO
	.align		4
.L_545:
        /*0288*/ 	.byte	0x04, 0x17
        /*028a*/ 	.short	(.L_547 - .L_546)
.L_546:
        /*028c*/ 	.word	0x00000000
        /*0290*/ 	.short	0x000f
        /*0292*/ 	.short	0x03a8
        /*0294*/ 	.byte	0x00, 0xf0, 0x11, 0x00


	//----- nvinfo : EIATTR_KPARAM_INFO
	.align		4
.L_547:
        /*0298*/ 	.byte	0x04, 0x17
        /*029a*/ 	.short	(.L_549 - .L_548)
.L_548:
        /*029c*/ 	.word	0x00000000
        /*02a0*/ 	.short	0x000e
        /*02a2*/ 	.short	0x03a4
        /*02a4*/ 	.byte	0x00, 0xf0, 0x11, 0x00


	//----- nvinfo : EIATTR_KPARAM_INFO
	.align		4
.L_549:
        /*02a8*/ 	.byte	0x04, 0x17
        /*02aa*/ 	.short	(.L_551 - .L_550)
.L_550:
        /*02ac*/ 	.word	0x00000000
        /*02b0*/ 	.short	0x000d
        /*02b2*/ 	.short	0x03a0
        /*02b4*/ 	.byte	0x00, 0xf0, 0x11, 0x00


	//----- nvinfo : EIATTR_KPARAM_INFO
	.align		4
.L_551:
        /*02b8*/ 	.byte	0x04, 0x17
        /*02ba*/ 	.short	(.L_553 - .L_552)
.L_552:
        /*02bc*/ 	.word	0x00000000
        /*02c0*/ 	.short	0x000c
        /*02c2*/ 	.short	0x0288
        /*02c4*/ 	.byte	0x00, 0xf0, 0x61, 0x04


	//----- nvinfo : EIATTR_KPARAM_INFO
	.align		4
.L_553:
        /*02c8*/ 	.byte	0x04, 0x17
        /*02ca*/ 	.short	(.L_555 - .L_554)
.L_554:
        /*02cc*/ 	.word	0x00000000
        /*02d0*/ 	.short	0x000b
        /*02d2*/ 	.short	0x0250
        /*02d4*/ 	.byte	0x00, 0xf0, 0xe1, 0x00


	//----- nvinfo : EIATTR_KPARAM_INFO
	.align		4
.L_555:
        /*02d8*/ 	.byte	0x04, 0x17
        /*02da*/ 	.short	(.L_557 - .L_556)
.L_556:
        /*02dc*/ 	.word	0x00000000
        /*02e0*/ 	.short	0x000a
        /*02e2*/ 	.short	0x0218
        /*02e4*/ 	.byte	0x00, 0xf0, 0xe1, 0x00


	//----- nvinfo : EIATTR_KPARAM_INFO
	.align		4
.L_557:
        /*02e8*/ 	.byte	0x04, 0x17
        /*02ea*/ 	.short	(.L_559 - .L_558)
.L_558:
        /*02ec*/ 	.word	0x00000000
        /*02f0*/ 	.short	0x0009
        /*02f2*/ 	.short	0x01e0
        /*02f4*/ 	.byte	0x00, 0xf0, 0xe1, 0x00


	//----- nvinfo : EIATTR_KPARAM_INFO
	.align		4
.L_559:
        /*02f8*/ 	.byte	0x04, 0x17
        /*02fa*/ 	.short	(.L_561 - .L_560)
.L_560:
        /*02fc*/ 	.word	0x00000000
        /*0300*/ 	.short	0x0008
        /*0302*/ 	.short	0x01a8
        /*0304*/ 	.byte	0x00, 0xf0, 0xe1, 0x00


	//----- nvinfo : EIATTR_KPARAM_INFO
	.align		4
.L_561:
        /*0308*/ 	.byte	0x04, 0x17
        /*030a*/ 	.short	(.L_563 - .L_562)
.L_562:
        /*030c*/ 	.word	0x00000000
        /*0310*/ 	.short	0x0007
        /*0312*/ 	.short	0x0170
        /*0314*/ 	.byte	0x00, 0xf0, 0xe1, 0x00


	//----- nvinfo : EIATTR_KPARAM_INFO
	.align		4
.L_563:
        /*0318*/ 	.byte	0x04, 0x17
        /*031a*/ 	.short	(.L_565 - .L_564)
.L_564:
        /*031c*/ 	.word	0x00000000
        /*0320*/ 	.short	0x0006
        /*0322*/ 	.short	0x0138
        /*0324*/ 	.byte	0x00, 0xf0, 0xe1, 0x00


	//----- nvinfo : EIATTR_KPARAM_INFO
	.align		4
.L_565:
        /*0328*/ 	.byte	0x04, 0x17
        /*032a*/ 	.short	(.L_567 - .L_566)
.L_566:
        /*032c*/ 	.word	0x00000000
        /*0330*/ 	.short	0x0005
        /*0332*/ 	.short	0x0100
        /*0334*/ 	.byte	0x00, 0xf0, 0xe1, 0x00


	//----- nvinfo : EIATTR_KPARAM_INFO
	.align		4
.L_567:
        /*0338*/ 	.byte	0x04, 0x17
        /*033a*/ 	.short	(.L_569 - .L_568)
.L_568:
        /*033c*/ 	.word	0x00000000
        /*0340*/ 	.short	0x0004
        /*0342*/ 	.short	0x00c8
        /*0344*/ 	.byte	0x00, 0xf0, 0xe1, 0x00


	//----- nvinfo : EIATTR_KPARAM_INFO
	.align		4
.L_569:
        /*0348*/ 	.byte	0x04, 0x17
        /*034a*/ 	.short	(.L_571 - .L_570)
.L_570:
        /*034c*/ 	.word	0x00000000
        /*0350*/ 	.short	0x0003
        /*0352*/ 	.short	0x0090
        /*0354*/ 	.byte	0x00, 0xf0, 0xe1, 0x00


	//----- nvinfo : EIATTR_KPARAM_INFO
	.align		4
.L_571:
        /*0358*/ 	.byte	0x04, 0x17
        /*035a*/ 	.short	(.L_573 - .L_572)
.L_572:
        /*035c*/ 	.word	0x00000000
        /*0360*/ 	.short	0x0002
        /*0362*/ 	.short	0x0058
        /*0364*/ 	.byte	0x00, 0xf0, 0xe1, 0x00


	//----- nvinfo : EIATTR_KPARAM_INFO
	.align		4
.L_573:
        /*0368*/ 	.byte	0x04, 0x17
        /*036a*/ 	.short	(.L_575 - .L_574)
.L_574:
        /*036c*/ 	.word	0x00000000
        /*0370*/ 	.short	0x0001
        /*0372*/ 	.short	0x0020
        /*0374*/ 	.byte	0x00, 0xf0, 0xe1, 0x00


	//----- nvinfo : EIATTR_KPARAM_INFO
	.align		4
.L_575:
        /*0378*/ 	.byte	0x04, 0x17
        /*037a*/ 	.short	(.L_577 - .L_576)
.L_576:
        /*037c*/ 	.word	0x00000000
        /*0380*/ 	.short	0x0000
        /*0382*/ 	.short	0x0000
        /*0384*/ 	.byte	0x00, 0xf0, 0x81, 0x00


	//----- nvinfo : EIATTR_MAXREG_COUNT
	.align		4
.L_577:
        /*0388*/ 	.byte	0x03, 0x1b
        /*038a*/ 	.short	0x00ff


	//----- nvinfo : EIATTR_EXIT_INSTR_OFFSETS
	.align		4
        /*038c*/ 	.byte	0x04, 0x1c
        /*038e*/ 	.short	(.L_579 - .L_578)


	//   ....[0]....
.L_578:
        /*0390*/ 	.word	0x00000070


	//   ....[1]....
        /*0394*/ 	.word	0x00006ca0


	//----- nvinfo : EIATTR_CRS_STACK_SIZE
	.align		4
.L_579:
        /*0398*/ 	.byte	0x04, 0x1e
        /*039a*/ 	.short	(.L_581 - .L_580)
.L_580:
        /*039c*/ 	.word	0x00000000
.L_581:


//--------------------- .nv.info.my_solve_particle_shape_contacts_cuda_kernel_forward --------------------------
	.section	.nv.info.my_solve_particle_shape_contacts_cuda_kernel_forward,"",@"SHT_CUDA_INFO"
	.sectionflags	@""
	.align	4


	//----- nvinfo : EIATTR_CUDA_API_VERSION
	.align		4
        /*0000*/ 	.byte	0x04, 0x37
        /*0002*/ 	.short	(.L_583 - .L_582)
.L_582:
        /*0004*/ 	.word	0x0000007d


	//----- nvinfo : EIATTR_PARAM_CBANK
	.align		4
.L_583:
        /*0008*/ 	.byte	0x04, 0x0a
        /*000a*/ 	.short	(.L_585 - .L_584)
	.align		4
.L_584:
        /*000c*/ 	.word	index@(.nv.constant0.my_solve_particle_shape_contacts_cuda_kernel_forward)
        /*0010*/ 	.short	0x0160
        /*0012*/ 	.short	0x0580


	//----- nvinfo : EIATTR_CBANK_PARAM_SIZE
	.align		4
.L_585:
        /*0014*/ 	.byte	0x03, 0x19
        /*0016*/ 	.short	0x0580


	//----- nvinfo : EIATTR_KPARAM_INFO
	.align		4
        /*0018*/ 	.byte	0x04, 0x17
        /*001a*/ 	.short	(.L_587 - .L_586)
.L_586:
        /*001c*/ 	.word	0x00000000
        /*0020*/ 	.short	0x001b
        /*0022*/ 	.short	0x0548
        /*0024*/ 	.byte	0x00, 0xf0, 0xe1, 0x00


	//----- nvinfo : EIATTR_KPARAM_INFO
	.align		4
.L_587:
        /*0028*/ 	.byte	0x04, 0x17
        /*002a*/ 	.short	(.L_589 - .L_588)
.L_588:
        /*002c*/ 	.word	0x00000000
        /*0030*/ 	.short	0x001a
        /*0032*/ 	.short	0x0510
        /*0034*/ 	.byte	0x00, 0xf0, 0xe1, 0x00


	//----- nvinfo : EIATTR_KPARAM_INFO
	.align		4
.L_589:
        /*0038*/ 	.byte	0x04, 0x17
        /*003a*/ 	.short	(.L_591 - .L_590)
.L_590:
        /*003c*/ 	.word	0x00000000
        /*0040*/ 	.short	0x0019
        /*0042*/ 	.short	0x0508
        /*0044*/ 	.byte	0x00, 0xf0, 0x11, 0x00


	//----- nvinfo : EIATTR_KPARAM_INFO
	.align		4
.L_591:
        /*0048*/ 	.byte	0x04, 0x17
        /*004a*/ 	.short	(.L_593 - .L_592)
.L_592:
        /*004c*/ 	.word	0x00000000
        /*0050*/ 	.short	0x0018
        /*0052*/ 	.short	0x0504
        /*0054*/ 	.byte	0x00, 0xf0, 0x11, 0x00


	//----- nvinfo : EIATTR_KPARAM_INFO
	.align		4
.L_593:
        /*0058*/ 	.byte	0x04, 0x17
        /*005a*/ 	.short	(.L_595 - .L_594)
.L_594:
        /*005c*/ 	.word	0x00000000
        /*0060*/ 	.short	0x0017
        /*0062*/ 	.short	0x0500
        /*0064*/ 	.byte	0x00, 0xf0, 0x11, 0x00


	//----- nvinfo : EIATTR_KPARAM_INFO
	.align		4
.L_595:
        /*0068*/ 	.byte	0x04, 0x17
        /*006a*/ 	.short	(.L_597 - .L_596)
.L_596:
        /*006c*/ 	.word	0x00000000
        /*0070*/ 	.short	0x0016
        /*0072*/ 	.short	0x04c8
        /*0074*/ 	.byte	0x00, 0xf0, 0xe1, 0x00


	//----- nvinfo : EIATTR_KPARAM_INFO
	.align		4
.L_597:
        /*0078*/ 	.byte	0x04, 0x17
        /*007a*/ 	.short	(.L_599 - .L_598)
.L_598:
        /*007c*/ 	.word	0x00000000
        /*0080*/ 	.short	0x0015
        /*0082*/ 	.short	0x0490
        /*0084*/ 	.byte	0x00, 0xf0, 0xe1, 0x00


	//----- nvinfo : EIATTR_KPARAM_INFO
	.align		4
.L_599:
        /*0088*/ 	.byte	0x04, 0x17
        /*008a*/ 	.short	(.L_601 - .L_600)
.L_600:
        /*008c*/ 	.word	0x00000000
        /*0090*/ 	.short	0x0014
        /*0092*/ 	.short	0x0458
        /*0094*/ 	.byte	0x00, 0xf0, 0xe1, 0x00


	//----- nvinfo : EIATTR_KPARAM_INFO
	.align		4
.L_601:
        /*0098*/ 	.byte	0x04, 0x17
        /*009a*/ 	.short	(.L_603 - .L_602)
.L_602:
        /*009c*/ 	.word	0x00000000
        /*00a0*/ 	.short	0x0013
        /*00a2*/ 	.short	0x0420
        /*00a4*/ 	.byte	0x00, 0xf0, 0xe1, 0x00


	//----- nvinfo : EIATTR_KPARAM_INFO
	.align		4
.L_603:
        /*00a8*/ 	.byte	0x04, 0x17
        /*00aa*/ 	.short	(.L_605 - .L_604)
.L_604:
        /*00ac*/ 	.word	0x00000000
        /*00b0*/ 	.short	0x0012
        /*00b2*/ 	.short	0x03e8
        /*00b4*/ 	.byte	0x00, 0xf0, 0xe1, 0x00


	//----- nvinfo : EIATTR_KPARAM_INFO
	.align		4
.L_605:
        /*00b8*/ 	.byte	0x04, 0x17
        /*00ba*/ 	.short	(.L_607 - .L_606)
.L_606:
        /*00bc*/ 	.word	0x00000000
        /*00c0*/ 	.short	0x0011
        /*00c2*/ 	.short	0x03b0
        /*00c4*/ 	.byte	0x00, 0xf0, 0xe1, 0x00


	//----- nvinfo : EIATTR_KPARAM_INFO
	.align		4
.L_607:
        /*00c8*/ 	.byte	0x04, 0x17
        /*00ca*/ 	.short	(.L_609 - .L_608)
.L_608:
        /*00cc*/ 	.word	0x00000000
        /*00d0*/ 	.short	0x0010
        /*00d2*/ 	.short	0x03ac
        /*00d4*/ 	.byte	0x00, 0xf0, 0x11, 0x00


	//----- nvinfo : EIATTR_KPARAM_INFO
	.align		4
.L_609:
        /*00d8*/ 	.byte	0x04, 0x17
        /*00da*/ 	.short	(.L_611 - .L_610)
.L_610:
        /*00dc*/ 	.word	0x00000000
        /*00e0*/ 	.short	0x000f
        /*00e2*/ 	.short	0x03a8
        /*00e4*/ 	.byte	0x00, 0xf0, 0x11, 0x00


	//----- nvinfo : EIATTR_KPARAM_INFO
	.align		4
.L_611:
        /*00e8*/ 	.byte	0x04, 0x17
        /*00ea*/ 	.short	(.L_613 - .L_612)
.L_612:
        /*00ec*/ 	.word	0x00000000
        /*00f0*/ 	.short	0x000e
        /*00f2*/ 	.short	0x03a4
        /*00f4*/ 	.byte	0x00, 0xf0, 0x11, 0x00


	//----- nvinfo : EIATTR_KPARAM_INFO
	.align		4
.L_613:
        /*00f8*/ 	.byte	0x04, 0x17
        /*00fa*/ 	.short	(.L_615 - .L_614)
.L_614:
        /*00fc*/ 	.word	0x00000000
        /*0100*/ 	.short	0x000d
        /*0102*/ 	.short	0x03a0
        /*0104*/ 	.byte	0x00, 0xf0, 0x11, 0x00


	//----- nvinfo : EIATTR_KPARAM_INFO
	.align		4
.L_615:
        /*0108*/ 	.byte	0x04, 0x17
        /*010a*/ 	.short	(.L_617 - .L_616)
.L_616:
        /*010c*/ 	.word	0x00000000
        /*0110*/ 	.short	0x000c
        /*0112*/ 	.short	0x0288
        /*0114*/ 	.byte	0x00, 0xf0, 0x61, 0x04


	//----- nvinfo : EIATTR_KPARAM_INFO
	.align		4
.L_617:
        /*0118*/ 	.byte	0x04, 0x17
        /*011a*/ 	.short	(.L_619 - .L_618)
.L_618:
        /*011c*/ 	.word	0x00000000
        /*0120*/ 	.short	0x000b
        /*0122*/ 	.short	0x0250
        /*0124*/ 	.byte	0x00, 0xf0, 0xe1, 0x00


	//----- nvinfo : EIATTR_KPARAM_INFO
	.align		4
.L_619:
        /*0128*/ 	.byte	0x04, 0x17
        /*012a*/ 	.short	(.L_621 - .L_620)
.L_620:
        /*012c*/ 	.word	0x00000000
        /*0130*/ 	.short	0x000a
        /*0132*/ 	.short	0x0218
        /*0134*/ 	.byte	0x00, 0xf0, 0xe1, 0x00


	//----- nvinfo : EIATTR_KPARAM_INFO
	.align		4
.L_621:
        /*0138*/ 	.byte	0x04, 0x17
        /*013a*/ 	.short	(.L_623 - .L_622)
.L_622:
        /*013c*/ 	.word	0x00000000
        /*0140*/ 	.short	0x0009
        /*0142*/ 	.short	0x01e0
        /*0144*/ 	.byte	0x00, 0xf0, 0xe1, 0x00


	//----- nvinfo : EIATTR_KPARAM_INFO
	.align		4
.L_623:
        /*0148*/ 	.byte	0x04, 0x17
        /*014a*/ 	.short	(.L_625 - .L_624)
.L_624:
        /*014c*/ 	.word	0x00000000
        /*0150*/ 	.short	0x0008
        /*0152*/ 	.short	0x01a8
        /*0154*/ 	.byte	0x00, 0xf0, 0xe1, 0x00


	//----- nvinfo : EIATTR_KPARAM_INFO
	.align		4
.L_625:
        /*0158*/ 	.byte	0x04, 0x17
        /*015a*/ 	.short	(.L_627 - .L_626)
.L_626:
        /*015c*/ 	.word	0x00000000
        /*0160*/ 	.short	0x0007
        /*0162*/ 	.short	0x0170
        /*0164*/ 	.byte	0x00, 0xf0, 0xe1, 0x00


	//----- nvinfo : EIATTR_KPARAM_INFO
	.align		4
.L_627:
        /*0168*/ 	.byte	0x04, 0x17
        /*016a*/ 	.short	(.L_629 - .L_628)
.L_628:
        /*016c*/ 	.word	0x00000000
        /*0170*/ 	.short	0x0006
        /*0172*/ 	.short	0x0138
        /*0174*/ 	.byte	0x00, 0xf0, 0xe1, 0x00


	//----- nvinfo : EIATTR_KPARAM_INFO
	.align		4
.L_629:
        /*0178*/ 	.byte	0x04, 0x17
        /*017a*/ 	.short	(.L_631 - .L_630)
.L_630:
        /*017c*/ 	.word	0x00000000
        /*0180*/ 	.short	0x0005
        /*0182*/ 	.short	0x0100
        /*0184*/ 	.byte	0x00, 0xf0, 0xe1, 0x00


	//----- nvinfo : EIATTR_KPARAM_INFO
	.align		4
.L_631:
        /*0188*/ 	.byte	0x04, 0x17
        /*018a*/ 	.short	(.L_633 - .L_632)
.L_632:
        /*018c*/ 	.word	0x00000000
        /*0190*/ 	.short	0x0004
        /*0192*/ 	.short	0x00c8
        /*0194*/ 	.byte	0x00, 0xf0, 0xe1, 0x00


	//----- nvinfo : EIATTR_KPARAM_INFO
	.align		4
.L_633:
        /*0198*/ 	.byte	0x04, 0x17
        /*019a*/ 	.short	(.L_635 - .L_634)
.L_634:
        /*019c*/ 	.word	0x00000000
        /*01a0*/ 	.short	0x0003
        /*01a2*/ 	.short	0x0090
        /*01a4*/ 	.byte	0x00, 0xf0, 0xe1, 0x00


	//----- nvinfo : EIATTR_KPARAM_INFO
	.align		4
.L_635:
        /*01a8*/ 	.byte	0x04, 0x17
        /*01aa*/ 	.short	(.L_637 - .L_636)
.L_636:
        /*01ac*/ 	.word	0x00000000
        /*01b0*/ 	.short	0x0002
        /*01b2*/ 	.short	0x0058
        /*01b4*/ 	.byte	0x00, 0xf0, 0xe1, 0x00


	//----- nvinfo : EIATTR_KPARAM_INFO
	.align		4
.L_637:
        /*01b8*/ 	.byte	0x04, 0x17
        /*01ba*/ 	.short	(.L_639 - .L_638)
.L_638:
        /*01bc*/ 	.word	0x00000000
        /*01c0*/ 	.short	0x0001
        /*01c2*/ 	.short	0x0020
        /*01c4*/ 	.byte	0x00, 0xf0, 0xe1, 0x00


	//----- nvinfo : EIATTR_KPARAM_INFO
	.align		4
.L_639:
        /*01c8*/ 	.byte	0x04, 0x17
        /*01ca*/ 	.short	(.L_641 - .L_640)
.L_640:
        /*01cc*/ 	.word	0x00000000
        /*01d0*/ 	.short	0x0000
        /*01d2*/ 	.short	0x0000
        /*01d4*/ 	.byte	0x00, 0xf0, 0x81, 0x00


	//----- nvinfo : EIATTR_MAXREG_COUNT
	.align		4
.L_641:
        /*01d8*/ 	.byte	0x03, 0x1b
        /*01da*/ 	.short	0x00ff


	//----- nvinfo : EIATTR_EXIT_INSTR_OFFSETS
	.align		4
        /*01dc*/ 	.byte	0x04, 0x1c
        /*01de*/ 	.short	(.L_643 - .L_642)


	//   ....[0]....
.L_642:
        /*01e0*/ 	.word	0x00000070


	//   ....[1]....
        /*01e4*/ 	.word	0x00000200


	//   ....[2]....
        /*01e8*/ 	.word	0x00000480


	//   ....[3]....
        /*01ec*/ 	.word	0x00000d80


	//   ....[4]....
        /*01f0*/ 	.word	0x00001700


	//   ....[5]....
        /*01f4*/ 	.word	0x00002280


	//----- nvinfo : EIATTR_CRS_STACK_SIZE
	.align		4
.L_643:
        /*01f8*/ 	.byte	0x04, 0x1e
        /*01fa*/ 	.short	(.L_645 - .L_644)
.L_644:
        /*01fc*/ 	.word	0x00000000
.L_645:


//--------------------- .nv.info.my_solve_particle_particle_contacts_cuda_kernel_backward --------------------------
	.section	.nv.info.my_solve_particle_particle_contacts_cuda_kernel_backward,"",@"SHT_CUDA_INFO"
	.sectionflags	@""
	.align	4


	//----- nvinfo : EIATTR_CUDA_API_VERSION
	.align		4
        /*0000*/ 	.byte	0x04, 0x37
        /*0002*/ 	.short	(.L_647 - .L_646)
.L_646:
        /*0004*/ 	.word	0x0000007d


	//----- nvinfo : EIATTR_PARAM_CBANK
	.align		4
.L_647:
        /*0008*/ 	.byte	0x04, 0x0a
        /*000a*/ 	.short	(.L_649 - .L_648)
	.align		4
.L_648:
        /*000c*/ 	.word	index@(.nv.constant0.my_solve_particle_particle_contacts_cuda_kernel_backward)
        /*0010*/ 	.short	0x0160
        /*0012*/ 	.short	0x0310


	//----- nvinfo : EIATTR_CBANK_PARAM_SIZE
	.align		4
.L_649:
        /*0014*/ 	.byte	0x03, 0x19
        /*0016*/ 	.short	0x0310


	//----- nvinfo : EIATTR_KPARAM_INFO
	.align		4
        /*0018*/ 	.byte	0x04, 0x17
        /*001a*/ 	.short	(.L_651 - .L_650)
.L_650:
        /*001c*/ 	.word	0x00000000
        /*0020*/ 	.short	0x001c
        /*0022*/ 	.short	0x02d8
        /*0024*/ 	.byte	0x00, 0xf0, 0xe1, 0x00


	//----- nvinfo : EIATTR_KPARAM_INFO
	.align		4
.L_651:
        /*0028*/ 	.byte	0x04, 0x17
        /*002a*/ 	.short	(.L_653 - .L_652)
.L_652:
        /*002c*/ 	.word	0x00000000
        /*0030*/ 	.short	0x001b
        /*0032*/ 	.short	0x02d0
        /*0034*/ 	.byte	0x00, 0xf0, 0x11, 0x00


	//----- nvinfo : EIATTR_KPARAM_INFO
	.align		4
.L_653:
        /*0038*/ 	.byte	0x04, 0x17
        /*003a*/ 	.short	(.L_655 - .L_654)
.L_654:
        /*003c*/ 	.word	0x00000000
        /*0040*/ 	.short	0x001a
        /*0042*/ 	.short	0x02cc
        /*0044*/ 	.byte	0x00, 0xf0, 0x11, 0x00


	//----- nvinfo : EIATTR_KPARAM_INFO
	.align		4
.L_655:
        /*0048*/ 	.byte	0x04, 0x17
        /*004a*/ 	.short	(.L_657 - .L_656)
.L_656:
        /*004c*/ 	.word	0x00000000
        /*0050*/ 	.short	0x0019
        /*0052*/ 	.short	0x02c8
        /*0054*/ 	.byte	0x00, 0xf0, 0x11, 0x00


	//----- nvinfo : EIATTR_KPARAM_INFO
	.align		4
.L_657:
        /*0058*/ 	.byte	0x04, 0x17
        /*005a*/ 	.short	(.L_659 - .L_658)
.L_658:
        /*005c*/ 	.word	0x00000000
        /*0060*/ 	.short	0x0018
        /*0062*/ 	.short	0x02c4
        /*0064*/ 	.byte	0x00, 0xf0, 0x11, 0x00


	//----- nvinfo : EIATTR_KPARAM_INFO
	.align		4
.L_659:
        /*0068*/ 	.byte	0x04, 0x17
        /*006a*/ 	.short	(.L_661 - .L_660)
.L_660:
        /*006c*/ 	.word	0x00000000
        /*0070*/ 	.short	0x0017
        /*0072*/ 	.short	0x02c0
        /*0074*/ 	.byte	0x00, 0xf0, 0x11, 0x00


	//----- nvinfo : EIATTR_KPARAM_INFO
	.align		4
.L_661:
        /*0078*/ 	.byte	0x04, 0x17
        /*007a*/ 	.short	(.L_663 - .L_662)
.L_662:
        /*007c*/ 	.word	0x00000000
        /*0080*/ 	.short	0x0016
        /*0082*/ 	.short	0x02bc
        /*0084*/ 	.byte	0x00, 0xf0, 0x11, 0x00


	//----- nvinfo : EIATTR_KPARAM_INFO
	.align		4
.L_663:
        /*0088*/ 	.byte	0x04, 0x17
        /*008a*/ 	.short	(.L_665 - .L_664)
.L_664:
        /*008c*/ 	.word	0x00000000
        /*0090*/ 	.short	0x0015
        /*0092*/ 	.short	0x02b8
        /*0094*/ 	.byte	0x00, 0xf0, 0x11, 0x00


	//----- nvinfo : EIATTR_KPARAM_INFO
	.align		4
.L_665:
        /*0098*/ 	.byte	0x04, 0x17
        /*009a*/ 	.short	(.L_667 - .L_666)
.L_666:
        /*009c*/ 	.word	0x00000000
        /*00a0*/ 	.short	0x0014
        /*00a2*/ 	.short	0x0280
        /*00a4*/ 	.byte	0x00, 0xf0, 0xe1, 0x00


	//----- nvinfo : EIATTR_KPARAM_INFO
	.align		4
.L_667:
        /*00a8*/ 	.byte	0x04, 0x17
        /*00aa*/ 	.short	(.L_669 - .L_668)
.L_668:
        /*00ac*/ 	.word	0x00000000
        /*00b0*/ 	.short	0x0013
        /*00b2*/ 	.short	0x0248
        /*00b4*/ 	.byte	0x00, 0xf0, 0xe1, 0x00


	//----- nvinfo : EIATTR_KPARAM_INFO
	.align		4
.L_669:
        /*00b8*/ 	.byte	0x04, 0x17
        /*00ba*/ 	.short	(.L_671 - .L_670)
.L_670:
        /*00bc*/ 	.word	0x00000000
        /*00c0*/ 	.short	0x0012
        /*00c2*/ 	.short	0x0210
        /*00c4*/ 	.byte	0x00, 0xf0, 0xe1, 0x00


	//----- nvinfo : EIATTR_KPARAM_INFO
	.align		4
.L_671:
        /*00c8*/ 	.byte	0x04, 0x17
        /*00ca*/ 	.short	(.L_673 - .L_672)
.L_672:
        /*00cc*/ 	.word	0x00000000
        /*00d0*/ 	.short	0x0011
        /*00d2*/ 	.short	0x01d8
        /*00d4*/ 	.byte	0x00, 0xf0, 0xe1, 0x00


	//----- nvinfo : EIATTR_KPARAM_INFO
	.align		4
.L_673:
        /*00d8*/ 	.byte	0x04, 0x17
        /*00da*/ 	.short	(.L_675 - .L_674)
.L_674:
        /*00dc*/ 	.word	0x00000000
        /*00e0*/ 	.short	0x0010
        /*00e2*/ 	.short	0x01a0
        /*00e4*/ 	.byte	0x00, 0xf0, 0xe1, 0x00


	//----- nvinfo : EIATTR_KPARAM_INFO
	.align		4
.L_675:
        /*00e8*/ 	.byte	0x04, 0x17
        /*00ea*/ 	.short	(.L_677 - .L_676)
.L_676:
        /*00ec*/ 	.word	0x00000000
        /*00f0*/ 	.short	0x000f
        /*00f2*/ 	.short	0x0198
        /*00f4*/ 	.byte	0x00, 0xf0, 0x21, 0x00


	//----- nvinfo : EIATTR_KPARAM_INFO
	.align		4
.L_677:
        /*00f8*/ 	.byte	0x04, 0x17
        /*00fa*/ 	.short	(.L_679 - .L_678)
.L_678:
        /*00fc*/ 	.word	0x00000000
        /*0100*/ 	.short	0x000e
        /*0102*/ 	.short	0x0160
        /*0104*/ 	.byte	0x00, 0xf0, 0xe1, 0x00


	//----- nvinfo : EIATTR_KPARAM_INFO
	.align		4
.L_679:
        /*0108*/ 	.byte	0x04, 0x17
        /*010a*/ 	.short	(.L_681 - .L_680)
.L_680:
        /*010c*/ 	.word	0x00000000
        /*0110*/ 	.short	0x000d
        /*0112*/ 	.short	0x0158
        /*0114*/ 	.byte	0x00, 0xf0, 0x11, 0x00


	//----- nvinfo : EIATTR_KPARAM_INFO
	.align		4
.L_681:
        /*0118*/ 	.byte	0x04, 0x17
        /*011a*/ 	.short	(.L_683 - .L_682)
.L_682:
        /*011c*/ 	.word	0x00000000
        /*0120*/ 	.short	0x000c
        /*0122*/ 	.short	0x0154
        /*0124*/ 	.byte	0x00, 0xf0, 0x11, 0x00


	//----- nvinfo : EIATTR_KPARAM_INFO
	.align		4
.L_683:
        /*0128*/ 	.byte	0x04, 0x17
        /*012a*/ 	.short	(.L_685 - .L_684)
.L_684:
        /*012c*/ 	.word	0x00000000
        /*0130*/ 	.short	0x000b
        /*0132*/ 	.short	0x0150
        /*0134*/ 	.byte	0x00, 0xf0, 0x11, 0x00


	//----- nvinfo : EIATTR_KPARAM_INFO
	.align		4
.L_685:
        /*0138*/ 	.byte	0x04, 0x17
        /*013a*/ 	.short	(.L_687 - .L_686)
.L_686:
        /*013c*/ 	.word	0x00000000
        /*0140*/ 	.short	0x000a
        /*0142*/ 	.short	0x014c
        /*0144*/ 	.byte	0x00, 0xf0, 0x11, 0x00


	//----- nvinfo : EIATTR_KPARAM_INFO
	.align		4
.L_687:
        /*0148*/ 	.byte	0x04, 0x17
        /*014a*/ 	.short	(.L_689 - .L_688)
.L_688:
        /*014c*/ 	.word	0x00000000
        /*0150*/ 	.short	0x0009
        /*0152*/ 	.short	0x0148
        /*0154*/ 	.byte	0x00, 0xf0, 0x11, 0x00


	//----- nvinfo : EIATTR_KPARAM_INFO
	.align		4
.L_689:
        /*0158*/ 	.byte	0x04, 0x17
        /*015a*/ 	.short	(.L_691 - .L_690)
.L_690:
        /*015c*/ 	.word	0x00000000
        /*0160*/ 	.short	0x0008
        /*0162*/ 	.short	0x0144
        /*0164*/ 	.byte	0x00, 0xf0, 0x11, 0x00


	//----- nvinfo : EIATTR_KPARAM_INFO
	.align		4
.L_691:
        /*0168*/ 	.byte	0x04, 0x17
        /*016a*/ 	.short	(.L_693 - .L_692)
.L_692:
        /*016c*/ 	.word	0x00000000
        /*0170*/ 	.short	0x0007
        /*0172*/ 	.short	0x0140
        /*0174*/ 	.byte	0x00, 0xf0, 0x11, 0x00


	//----- nvinfo : EIATTR_KPARAM_INFO
	.align		4
.L_693:
        /*0178*/ 	.byte	0x04, 0x17
        /*017a*/ 	.short	(.L_695 - .L_694)
.L_694:
        /*017c*/ 	.word	0x00000000
        /*0180*/ 	.short	0x0006
        /*0182*/ 	.short	0x0108
        /*0184*/ 	.byte	0x00, 0xf0, 0xe1, 0x00


	//----- nvinfo : EIATTR_KPARAM_INFO
	.align		4
.L_695:
        /*0188*/ 	.byte	0x04, 0x17
        /*018a*/ 	.short	(.L_697 - .L_696)
.L_696:
        /*018c*/ 	.word	0x00000000
        /*0190*/ 	.short	0x0005
        /*0192*/ 	.short	0x00d0
        /*0194*/ 	.byte	0x00, 0xf0, 0xe1, 0x00


	//----- nvinfo : EIATTR_KPARAM_INFO
	.align		4
.L_697:
        /*0198*/ 	.byte	0x04, 0x17
        /*019a*/ 	.short	(.L_699 - .L_698)
.L_698:
        /*019c*/ 	.word	0x00000000
        /*01a0*/ 	.short	0x0004
        /*01a2*/ 	.short	0x0098
        /*01a4*/ 	.byte	0x00, 0xf0, 0xe1, 0x00


	//----- nvinfo : EIATTR_KPARAM_INFO
	.align		4
.L_699:
        /*01a8*/ 	.byte	0x04, 0x17
        /*01aa*/ 	.short	(.L_701 - .L_700)
.L_700:
        /*01ac*/ 	.word	0x00000000
        /*01b0*/ 	.short	0x0003
        /*01b2*/ 	.short	0x0060
        /*01b4*/ 	.byte	0x00, 0xf0, 0xe1, 0x00


	//----- nvinfo : EIATTR_KPARAM_INFO
	.align		4
.L_701:
        /*01b8*/ 	.byte	0x04, 0x17
        /*01ba*/ 	.short	(.L_703 - .L_702)
.L_702:
        /*01bc*/ 	.word	0x00000000
        /*01c0*/ 	.short	0x0002
        /*01c2*/ 	.short	0x0028
        /*01c4*/ 	.byte	0x00, 0xf0, 0xe1, 0x00


	//----- nvinfo : EIATTR_KPARAM_INFO
	.align		4
.L_703:
        /*01c8*/ 	.byte	0x04, 0x17
        /*01ca*/ 	.short	(.L_705 - .L_704)
.L_704:
        /*01cc*/ 	.word	0x00000000
        /*01d0*/ 	.short	0x0001
        /*01d2*/ 	.short	0x0020
        /*01d4*/ 	.byte	0x00, 0xf0, 0x21, 0x00


	//----- nvinfo : EIATTR_KPARAM_INFO
	.align		4
.L_705:
        /*01d8*/ 	.byte	0x04, 0x17
        /*01da*/ 	.short	(.L_707 - .L_706)
.L_706:
        /*01dc*/ 	.word	0x00000000
        /*01e0*/ 	.short	0x0000
        /*01e2*/ 	.short	0x0000
        /*01e4*/ 	.byte	0x00, 0xf0, 0x81, 0x00


	//----- nvinfo : EIATTR_MAXREG_COUNT
	.align		4
.L_707:
        /*01e8*/ 	.byte	0x03, 0x1b
        /*01ea*/ 	.short	0x00ff


	//----- nvinfo : EIATTR_EXIT_INSTR_OFFSETS
	.align		4
        /*01ec*/ 	.byte	0x04, 0x1c
        /*01ee*/ 	.short	(.L_709 - .L_708)


	//   ....[0]....
.L_708:
        /*01f0*/ 	.word	0x00000070


	//   ....[1]....
        /*01f4*/ 	.word	0x00004bc0


	//----- nvinfo : EIATTR_CRS_STACK_SIZE
	.align		4
.L_709:
        /*01f8*/ 	.byte	0x04, 0x1e
        /*01fa*/ 	.short	(.L_711 - .L_710)
.L_710:
        /*01fc*/ 	.word	0x00000000
.L_711:


//--------------------- .nv.info.my_solve_particle_particle_contacts_cuda_kernel_forward --------------------------
	.section	.nv.info.my_solve_particle_particle_contacts_cuda_kernel_forward,"",@"SHT_CUDA_INFO"
	.sectionflags	@""
	.align	4


	//----- nvinfo : EIATTR_CUDA_API_VERSION
	.align		4
        /*0000*/ 	.byte	0x04, 0x37
        /*0002*/ 	.short	(.L_713 - .L_712)
.L_712:
        /*0004*/ 	.word	0x0000007d


	//----- nvinfo : EIATTR_PARAM_CBANK
	.align		4
.L_713:
        /*0008*/ 	.byte	0x04, 0x0a
        /*000a*/ 	.short	(.L_715 - .L_714)
	.align		4
.L_714:
        /*000c*/ 	.word	index@(.nv.constant0.my_solve_particle_particle_contacts_cuda_kernel_forward)
        /*0010*/ 	.short	0x0160
        /*0012*/ 	.short	0x0198


	//----- nvinfo : EIATTR_CBANK_PARAM_SIZE
	.align		4
.L_715:
        /*0014*/ 	.byte	0x03, 0x19
        /*0016*/ 	.short	0x0198


	//----- nvinfo : EIATTR_KPARAM_INFO
	.align		4
        /*0018*/ 	.byte	0x04, 0x17
        /*001a*/ 	.short	(.L_717 - .L_716)
.L_716:
        /*001c*/ 	.word	0x00000000
        /*0020*/ 	.short	0x000e
        /*0022*/ 	.short	0x0160
        /*0024*/ 	.byte	0x00, 0xf0, 0xe1, 0x00


	//----- nvinfo : EIATTR_KPARAM_INFO
	.align		4
.L_717:
        /*0028*/ 	.byte	0x04, 0x17
        /*002a*/ 	.short	(.L_719 - .L_718)
.L_718:
        /*002c*/ 	.word	0x00000000
        /*0030*/ 	.short	0x000d
        /*0032*/ 	.short	0x0158
        /*0034*/ 	.byte	0x00, 0xf0, 0x11, 0x00


	//----- nvinfo : EIATTR_KPARAM_INFO
	.align		4
.L_719:
        /*0038*/ 	.byte	0x04, 0x17
        /*003a*/ 	.short	(.L_721 - .L_720)
.L_720:
        /*003c*/ 	.word	0x00000000
        /*0040*/ 	.short	0x000c
        /*0042*/ 	.short	0x0154
        /*0044*/ 	.byte	0x00, 0xf0, 0x11, 0x00


	//----- nvinfo : EIATTR_KPARAM_INFO
	.align		4
.L_721:
        /*0048*/ 	.byte	0x04, 0x17
        /*004a*/ 	.short	(.L_723 - .L_722)
.L_722:
        /*004c*/ 	.word	0x00000000
        /*0050*/ 	.short	0x000b
        /*0052*/ 	.short	0x0150
        /*0054*/ 	.byte	0x00, 0xf0, 0x11, 0x00


	//----- nvinfo : EIATTR_KPARAM_INFO
	.align		4
.L_723:
        /*0058*/ 	.byte	0x04, 0x17
        /*005a*/ 	.short	(.L_725 - .L_724)
.L_724:
        /*005c*/ 	.word	0x00000000
        /*0060*/ 	.short	0x000a
        /*0062*/ 	.short	0x014c
        /*0064*/ 	.byte	0x00, 0xf0, 0x11, 0x00


	//----- nvinfo : EIATTR_KPARAM_INFO
	.align		4
.L_725:
        /*0068*/ 	.byte	0x04, 0x17
        /*006a*/ 	.short	(.L_727 - .L_726)
.L_726:
        /*006c*/ 	.word	0x00000000
        /*0070*/ 	.short	0x0009
        /*0072*/ 	.short	0x0148
        /*0074*/ 	.byte	0x00, 0xf0, 0x11, 0x00


	//----- nvinfo : EIATTR_KPARAM_INFO
	.align		4
.L_727:
        /*0078*/ 	.byte	0x04, 0x17
        /*007a*/ 	.short	(.L_729 - .L_728)
.L_728:
        /*007c*/ 	.word	0x00000000
        /*0080*/ 	.short	0x0008
        /*0082*/ 	.short	0x0144
        /*0084*/ 	.byte	0x00, 0xf0, 0x11, 0x00


	//----- nvinfo : EIATTR_KPARAM_INFO
	.align		4
.L_729:
        /*0088*/ 	.byte	0x04, 0x17
        /*008a*/ 	.short	(.L_731 - .L_730)
.L_730:
        /*008c*/ 	.word	0x00000000
        /*0090*/ 	.short	0x0007
        /*0092*/ 	.short	0x0140
        /*0094*/ 	.byte	0x00, 0xf0, 0x11, 0x00


	//----- nvinfo : EIATTR_KPARAM_INFO
	.align		4
.L_731:
        /*0098*/ 	.byte	0x04, 0x17
        /*009a*/ 	.short	(.L_733 - .L_732)
.L_732:
        /*009c*/ 	.word	0x00000000
        /*00a0*/ 	.short	0x0006
        /*00a2*/ 	.short	0x0108
        /*00a4*/ 	.byte	0x00, 0xf0, 0xe1, 0x00


	//----- nvinfo : EIATTR_KPARAM_INFO
	.align		4
.L_733:
        /*00a8*/ 	.byte	0x04, 0x17
        /*00aa*/ 	.short	(.L_735 - .L_734)
.L_734:
        /*00ac*/ 	.word	0x00000000
        /*00b0*/ 	.short	0x0005
        /*00b2*/ 	.short	0x00d0
        /*00b4*/ 	.byte	0x00, 0xf0, 0xe1, 0x00


	//----- nvinfo : EIATTR_KPARAM_INFO
	.align		4
.L_735:
        /*00b8*/ 	.byte	0x04, 0x17
        /*00ba*/ 	.short	(.L_737 - .L_736)
.L_736:
        /*00bc*/ 	.word	0x00000000
        /*00c0*/ 	.short	0x0004
        /*00c2*/ 	.short	0x0098
        /*00c4*/ 	.byte	0x00, 0xf0, 0xe1, 0x00


	//----- nvinfo : EIATTR_KPARAM_INFO
	.align		4
.L_737:
        /*00c8*/ 	.byte	0x04, 0x17
        /*00ca*/ 	.short	(.L_739 - .L_738)
.L_738:
        /*00cc*/ 	.word	0x00000000
        /*00d0*/ 	.short	0x0003
        /*00d2*/ 	.short	0x0060
        /*00d4*/ 	.byte	0x00, 0xf0, 0xe1, 0x00


	//----- nvinfo : EIATTR_KPARAM_INFO
	.align		4
.L_739:
        /*00d8*/ 	.byte	0x04, 0x17
        /*00da*/ 	.short	(.L_741 - .L_740)
.L_740:
        /*00dc*/ 	.word	0x00000000
        /*00e0*/ 	.short	0x0002
        /*00e2*/ 	.short	0x0028
        /*00e4*/ 	.byte	0x00, 0xf0, 0xe1, 0x00


	//----- nvinfo : EIATTR_KPARAM_INFO
	.align		4
.L_741:
        /*00e8*/ 	.byte	0x04, 0x17
        /*00ea*/ 	.short	(.L_743 - .L_742)
.L_742:
        /*00ec*/ 	.word	0x00000000
        /*00f0*/ 	.short	0x0001
        /*00f2*/ 	.short	0x0020
        /*00f4*/ 	.byte	0x00, 0xf0, 0x21, 0x00


	//----- nvinfo : EIATTR_KPARAM_INFO
	.align		4
.L_743:
        /*00f8*/ 	.byte	0x04, 0x17
        /*00fa*/ 	.short	(.L_745 - .L_744)
.L_744:
        /*00fc*/ 	.word	0x00000000
        /*0100*/ 	.short	0x0000
        /*0102*/ 	.short	0x0000
        /*0104*/ 	.byte	0x00, 0xf0, 0x81, 0x00


	//----- nvinfo : EIATTR_MAXREG_COUNT
	.align		4
.L_745:
        /*0108*/ 	.byte	0x03, 0x1b
        /*010a*/ 	.short	0x00ff


	//----- nvinfo : EIATTR_EXIT_INSTR_OFFSETS
	.align		4
        /*010c*/ 	.byte	0x04, 0x1c
        /*010e*/ 	.short	(.L_747 - .L_746)


	//   ....[0]....
.L_746:
        /*0110*/ 	.word	0x00000070


	//   ....[1]....
        /*0114*/ 	.word	0x000002c0


	//   ....[2]....
        /*0118*/ 	.word	0x00000360


	//   ....[3]....
        /*011c*/ 	.word	0x00002560


	//----- nvinfo : EIATTR_CRS_STACK_SIZE
	.align		4
.L_747:
        /*0120*/ 	.byte	0x04, 0x1e
        /*0122*/ 	.short	(.L_749 - .L_748)
.L_748:
        /*0124*/ 	.word	0x00000000
.L_749:


//--------------------- .nv.info.my_solve_particle_ground_contacts_cuda_kernel_backward --------------------------
	.section	.nv.info.my_solve_particle_ground_contacts_cuda_kernel_backward,"",@"SHT_CUDA_INFO"
	.sectionflags	@""
	.align	4


	//----- nvinfo : EIATTR_CUDA_API_VERSION
	.align		4
        /*0000*/ 	.byte	0x04, 0x37
        /*0002*/ 	.short	(.L_751 - .L_750)
.L_750:
        /*0004*/ 	.word	0x0000007d


	//----- nvinfo : EIATTR_PARAM_CBANK
	.align		4
.L_751:
        /*0008*/ 	.byte	0x04, 0x0a
        /*000a*/ 	.short	(.L_753 - .L_752)
	.align		4
.L_752:
        /*000c*/ 	.word	index@(.nv.constant0.my_solve_particle_ground_contacts_cuda_kernel_backward)
        /*0010*/ 	.short	0x0160
        /*0012*/ 	.short	0x0370


	//----- nvinfo : EIATTR_CBANK_PARAM_SIZE
	.align		4
.L_753:
        /*0014*/ 	.byte	0x03, 0x19
        /*0016*/ 	.short	0x0370


	//----- nvinfo : EIATTR_KPARAM_INFO
	.align		4
        /*0018*/ 	.byte	0x04, 0x17
        /*001a*/ 	.short	(.L_755 - .L_754)
.L_754:
        /*001c*/ 	.word	0x00000000
        /*0020*/ 	.short	0x001e
        /*0022*/ 	.short	0x0338
        /*0024*/ 	.byte	0x00, 0xf0, 0xe1, 0x00


	//----- nvinfo : EIATTR_KPARAM_INFO
	.align		4
.L_755:
        /*0028*/ 	.byte	0x04, 0x17
        /*002a*/ 	.short	(.L_757 - .L_756)
.L_756:
        /*002c*/ 	.word	0x00000000
        /*0030*/ 	.short	0x001d
        /*0032*/ 	.short	0x0334
        /*0034*/ 	.byte	0x00, 0xf0, 0x11, 0x00


	//----- nvinfo : EIATTR_KPARAM_INFO
	.align		4
.L_757:
        /*0038*/ 	.byte	0x04, 0x17
        /*003a*/ 	.short	(.L_759 - .L_758)
.L_758:
        /*003c*/ 	.word	0x00000000
        /*0040*/ 	.short	0x001c
        /*0042*/ 	.short	0x0330
        /*0044*/ 	.byte	0x00, 0xf0, 0x11, 0x00


	//----- nvinfo : EIATTR_KPARAM_INFO
	.align		4
.L_759:
        /*0048*/ 	.byte	0x04, 0x17
        /*004a*/ 	.short	(.L_761 - .L_760)
.L_760:
        /*004c*/ 	.word	0x00000000
        /*0050*/ 	.short	0x001b
        /*0052*/ 	.short	0x02f8
        /*0054*/ 	.byte	0x00, 0xf0, 0xe1, 0x00


	//----- nvinfo : EIATTR_KPARAM_INFO
	.align		4
.L_761:
        /*0058*/ 	.byte	0x04, 0x17
        /*005a*/ 	.short	(.L_763 - .L_762)
.L_762:
        /*005c*/ 	.word	0x00000000
        /*0060*/ 	.short	0x001a
        /*0062*/ 	.short	0x02f4
        /*0064*/ 	.byte	0x00, 0xf0, 0x11, 0x00


	//----- nvinfo : EIATTR_KPARAM_INFO
	.align		4
.L_763:
        /*0068*/ 	.byte	0x04, 0x17
        /*006a*/ 	.short	(.L_765 - .L_764)
.L_764:
        /*006c*/ 	.word	0x00000000
        /*0070*/ 	.short	0x0019
        /*0072*/ 	.short	0x02f0
        /*0074*/ 	.byte	0x00, 0xf0, 0x11, 0x00


	//----- nvinfo : EIATTR_KPARAM_INFO
	.align		4
.L_765:
        /*0078*/ 	.byte	0x04, 0x17
        /*007a*/ 	.short	(.L_767 - .L_766)
.L_766:
        /*007c*/ 	.word	0x00000000
        /*0080*/ 	.short	0x0018
        /*0082*/ 	.short	0x02ec
        /*0084*/ 	.byte	0x00, 0xf0, 0x11, 0x00


	//----- nvinfo : EIATTR_KPARAM_INFO
	.align		4
.L_767:
        /*0088*/ 	.byte	0x04, 0x17
        /*008a*/ 	.short	(.L_769 - .L_768)
.L_768:
        /*008c*/ 	.word	0x00000000
        /*0090*/ 	.short	0x0017
        /*0092*/ 	.short	0x02e8
        /*0094*/ 	.byte	0x00, 0xf0, 0x11, 0x00


	//----- nvinfo : EIATTR_KPARAM_INFO
	.align		4
.L_769:
        /*0098*/ 	.byte	0x04, 0x17
        /*009a*/ 	.short	(.L_771 - .L_770)
.L_770:
        /*009c*/ 	.word	0x00000000
        /*00a0*/ 	.short	0x0016
        /*00a2*/ 	.short	0x02e4
        /*00a4*/ 	.byte	0x00, 0xf0, 0x11, 0x00


	//----- nvinfo : EIATTR_KPARAM_INFO
	.align		4
.L_771:
        /*00a8*/ 	.byte	0x04, 0x17
        /*00aa*/ 	.short	(.L_773 - .L_772)
.L_772:
        /*00ac*/ 	.word	0x00000000
        /*00b0*/ 	.short	0x0015
        /*00b2*/ 	.short	0x02e0
        /*00b4*/ 	.byte	0x00, 0xf0, 0x11, 0x00


	//----- nvinfo : EIATTR_KPARAM_INFO
	.align		4
.L_773:
        /*00b8*/ 	.byte	0x04, 0x17
        /*00ba*/ 	.short	(.L_775 - .L_774)
.L_774:
        /*00bc*/ 	.word	0x00000000
        /*00c0*/ 	.short	0x0014
        /*00c2*/ 	.short	0x02a8
        /*00c4*/ 	.byte	0x00, 0xf0, 0xe1, 0x00


	//----- nvinfo : EIATTR_KPARAM_INFO
	.align		4
.L_775:
        /*00c8*/ 	.byte	0x04, 0x17
        /*00ca*/ 	.short	(.L_777 - .L_776)
.L_776:
        /*00cc*/ 	.word	0x00000000
        /*00d0*/ 	.short	0x0013
        /*00d2*/ 	.short	0x0270
        /*00d4*/ 	.byte	0x00, 0xf0, 0xe1, 0x00


	//----- nvinfo : EIATTR_KPARAM_INFO
	.align		4
.L_777:
        /*00d8*/ 	.byte	0x04, 0x17
        /*00da*/ 	.short	(.L_779 - .L_778)
.L_778:
        /*00dc*/ 	.word	0x00000000
        /*00e0*/ 	.short	0x0012
        /*00e2*/ 	.short	0x0238
        /*00e4*/ 	.byte	0x00, 0xf0, 0xe1, 0x00


	//----- nvinfo : EIATTR_KPARAM_INFO
	.align		4
.L_779:
        /*00e8*/ 	.byte	0x04, 0x17
        /*00ea*/ 	.short	(.L_781 - .L_780)
.L_780:
        /*00ec*/ 	.word	0x00000000
        /*00f0*/ 	.short	0x0011
        /*00f2*/ 	.short	0x0200
        /*00f4*/ 	.byte	0x00, 0xf0, 0xe1, 0x00


	//----- nvinfo : EIATTR_KPARAM_INFO
	.align		4
.L_781:
        /*00f8*/ 	.byte	0x04, 0x17
        /*00fa*/ 	.short	(.L_783 - .L_782)
.L_782:
        /*00fc*/ 	.word	0x00000000
        /*0100*/ 	.short	0x0010
        /*0102*/ 	.short	0x01c8
        /*0104*/ 	.byte	0x00, 0xf0, 0xe1, 0x00


	//----- nvinfo : EIATTR_KPARAM_INFO
	.align		4
.L_783:
        /*0108*/ 	.byte	0x04, 0x17
        /*010a*/ 	.short	(.L_785 - .L_784)
.L_784:
        /*010c*/ 	.word	0x00000000
        /*0110*/ 	.short	0x000f
        /*0112*/ 	.short	0x0190
        /*0114*/ 	.byte	0x00, 0xf0, 0xe1, 0x00


	//----- nvinfo : EIATTR_KPARAM_INFO
	.align		4
.L_785:
        /*0118*/ 	.byte	0x04, 0x17
        /*011a*/ 	.short	(.L_787 - .L_786)
.L_786:
        /*011c*/ 	.word	0x00000000
        /*0120*/ 	.short	0x000e
        /*0122*/ 	.short	0x018c
        /*0124*/ 	.byte	0x00, 0xf0, 0x11, 0x00


	//----- nvinfo : EIATTR_KPARAM_INFO
	.align		4
.L_787:
        /*0128*/ 	.byte	0x04, 0x17
        /*012a*/ 	.short	(.L_789 - .L_788)
.L_788:
        /*012c*/ 	.word	0x00000000
        /*0130*/ 	.short	0x000d
        /*0132*/ 	.short	0x0188
        /*0134*/ 	.byte	0x00, 0xf0, 0x11, 0x00


	//----- nvinfo : EIATTR_KPARAM_INFO
	.align		4
.L_789:
        /*0138*/ 	.byte	0x04, 0x17
        /*013a*/ 	.short	(.L_791 - .L_790)
.L_790:
        /*013c*/ 	.word	0x00000000
        /*0140*/ 	.short	0x000c
        /*0142*/ 	.short	0x0150
        /*0144*/ 	.byte	0x00, 0xf0, 0xe1, 0x00


	//----- nvinfo : EIATTR_KPARAM_INFO
	.align		4
.L_791:
        /*0148*/ 	.byte	0x04, 0x17
        /*014a*/ 	.short	(.L_793 - .L_792)
.L_792:
        /*014c*/ 	.word	0x00000000
        /*0150*/ 	.short	0x000b
        /*0152*/ 	.short	0x014c
        /*0154*/ 	.byte	0x00, 0xf0, 0x11, 0x00


	//----- nvinfo : EIATTR_KPARAM_INFO
	.align		4
.L_793:
        /*0158*/ 	.byte	0x04, 0x17
        /*015a*/ 	.short	(.L_795 - .L_794)
.L_794:
        /*015c*/ 	.word	0x00000000
        /*0160*/ 	.short	0x000a
        /*0162*/ 	.short	0x0148
        /*0164*/ 	.byte	0x00, 0xf0, 0x11, 0x00


	//----- nvinfo : EIATTR_KPARAM_INFO
	.align		4
.L_795:
        /*0168*/ 	.byte	0x04, 0x17
        /*016a*/ 	.short	(.L_797 - .L_796)
.L_796:
        /*016c*/ 	.word	0x00000000
        /*0170*/ 	.short	0x0009
        /*0172*/ 	.short	0x0144
        /*0174*/ 	.byte	0x00, 0xf0, 0x11, 0x00


	//----- nvinfo : EIATTR_KPARAM_INFO
	.align		4
.L_797:
        /*0178*/ 	.byte	0x04, 0x17
        /*017a*/ 	.short	(.L_799 - .L_798)
.L_798:
        /*017c*/ 	.word	0x00000000
        /*0180*/ 	.short	0x0008
        /*0182*/ 	.short	0x0140
        /*0184*/ 	.byte	0x00, 0xf0, 0x11, 0x00


	//----- nvinfo : EIATTR_KPARAM_INFO
	.align		4
.L_799:
        /*0188*/ 	.byte	0x04, 0x17
        /*018a*/ 	.short	(.L_801 - .L_800)
.L_800:
        /*018c*/ 	.word	0x00000000
        /*0190*/ 	.short	0x0007
        /*0192*/ 	.short	0x013c
        /*0194*/ 	.byte	0x00, 0xf0, 0x11, 0x00


	//----- nvinfo : EIATTR_KPARAM_INFO
	.align		4
.L_801:
        /*0198*/ 	.byte	0x04, 0x17
        /*019a*/ 	.short	(.L_803 - .L_802)
.L_802:
        /*019c*/ 	.word	0x00000000
        /*01a0*/ 	.short	0x0006
        /*01a2*/ 	.short	0x0138
        /*01a4*/ 	.byte	0x00, 0xf0, 0x11, 0x00


	//----- nvinfo : EIATTR_KPARAM_INFO
	.align		4
.L_803:
        /*01a8*/ 	.byte	0x04, 0x17
        /*01aa*/ 	.short	(.L_805 - .L_804)
.L_804:
        /*01ac*/ 	.word	0x00000000
        /*01b0*/ 	.short	0x0005
        /*01b2*/ 	.short	0x0100
        /*01b4*/ 	.byte	0x00, 0xf0, 0xe1, 0x00


	//----- nvinfo : EIATTR_KPARAM_INFO
	.align		4
.L_805:
        /*01b8*/ 	.byte	0x04, 0x17
        /*01ba*/ 	.short	(.L_807 - .L_806)
.L_806:
        /*01bc*/ 	.word	0x00000000
        /*01c0*/ 	.short	0x0004
        /*01c2*/ 	.short	0x00c8
        /*01c4*/ 	.byte	0x00, 0xf0, 0xe1, 0x00


	//----- nvinfo : EIATTR_KPARAM_INFO
	.align		4
.L_807:
        /*01c8*/ 	.byte	0x04, 0x17
        /*01ca*/ 	.short	(.L_809 - .L_808)
.L_808:
        /*01cc*/ 	.word	0x00000000
        /*01d0*/ 	.short	0x0003
        /*01d2*/ 	.short	0x0090
        /*01d4*/ 	.byte	0x00, 0xf0, 0xe1, 0x00


	//----- nvinfo : EIATTR_KPARAM_INFO
	.align		4
.L_809:
        /*01d8*/ 	.byte	0x04, 0x17
        /*01da*/ 	.short	(.L_811 - .L_810)
.L_810:
        /*01dc*/ 	.word	0x00000000
        /*01e0*/ 	.short	0x0002
        /*01e2*/ 	.short	0x0058
        /*01e4*/ 	.byte	0x00, 0xf0, 0xe1, 0x00


	//----- nvinfo : EIATTR_KPARAM_INFO
	.align		4
.L_811:
        /*01e8*/ 	.byte	0x04, 0x17
        /*01ea*/ 	.short	(.L_813 - .L_812)
.L_812:
        /*01ec*/ 	.word	0x00000000
        /*01f0*/ 	.short	0x0001
        /*01f2*/ 	.short	0x0020
        /*01f4*/ 	.byte	0x00, 0xf0, 0xe1, 0x00


	//----- nvinfo : EIATTR_KPARAM_INFO
	.align		4
.L_813:
        /*01f8*/ 	.byte	0x04, 0x17
        /*01fa*/ 	.short	(.L_815 - .L_814)
.L_814:
        /*01fc*/ 	.word	0x00000000
        /*0200*/ 	.short	0x0000
        /*0202*/ 	.short	0x0000
        /*0204*/ 	.byte	0x00, 0xf0, 0x81, 0x00


	//----- nvinfo : EIATTR_MAXREG_COUNT
	.align		4
.L_815:
        /*0208*/ 	.byte	0x03, 0x1b
        /*020a*/ 	.short	0x00ff


	//----- nvinfo : EIATTR_EXIT_INSTR_OFFSETS
	.align		4
        /*020c*/ 	.byte	0x04, 0x1c
        /*020e*/ 	.short	(.L_817 - .L_816)


	//   ....[0]....
.L_816:
        /*0210*/ 	.word	0x00000070


	//   ....[1]....
        /*0214*/ 	.word	0x00002a30


	//----- nvinfo : EIATTR_CRS_STACK_SIZE
	.align		4
.L_817:
        /*0218*/ 	.byte	0x04, 0x1e
        /*021a*/ 	.short	(.L_819 - .L_818)
.L_818:
        /*021c*/ 	.word	0x00000000
.L_819:


//--------------------- .nv.info.my_solve_particle_ground_contacts_cuda_kernel_forward --------------------------
	.section	.nv.info.my_solve_particle_ground_contacts_cuda_kernel_forward,"",@"SHT_CUDA_INFO"
	.sectionflags	@""
	.align	4


	//----- nvinfo : EIATTR_CUDA_API_VERSION
	.align		4
        /*0000*/ 	.byte	0x04, 0x37
        /*0002*/ 	.short	(.L_821 - .L_820)
.L_820:
        /*0004*/ 	.word	0x0000007d


	//----- nvinfo : EIATTR_PARAM_CBANK
	.align		4
.L_821:
        /*0008*/ 	.byte	0x04, 0x0a
        /*000a*/ 	.short	(.L_823 - .L_822)
	.align		4
.L_822:
        /*000c*/ 	.word	index@(.nv.constant0.my_solve_particle_ground_contacts_cuda_kernel_forward)
        /*0010*/ 	.short	0x0160
        /*0012*/ 	.short	0x01c8


	//----- nvinfo : EIATTR_CBANK_PARAM_SIZE
	.align		4
.L_823:
        /*0014*/ 	.byte	0x03, 0x19
        /*0016*/ 	.short	0x01c8


	//----- nvinfo : EIATTR_KPARAM_INFO
	.align		4
        /*0018*/ 	.byte	0x04, 0x17
        /*001a*/ 	.short	(.L_825 - .L_824)
.L_824:
        /*001c*/ 	.word	0x00000000
        /*0020*/ 	.short	0x000f
        /*0022*/ 	.short	0x0190
        /*0024*/ 	.byte	0x00, 0xf0, 0xe1, 0x00


	//----- nvinfo : EIATTR_KPARAM_INFO
	.align		4
.L_825:
        /*0028*/ 	.byte	0x04, 0x17
        /*002a*/ 	.short	(.L_827 - .L_826)
.L_826:
        /*002c*/ 	.word	0x00000000
        /*0030*/ 	.short	0x000e
        /*0032*/ 	.short	0x018c
        /*0034*/ 	.byte	0x00, 0xf0, 0x11, 0x00


	//----- nvinfo : EIATTR_KPARAM_INFO
	.align		4
.L_827:
        /*0038*/ 	.byte	0x04, 0x17
        /*003a*/ 	.short	(.L_829 - .L_828)
.L_828:
        /*003c*/ 	.word	0x00000000
        /*0040*/ 	.short	0x000d
        /*0042*/ 	.short	0x0188
        /*0044*/ 	.byte	0x00, 0xf0, 0x11, 0x00


	//----- nvinfo : EIATTR_KPARAM_INFO
	.align		4
.L_829:
        /*0048*/ 	.byte	0x04, 0x17
        /*004a*/ 	.short	(.L_831 - .L_830)
.L_830:
        /*004c*/ 	.word	0x00000000
        /*0050*/ 	.short	0x000c
        /*0052*/ 	.short	0x0150
        /*0054*/ 	.byte	0x00, 0xf0, 0xe1, 0x00


	//----- nvinfo : EIATTR_KPARAM_INFO
	.align		4
.L_831:
        /*0058*/ 	.byte	0x04, 0x17
        /*005a*/ 	.short	(.L_833 - .L_832)
.L_832:
        /*005c*/ 	.word	0x00000000
        /*0060*/ 	.short	0x000b
        /*0062*/ 	.short	0x014c
        /*0064*/ 	.byte	0x00, 0xf0, 0x11, 0x00


	//----- nvinfo : EIATTR_KPARAM_INFO
	.align		4
.L_833:
        /*0068*/ 	.byte	0x04, 0x17
        /*006a*/ 	.short	(.L_835 - .L_834)
.L_834:
        /*006c*/ 	.word	0x00000000
        /*0070*/ 	.short	0x000a
        /*0072*/ 	.short	0x0148
        /*0074*/ 	.byte	0x00, 0xf0, 0x11, 0x00


	//----- nvinfo : EIATTR_KPARAM_INFO
	.align		4
.L_835:
        /*0078*/ 	.byte	0x04, 0x17
        /*007a*/ 	.short	(.L_837 - .L_836)
.L_836:
        /*007c*/ 	.word	0x00000000
        /*0080*/ 	.short	0x0009
        /*0082*/ 	.short	0x0144
        /*0084*/ 	.byte	0x00, 0xf0, 0x11, 0x00


	//----- nvinfo : EIATTR_KPARAM_INFO
	.align		4
.L_837:
        /*0088*/ 	.byte	0x04, 0x17
        /*008a*/ 	.short	(.L_839 - .L_838)
.L_838:
        /*008c*/ 	.word	0x00000000
        /*0090*/ 	.short	0x0008
        /*0092*/ 	.short	0x0140
        /*0094*/ 	.byte	0x00, 0xf0, 0x11, 0x00


	//----- nvinfo : EIATTR_KPARAM_INFO
	.align		4
.L_839:
        /*0098*/ 	.byte	0x04, 0x17
        /*009a*/ 	.short	(.L_841 - .L_840)
.L_840:
        /*009c*/ 	.word	0x00000000
        /*00a0*/ 	.short	0x0007
        /*00a2*/ 	.short	0x013c
        /*00a4*/ 	.byte	0x00, 0xf0, 0x11, 0x00


	//----- nvinfo : EIATTR_KPARAM_INFO
	.align		4
.L_841:
        /*00a8*/ 	.byte	0x04, 0x17
        /*00aa*/ 	.short	(.L_843 - .L_842)
.L_842:
        /*00ac*/ 	.word	0x00000000
        /*00b0*/ 	.short	0x0006
        /*00b2*/ 	.short	0x0138
        /*00b4*/ 	.byte	0x00, 0xf0, 0x11, 0x00


	//----- nvinfo : EIATTR_KPARAM_INFO
	.align		4
.L_843:
        /*00b8*/ 	.byte	0x04, 0x17
        /*00ba*/ 	.short	(.L_845 - .L_844)
.L_844:
        /*00bc*/ 	.word	0x00000000
        /*00c0*/ 	.short	0x0005
        /*00c2*/ 	.short	0x0100
        /*00c4*/ 	.byte	0x00, 0xf0, 0xe1, 0x00


	//----- nvinfo : EIATTR_KPARAM_INFO
	.align		4
.L_845:
        /*00c8*/ 	.byte	0x04, 0x17
        /*00ca*/ 	.short	(.L_847 - .L_846)
.L_846:
        /*00cc*/ 	.word	0x00000000
        /*00d0*/ 	.short	0x0004
        /*00d2*/ 	.short	0x00c8
        /*00d4*/ 	.byte	0x00, 0xf0, 0xe1, 0x00


	//----- nvinfo : EIATTR_KPARAM_INFO
	.align		4
.L_847:
        /*00d8*/ 	.byte	0x04, 0x17
        /*00da*/ 	.short	(.L_849 - .L_848)
.L_848:
        /*00dc*/ 	.word	0x00000000
        /*00e0*/ 	.short	0x0003
        /*00e2*/ 	.short	0x0090
        /*00e4*/ 	.byte	0x00, 0xf0, 0xe1, 0x00


	//----- nvinfo : EIATTR_KPARAM_INFO
	.align		4
.L_849:
        /*00e8*/ 	.byte	0x04, 0x17
        /*00ea*/ 	.short	(.L_851 - .L_850)
.L_850:
        /*00ec*/ 	.word	0x00000000
        /*00f0*/ 	.short	0x0002
        /*00f2*/ 	.short	0x0058
        /*00f4*/ 	.byte	0x00, 0xf0, 0xe1, 0x00


	//----- nvinfo : EIATTR_KPARAM_INFO
	.align		4
.L_851:
        /*00f8*/ 	.byte	0x04, 0x17
        /*00fa*/ 	.short	(.L_853 - .L_852)
.L_852:
        /*00fc*/ 	.word	0x00000000
        /*0100*/ 	.short	0x0001
        /*0102*/ 	.short	0x0020
        /*0104*/ 	.byte	0x00, 0xf0, 0xe1, 0x00


	//----- nvinfo : EIATTR_KPARAM_INFO
	.align		4
.L_853:
        /*0108*/ 	.byte	0x04, 0x17
        /*010a*/ 	.short	(.L_855 - .L_854)
.L_854:
        /*010c*/ 	.word	0x00000000
        /*0110*/ 	.short	0x0000
        /*0112*/ 	.short	0x0000
        /*0114*/ 	.byte	0x00, 0xf0, 0x81, 0x00


	//----- nvinfo : EIATTR_MAXREG_COUNT
	.align		4
.L_855:
        /*0118*/ 	.byte	0x03, 0x1b
        /*011a*/ 	.short	0x00ff


	//----- nvinfo : EIATTR_EXIT_INSTR_OFFSETS
	.align		4
        /*011c*/ 	.byte	0x04, 0x1c
        /*011e*/ 	.short	(.L_857 - .L_856)


	//   ....[0]....
.L_856:
        /*0120*/ 	.word	0x00000070


	//   ....[1]....
        /*0124*/ 	.word	0x000002f0


	//   ....[2]....
        /*0128*/ 	.word	0x00000370


	//   ....[3]....
        /*012c*/ 	.word	0x00000590


	//   ....[4]....
        /*0130*/ 	.word	0x00000f70


	//----- nvinfo : EIATTR_CRS_STACK_SIZE
	.align		4
.L_857:
        /*0134*/ 	.byte	0x04, 0x1e
        /*0136*/ 	.short	(.L_859 - .L_858)
.L_858:
        /*0138*/ 	.word	0x00000000
.L_859:


//--------------------- .nv.info.my_apply_particle_deltas_cuda_kernel_backward --------------------------
	.section	.nv.info.my_apply_particle_deltas_cuda_kernel_backward,"",@"SHT_CUDA_INFO"
	.sectionflags	@""
	.align	4


	//----- nvinfo : EIATTR_CUDA_API_VERSION
	.align		4
        /*0000*/ 	.byte	0x04, 0x37
        /*0002*/ 	.short	(.L_861 - .L_860)
.L_860:
        /*0004*/ 	.word	0x0000007d


	//----- nvinfo : EIATTR_PARAM_CBANK
	.align		4
.L_861:
        /*0008*/ 	.byte	0x04, 0x0a
        /*000a*/ 	.short	(.L_863 - .L_862)
	.align		4
.L_862:
        /*000c*/ 	.word	index@(.nv.constant0.my_apply_particle_deltas_cuda_kernel_backward)
        /*0010*/ 	.short	0x0160
        /*0012*/ 	.short	0x02d0


	//----- nvinfo : EIATTR_CBANK_PARAM_SIZE
	.align		4
.L_863:
        /*0014*/ 	.byte	0x03, 0x19
        /*0016*/ 	.short	0x02d0


	//----- nvinfo : EIATTR_KPARAM_INFO
	.align		4
        /*0018*/ 	.byte	0x04, 0x17
        /*001a*/ 	.short	(.L_865 - .L_864)
.L_864:
        /*001c*/ 	.word	0x00000000
        /*0020*/ 	.short	0x0010
        /*0022*/ 	.short	0x0298
        /*0024*/ 	.byte	0x00, 0xf0, 0xe1, 0x00


	//----- nvinfo : EIATTR_KPARAM_INFO
	.align		4
.L_865:
        /*0028*/ 	.byte	0x04, 0x17
        /*002a*/ 	.short	(.L_867 - .L_866)
.L_866:
        /*002c*/ 	.word	0x00000000
        /*0030*/ 	.short	0x000f
        /*0032*/ 	.short	0x0260
        /*0034*/ 	.byte	0x00, 0xf0, 0xe1, 0x00


	//----- nvinfo : EIATTR_KPARAM_INFO
	.align		4
.L_867:
        /*0038*/ 	.byte	0x04, 0x17
        /*003a*/ 	.short	(.L_869 - .L_868)
.L_868:
        /*003c*/ 	.word	0x00000000
        /*0040*/ 	.short	0x000e
        /*0042*/ 	.short	0x025c
        /*0044*/ 	.byte	0x00, 0xf0, 0x11, 0x00


	//----- nvinfo : EIATTR_KPARAM_INFO
	.align		4
.L_869:
        /*0048*/ 	.byte	0x04, 0x17
        /*004a*/ 	.short	(.L_871 - .L_870)
.L_870:
        /*004c*/ 	.word	0x00000000
        /*0050*/ 	.short	0x000d
        /*0052*/ 	.short	0x0258
        /*0054*/ 	.byte	0x00, 0xf0, 0x11, 0x00


	//----- nvinfo : EIATTR_KPARAM_INFO
	.align		4
.L_871:
        /*0058*/ 	.byte	0x04, 0x17
        /*005a*/ 	.short	(.L_873 - .L_872)
.L_872:
        /*005c*/ 	.word	0x00000000
        /*0060*/ 	.short	0x000c
        /*0062*/ 	.short	0x0220
        /*0064*/ 	.byte	0x00, 0xf0, 0xe1, 0x00


	//----- nvinfo : EIATTR_KPARAM_INFO
	.align		4
.L_873:
        /*0068*/ 	.byte	0x04, 0x17
        /*006a*/ 	.short	(.L_875 - .L_874)
.L_874:
        /*006c*/ 	.word	0x00000000
        /*0070*/ 	.short	0x000b
        /*0072*/ 	.short	0x01e8
        /*0074*/ 	.byte	0x00, 0xf0, 0xe1, 0x00


	//----- nvinfo : EIATTR_KPARAM_INFO
	.align		4
.L_875:
        /*0078*/ 	.byte	0x04, 0x17
        /*007a*/ 	.short	(.L_877 - .L_876)
.L_876:
        /*007c*/ 	.word	0x00000000
        /*0080*/ 	.short	0x000a
        /*0082*/ 	.short	0x01b0
        /*0084*/ 	.byte	0x00, 0xf0, 0xe1, 0x00


	//----- nvinfo : EIATTR_KPARAM_INFO
	.align		4
.L_877:
        /*0088*/ 	.byte	0x04, 0x17
        /*008a*/ 	.short	(.L_879 - .L_878)
.L_878:
        /*008c*/ 	.word	0x00000000
        /*0090*/ 	.short	0x0009
        /*0092*/ 	.short	0x0178
        /*0094*/ 	.byte	0x00, 0xf0, 0xe1, 0x00


	//----- nvinfo : EIATTR_KPARAM_INFO
	.align		4
.L_879:
        /*0098*/ 	.byte	0x04, 0x17
        /*009a*/ 	.short	(.L_881 - .L_880)
.L_880:
        /*009c*/ 	.word	0x00000000
        /*00a0*/ 	.short	0x0008
        /*00a2*/ 	.short	0x0140
        /*00a4*/ 	.byte	0x00, 0xf0, 0xe1, 0x00


	//----- nvinfo : EIATTR_KPARAM_INFO
	.align		4
.L_881:
        /*00a8*/ 	.byte	0x04, 0x17
        /*00aa*/ 	.short	(.L_883 - .L_882)
.L_882:
        /*00ac*/ 	.word	0x00000000
        /*00b0*/ 	.short	0x0007
        /*00b2*/ 	.short	0x0108
        /*00b4*/ 	.byte	0x00, 0xf0, 0xe1, 0x00


	//----- nvinfo : EIATTR_KPARAM_INFO
	.align		4
.L_883:
        /*00b8*/ 	.byte	0x04, 0x17
        /*00ba*/ 	.short	(.L_885 - .L_884)
.L_884:
        /*00bc*/ 	.word	0x00000000
        /*00c0*/ 	.short	0x0006
        /*00c2*/ 	.short	0x0104
        /*00c4*/ 	.byte	0x00, 0xf0, 0x11, 0x00


	//----- nvinfo : EIATTR_KPARAM_INFO
	.align		4
.L_885:
        /*00c8*/ 	.byte	0x04, 0x17
        /*00ca*/ 	.short	(.L_887 - .L_886)
.L_886:
        /*00cc*/ 	.word	0x00000000
        /*00d0*/ 	.short	0x0005
        /*00d2*/ 	.short	0x0100
        /*00d4*/ 	.byte	0x00, 0xf0, 0x11, 0x00


	//----- nvinfo : EIATTR_KPARAM_INFO
	.align		4
.L_887:
        /*00d8*/ 	.byte	0x04, 0x17
        /*00da*/ 	.short	(.L_889 - .L_888)
.L_888:
        /*00dc*/ 	.word	0x00000000
        /*00e0*/ 	.short	0x0004
        /*00e2*/ 	.short	0x00c8
        /*00e4*/ 	.byte	0x00, 0xf0, 0xe1, 0x00


	//----- nvinfo : EIATTR_KPARAM_INFO
	.align		4
.L_889:
        /*00e8*/ 	.byte	0x04, 0x17
        /*00ea*/ 	.short	(.L_891 - .L_890)
.L_890:
        /*00ec*/ 	.word	0x00000000
        /*00f0*/ 	.short	0x0003
        /*00f2*/ 	.short	0x0090
        /*00f4*/ 	.byte	0x00, 0xf0, 0xe1, 0x00


	//----- nvinfo : EIATTR_KPARAM_INFO
	.align		4
.L_891:
        /*00f8*/ 	.byte	0x04, 0x17
        /*00fa*/ 	.short	(.L_893 - .L_892)
.L_892:
        /*00fc*/ 	.word	0x00000000
        /*0100*/ 	.short	0x0002
        /*0102*/ 	.short	0x0058
        /*0104*/ 	.byte	0x00, 0xf0, 0xe1, 0x00


	//----- nvinfo : EIATTR_KPARAM_INFO
	.align		4
.L_893:
        /*0108*/ 	.byte	0x04, 0x17
        /*010a*/ 	.short	(.L_895 - .L_894)
.L_894:
        /*010c*/ 	.word	0x00000000
        /*0110*/ 	.short	0x0001
        /*0112*/ 	.short	0x0020
        /*0114*/ 	.byte	0x00, 0xf0, 0xe1, 0x00


	//----- nvinfo : EIATTR_KPARAM_INFO
	.align		4
.L_895:
        /*0118*/ 	.byte	0x04, 0x17
        /*011a*/ 	.short	(.L_897 - .L_896)
.L_896:
        /*011c*/ 	.word	0x00000000
        /*0120*/ 	.short	0x0000
        /*0122*/ 	.short	0x0000
        /*0124*/ 	.byte	0x00, 0xf0, 0x81, 0x00


	//----- nvinfo : EIATTR_MAXREG_COUNT
	.align		4
.L_897:
        /*0128*/ 	.byte	0x03, 0x1b
        /*012a*/ 	.short	0x00ff


	//----- nvinfo : EIATTR_EXIT_INSTR_OFFSETS
	.align		4
        /*012c*/ 	.byte	0x04, 0x1c
        /*012e*/ 	.short	(.L_899 - .L_898)


	//   ....[0]....
.L_898:
        /*0130*/ 	.word	0x00000070


	//   ....[1]....
        /*0134*/ 	.word	0x00001d00


	//----- nvinfo : EIATTR_CRS_STACK_SIZE
	.align		4
.L_899:
        /*0138*/ 	.byte	0x04, 0x1e
        /*013a*/ 	.short	(.L_901 - .L_900)
.L_900:
        /*013c*/ 	.word	0x00000000
.L_901:


//--------------------- .nv.info.my_apply_particle_deltas_cuda_kernel_forward --------------------------
	.section	.nv.info.my_apply_particle_deltas_cuda_kernel_forward,"",@"SHT_CUDA_INFO"
	.sectionflags	@""
	.align	4


	//----- nvinfo : EIATTR_CUDA_API_VERSION
	.align		4
        /*0000*/ 	.byte	0x04, 0x37
        /*0002*/ 	.short	(.L_903 - .L_902)
.L_902:
        /*0004*/ 	.word	0x0000007d


	//----- nvinfo : EIATTR_PARAM_CBANK
	.align		4
.L_903:
        /*0008*/ 	.byte	0x04, 0x0a
        /*000a*/ 	.short	(.L_905 - .L_904)
	.align		4
.L_904:
        /*000c*/ 	.word	index@(.nv.constant0.my_apply_particle_deltas_cuda_kernel_forward)
        /*0010*/ 	.short	0x0160
        /*0012*/ 	.short	0x0178


	//----- nvinfo : EIATTR_CBANK_PARAM_SIZE
	.align		4
.L_905:
        /*0014*/ 	.byte	0x03, 0x19
        /*0016*/ 	.short	0x0178


	//----- nvinfo : EIATTR_KPARAM_INFO
	.align		4
        /*0018*/ 	.byte	0x04, 0x17
        /*001a*/ 	.short	(.L_907 - .L_906)
.L_906:
        /*001c*/ 	.word	0x00000000
        /*0020*/ 	.short	0x0008
        /*0022*/ 	.short	0x0140
        /*0024*/ 	.byte	0x00, 0xf0, 0xe1, 0x00


	//----- nvinfo : EIATTR_KPARAM_INFO
	.align		4
.L_907:
        /*0028*/ 	.byte	0x04, 0x17
        /*002a*/ 	.short	(.L_909 - .L_908)
.L_908:
        /*002c*/ 	.word	0x00000000
        /*0030*/ 	.short	0x0007
        /*0032*/ 	.short	0x0108
        /*0034*/ 	.byte	0x00, 0xf0, 0xe1, 0x00


	//----- nvinfo : EIATTR_KPARAM_INFO
	.align		4
.L_909:
        /*0038*/ 	.byte	0x04, 0x17
        /*003a*/ 	.short	(.L_911 - .L_910)
.L_910:
        /*003c*/ 	.word	0x00000000
        /*0040*/ 	.short	0x0006
        /*0042*/ 	.short	0x0104
        /*0044*/ 	.byte	0x00, 0xf0, 0x11, 0x00


	//----- nvinfo : EIATTR_KPARAM_INFO
	.align		4
.L_911:
        /*0048*/ 	.byte	0x04, 0x17
        /*004a*/ 	.short	(.L_913 - .L_912)
.L_912:
        /*004c*/ 	.word	0x00000000
        /*0050*/ 	.short	0x0005
        /*0052*/ 	.short	0x0100
        /*0054*/ 	.byte	0x00, 0xf0, 0x11, 0x00


	//----- nvinfo : EIATTR_KPARAM_INFO
	.align		4
.L_913:
        /*0058*/ 	.byte	0x04, 0x17
        /*005a*/ 	.short	(.L_915 - .L_914)
.L_914:
        /*005c*/ 	.word	0x00000000
        /*0060*/ 	.short	0x0004
        /*0062*/ 	.short	0x00c8
        /*0064*/ 	.byte	0x00, 0xf0, 0xe1, 0x00


	//----- nvinfo : EIATTR_KPARAM_INFO
	.align		4
.L_915:
        /*0068*/ 	.byte	0x04, 0x17
        /*006a*/ 	.short	(.L_917 - .L_916)
.L_916:
        /*006c*/ 	.word	0x00000000
        /*0070*/ 	.short	0x0003
        /*0072*/ 	.short	0x0090
        /*0074*/ 	.byte	0x00, 0xf0, 0xe1, 0x00


	//----- nvinfo : EIATTR_KPARAM_INFO
	.align		4
.L_917:
        /*0078*/ 	.byte	0x04, 0x17
        /*007a*/ 	.short	(.L_919 - .L_918)
.L_918:
        /*007c*/ 	.word	0x00000000
        /*0080*/ 	.short	0x0002
        /*0082*/ 	.short	0x0058
        /*0084*/ 	.byte	0x00, 0xf0, 0xe1, 0x00


	//----- nvinfo : EIATTR_KPARAM_INFO
	.align		4
.L_919:
        /*0088*/ 	.byte	0x04, 0x17
        /*008a*/ 	.short	(.L_921 - .L_920)
.L_920:
        /*008c*/ 	.word	0x00000000
        /*0090*/ 	.short	0x0001
        /*0092*/ 	.short	0x0020
        /*0094*/ 	.byte	0x00, 0xf0, 0xe1, 0x00


	//----- nvinfo : EIATTR_KPARAM_INFO
	.align		4
.L_921:
        /*0098*/ 	.byte	0x04, 0x17
        /*009a*/ 	.short	(.L_923 - .L_922)
.L_922:
        /*009c*/ 	.word	0x00000000
        /*00a0*/ 	.short	0x0000
        /*00a2*/ 	.short	0x0000
        /*00a4*/ 	.byte	0x00, 0xf0, 0x81, 0x00


	//----- nvinfo : EIATTR_MAXREG_COUNT
	.align		4
.L_923:
        /*00a8*/ 	.byte	0x03, 0x1b
        /*00aa*/ 	.short	0x00ff


	//----- nvinfo : EIATTR_EXIT_INSTR_OFFSETS
	.align		4
        /*00ac*/ 	.byte	0x04, 0x1c
        /*00ae*/ 	.short	(.L_925 - .L_924)


	//   ....[0]....
.L_924:
        /*00b0*/ 	.word	0x00000070


	//   ....[1]....
        /*00b4*/ 	.word	0x00000240


	//   ....[2]....
        /*00b8*/ 	.word	0x00000b60


	//----- nvinfo : EIATTR_CRS_STACK_SIZE
	.align		4
.L_925:
        /*00bc*/ 	.byte	0x04, 0x1e
        /*00be*/ 	.short	(.L_927 - .L_926)
.L_926:
        /*00c0*/ 	.word	0x00000000
.L_927:


//--------------------- .nv.info.my_integrate_particles_cuda_kernel_backward --------------------------
	.section	.nv.info.my_integrate_particles_cuda_kernel_backward,"",@"SHT_CUDA_INFO"
	.sectionflags	@""
	.align	4


	//----- nvinfo : EIATTR_CUDA_API_VERSION
	.align		4
        /*0000*/ 	.byte	0x04, 0x37
        /*0002*/ 	.short	(.L_929 - .L_928)
.L_928:
        /*0004*/ 	.word	0x0000007d


	//----- nvinfo : EIATTR_PARAM_CBANK
	.align		4
.L_929:
        /*0008*/ 	.byte	0x04, 0x0a
        /*000a*/ 	.short	(.L_931 - .L_930)
	.align		4
.L_930:
        /*000c*/ 	.word	index@(.nv.constant0.my_integrate_particles_cuda_kernel_backward)
        /*0010*/ 	.short	0x0160
        /*0012*/ 	.short	0x0360


	//----- nvinfo : EIATTR_CBANK_PARAM_SIZE
	.align		4
.L_931:
        /*0014*/ 	.byte	0x03, 0x19
        /*0016*/ 	.short	0x0360


	//----- nvinfo : EIATTR_KPARAM_INFO
	.align		4
        /*0018*/ 	.byte	0x04, 0x17
        /*001a*/ 	.short	(.L_933 - .L_932)
.L_932:
        /*001c*/ 	.word	0x00000000
        /*0020*/ 	.short	0x0014
        /*0022*/ 	.short	0x0328
        /*0024*/ 	.byte	0x00, 0xf0, 0xe1, 0x00


	//----- nvinfo : EIATTR_KPARAM_INFO
	.align		4
.L_933:
        /*0028*/ 	.byte	0x04, 0x17
        /*002a*/ 	.short	(.L_935 - .L_934)
.L_934:
        /*002c*/ 	.word	0x00000000
        /*0030*/ 	.short	0x0013
        /*0032*/ 	.short	0x02f0
        /*0034*/ 	.byte	0x00, 0xf0, 0xe1, 0x00


	//----- nvinfo : EIATTR_KPARAM_INFO
	.align		4
.L_935:
        /*0038*/ 	.byte	0x04, 0x17
        /*003a*/ 	.short	(.L_937 - .L_936)
.L_936:
        /*003c*/ 	.word	0x00000000
        /*0040*/ 	.short	0x0012
        /*0042*/ 	.short	0x02e8
        /*0044*/ 	.byte	0x00, 0xf0, 0x11, 0x00


	//----- nvinfo : EIATTR_KPARAM_INFO
	.align		4
.L_937:
        /*0048*/ 	.byte	0x04, 0x17
        /*004a*/ 	.short	(.L_939 - .L_938)
.L_938:
        /*004c*/ 	.word	0x00000000
        /*0050*/ 	.short	0x0011
        /*0052*/ 	.short	0x02e4
        /*0054*/ 	.byte	0x00, 0xf0, 0x11, 0x00


	//----- nvinfo : EIATTR_KPARAM_INFO
	.align		4
.L_939:
        /*0058*/ 	.byte	0x04, 0x17
        /*005a*/ 	.short	(.L_941 - .L_940)
.L_940:
        /*005c*/ 	.word	0x00000000
        /*0060*/ 	.short	0x0010
        /*0062*/ 	.short	0x02d8
        /*0064*/ 	.byte	0x00, 0xf0, 0x31, 0x00


	//----- nvinfo : EIATTR_KPARAM_INFO
	.align		4
.L_941:
        /*0068*/ 	.byte	0x04, 0x17
        /*006a*/ 	.short	(.L_943 - .L_942)
.L_942:
        /*006c*/ 	.word	0x00000000
        /*0070*/ 	.short	0x000f
        /*0072*/ 	.short	0x02a0
        /*0074*/ 	.byte	0x00, 0xf0, 0xe1, 0x00


	//----- nvinfo : EIATTR_KPARAM_INFO
	.align		4
.L_943:
        /*0078*/ 	.byte	0x04, 0x17
        /*007a*/ 	.short	(.L_945 - .L_944)
.L_944:
        /*007c*/ 	.word	0x00000000
        /*0080*/ 	.short	0x000e
        /*0082*/ 	.short	0x0268
        /*0084*/ 	.byte	0x00, 0xf0, 0xe1, 0x00


	//----- nvinfo : EIATTR_KPARAM_INFO
	.align		4
.L_945:
        /*0088*/ 	.byte	0x04, 0x17
        /*008a*/ 	.short	(.L_947 - .L_946)
.L_946:
        /*008c*/ 	.word	0x00000000
        /*0090*/ 	.short	0x000d
        /*0092*/ 	.short	0x0230
        /*0094*/ 	.byte	0x00, 0xf0, 0xe1, 0x00


	//----- nvinfo : EIATTR_KPARAM_INFO
	.align		4
.L_947:
        /*0098*/ 	.byte	0x04, 0x17
        /*009a*/ 	.short	(.L_949 - .L_948)
.L_948:
        /*009c*/ 	.word	0x00000000
        /*00a0*/ 	.short	0x000c
        /*00a2*/ 	.short	0x01f8
        /*00a4*/ 	.byte	0x00, 0xf0, 0xe1, 0x00


	//----- nvinfo : EIATTR_KPARAM_INFO
	.align		4
.L_949:
        /*00a8*/ 	.byte	0x04, 0x17
        /*00aa*/ 	.short	(.L_951 - .L_950)
.L_950:
        /*00ac*/ 	.word	0x00000000
        /*00b0*/ 	.short	0x000b
        /*00b2*/ 	.short	0x01c0
        /*00b4*/ 	.byte	0x00, 0xf0, 0xe1, 0x00


	//----- nvinfo : EIATTR_KPARAM_INFO
	.align		4
.L_951:
        /*00b8*/ 	.byte	0x04, 0x17
        /*00ba*/ 	.short	(.L_953 - .L_952)
.L_952:
        /*00bc*/ 	.word	0x00000000
        /*00c0*/ 	.short	0x000a
        /*00c2*/ 	.short	0x0188
        /*00c4*/ 	.byte	0x00, 0xf0, 0xe1, 0x00


	//----- nvinfo : EIATTR_KPARAM_INFO
	.align		4
.L_953:
        /*00c8*/ 	.byte	0x04, 0x17
        /*00ca*/ 	.short	(.L_955 - .L_954)
.L_954:
        /*00cc*/ 	.word	0x00000000
        /*00d0*/ 	.short	0x0009
        /*00d2*/ 	.short	0x0150
        /*00d4*/ 	.byte	0x00, 0xf0, 0xe1, 0x00


	//----- nvinfo : EIATTR_KPARAM_INFO
	.align		4
.L_955:
        /*00d8*/ 	.byte	0x04, 0x17
        /*00da*/ 	.short	(.L_957 - .L_956)
.L_956:
        /*00dc*/ 	.word	0x00000000
        /*00e0*/ 	.short	0x0008
        /*00e2*/ 	.short	0x0148
        /*00e4*/ 	.byte	0x00, 0xf0, 0x11, 0x00


	//----- nvinfo : EIATTR_KPARAM_INFO
	.align		4
.L_957:
        /*00e8*/ 	.byte	0x04, 0x17
        /*00ea*/ 	.short	(.L_959 - .L_958)
.L_958:
        /*00ec*/ 	.word	0x00000000
        /*00f0*/ 	.short	0x0007
        /*00f2*/ 	.short	0x0144
        /*00f4*/ 	.byte	0x00, 0xf0, 0x11, 0x00


	//----- nvinfo : EIATTR_KPARAM_INFO
	.align		4
.L_959:
        /*00f8*/ 	.byte	0x04, 0x17
        /*00fa*/ 	.short	(.L_961 - .L_960)
.L_960:
        /*00fc*/ 	.word	0x00000000
        /*0100*/ 	.short	0x0006
        /*0102*/ 	.short	0x0138
        /*0104*/ 	.byte	0x00, 0xf0, 0x31, 0x00


	//----- nvinfo : EIATTR_KPARAM_INFO
	.align		4
.L_961:
        /*0108*/ 	.byte	0x04, 0x17
        /*010a*/ 	.short	(.L_963 - .L_962)
.L_962:
        /*010c*/ 	.word	0x00000000
        /*0110*/ 	.short	0x0005
        /*0112*/ 	.short	0x0100
        /*0114*/ 	.byte	0x00, 0xf0, 0xe1, 0x00


	//----- nvinfo : EIATTR_KPARAM_INFO
	.align		4
.L_963:
        /*0118*/ 	.byte	0x04, 0x17
        /*011a*/ 	.short	(.L_965 - .L_964)
.L_964:
        /*011c*/ 	.word	0x00000000
        /*0120*/ 	.short	0x0004
        /*0122*/ 	.short	0x00c8
        /*0124*/ 	.byte	0x00, 0xf0, 0xe1, 0x00


	//----- nvinfo : EIATTR_KPARAM_INFO
	.align		4
.L_965:
        /*0128*/ 	.byte	0x04, 0x17
        /*012a*/ 	.short	(.L_967 - .L_966)
.L_966:
        /*012c*/ 	.word	0x00000000
        /*0130*/ 	.short	0x0003
        /*0132*/ 	.short	0x0090
        /*0134*/ 	.byte	0x00, 0xf0, 0xe1, 0x00


	//----- nvinfo : EIATTR_KPARAM_INFO
	.align		4
.L_967:
        /*0138*/ 	.byte	0x04, 0x17
        /*013a*/ 	.short	(.L_969 - .L_968)
.L_968:
        /*013c*/ 	.word	0x00000000
        /*0140*/ 	.short	0x0002
        /*0142*/ 	.short	0x0058
        /*0144*/ 	.byte	0x00, 0xf0, 0xe1, 0x00


	//----- nvinfo : EIATTR_KPARAM_INFO
	.align		4
.L_969:
        /*0148*/ 	.byte	0x04, 0x17
        /*014a*/ 	.short	(.L_971 - .L_970)
.L_970:
        /*014c*/ 	.word	0x00000000
        /*0150*/ 	.short	0x0001
        /*0152*/ 	.short	0x0020
        /*0154*/ 	.byte	0x00, 0xf0, 0xe1, 0x00


	//----- nvinfo : EIATTR_KPARAM_INFO
	.align		4
.L_971:
        /*0158*/ 	.byte	0x04, 0x17
        /*015a*/ 	.short	(.L_973 - .L_972)
.L_972:
        /*015c*/ 	.word	0x00000000
        /*0160*/ 	.short	0x0000
        /*0162*/ 	.short	0x0000
        /*0164*/ 	.byte	0x00, 0xf0, 0x81, 0x00


	//----- nvinfo : EIATTR_MAXREG_COUNT
	.align		4
.L_973:
        /*0168*/ 	.byte	0x03, 0x1b
        /*016a*/ 	.short	0x00ff


	//----- nvinfo : EIATTR_EXIT_INSTR_OFFSETS
	.align		4
        /*016c*/ 	.byte	0x04, 0x1c
        /*016e*/ 	.short	(.L_975 - .L_974)


	//   ....[0]....
.L_974:
        /*0170*/ 	.word	0x00000070


	//   ....[1]....
        /*0174*/ 	.word	0x00001870


	//----- nvinfo : EIATTR_CRS_STACK_SIZE
	.align		4
.L_975:
        /*0178*/ 	.byte	0x04, 0x1e
        /*017a*/ 	.short	(.L_977 - .L_976)
.L_976:
        /*017c*/ 	.word	0x00000000
.L_977:


//--------------------- .nv.info.my_integrate_particles_cuda_kernel_forward --------------------------
	.section	.nv.info.my_integrate_particles_cuda_kernel_forward,"",@"SHT_CUDA_INFO"
	.sectionflags	@""
	.align	4


	//----- nvinfo : EIATTR_CUDA_API_VERSION
	.align		4
        /*0000*/ 	.byte	0x04, 0x37
        /*0002*/ 	.short	(.L_979 - .L_978)
.L_978:
        /*0004*/ 	.word	0x0000007d


	//----- nvinfo : EIATTR_PARAM_CBANK
	.align		4
.L_979:
        /*0008*/ 	.byte	0x04, 0x0a
        /*000a*/ 	.short	(.L_981 - .L_980)
	.align		4
.L_980:
        /*000c*/ 	.word	index@(.nv.constant0.my_integrate_particles_cuda_kernel_forward)
        /*0010*/ 	.short	0x0160
        /*0012*/ 	.short	0x01c0


	//----- nvinfo : EIATTR_CBANK_PARAM_SIZE
	.align		4
.L_981:
        /*0014*/ 	.byte	0x03, 0x19
        /*0016*/ 	.short	0x01c0


	//----- nvinfo : EIATTR_KPARAM_INFO
	.align		4
        /*0018*/ 	.byte	0x04, 0x17
        /*001a*/ 	.short	(.L_983 - .L_982)
.L_982:
        /*001c*/ 	.word	0x00000000
        /*0020*/ 	.short	0x000a
        /*0022*/ 	.short	0x0188
        /*0024*/ 	.byte	0x00, 0xf0, 0xe1, 0x00


	//----- nvinfo : EIATTR_KPARAM_INFO
	.align		4
.L_983:
        /*0028*/ 	.byte	0x04, 0x17
        /*002a*/ 	.short	(.L_985 - .L_984)
.L_984:
        /*002c*/ 	.word	0x00000000
        /*0030*/ 	.short	0x0009
        /*0032*/ 	.short	0x0150
        /*0034*/ 	.byte	0x00, 0xf0, 0xe1, 0x00


	//----- nvinfo : EIATTR_KPARAM_INFO
	.align		4
.L_985:
        /*0038*/ 	.byte	0x04, 0x17
        /*003a*/ 	.short	(.L_987 - .L_986)
.L_986:
        /*003c*/ 	.word	0x00000000
        /*0040*/ 	.short	0x0008
        /*0042*/ 	.short	0x0148
        /*0044*/ 	.byte	0x00, 0xf0, 0x11, 0x00


	//----- nvinfo : EIATTR_KPARAM_INFO
	.align		4
.L_987:
        /*0048*/ 	.byte	0x04, 0x17
        /*004a*/ 	.short	(.L_989 - .L_988)
.L_988:
        /*004c*/ 	.word	0x00000000
        /*0050*/ 	.short	0x0007
        /*0052*/ 	.short	0x0144
        /*0054*/ 	.byte	0x00, 0xf0, 0x11, 0x00


	//----- nvinfo : EIATTR_KPARAM_INFO
	.align		4
.L_989:
        /*0058*/ 	.byte	0x04, 0x17
        /*005a*/ 	.short	(.L_991 - .L_990)
.L_990:
        /*005c*/ 	.word	0x00000000
        /*0060*/ 	.short	0x0006
        /*0062*/ 	.short	0x0138
        /*0064*/ 	.byte	0x00, 0xf0, 0x31, 0x00


	//----- nvinfo : EIATTR_KPARAM_INFO
	.align		4
.L_991:
        /*0068*/ 	.byte	0x04, 0x17
        /*006a*/ 	.short	(.L_993 - .L_992)
.L_992:
        /*006c*/ 	.word	0x00000000
        /*0070*/ 	.short	0x0005
        /*0072*/ 	.short	0x0100
        /*0074*/ 	.byte	0x00, 0xf0, 0xe1, 0x00


	//----- nvinfo : EIATTR_KPARAM_INFO
	.align		4
.L_993:
        /*0078*/ 	.byte	0x04, 0x17
        /*007a*/ 	.short	(.L_995 - .L_994)
.L_994:
        /*007c*/ 	.word	0x00000000
        /*0080*/ 	.short	0x0004
        /*0082*/ 	.short	0x00c8
        /*0084*/ 	.byte	0x00, 0xf0, 0xe1, 0x00


	//----- nvinfo : EIATTR_KPARAM_INFO
	.align		4
.L_995:
        /*0088*/ 	.byte	0x04, 0x17
        /*008a*/ 	.short	(.L_997 - .L_996)
.L_996:
        /*008c*/ 	.word	0x00000000
        /*0090*/ 	.short	0x0003
        /*0092*/ 	.short	0x0090
        /*0094*/ 	.byte	0x00, 0xf0, 0xe1, 0x00


	//----- nvinfo : EIATTR_KPARAM_INFO
	.align		4
.L_997:
        /*0098*/ 	.byte	0x04, 0x17
        /*009a*/ 	.short	(.L_999 - .L_998)
.L_998:
        /*009c*/ 	.word	0x00000000
        /*00a0*/ 	.short	0x0002
        /*00a2*/ 	.short	0x0058
        /*00a4*/ 	.byte	0x00, 0xf0, 0xe1, 0x00


	//----- nvinfo : EIATTR_KPARAM_INFO
	.align		4
.L_999:
        /*00a8*/ 	.byte	0x04, 0x17
        /*00aa*/ 	.short	(.L_1001 - .L_1000)
.L_1000:
        /*00ac*/ 	.word	0x00000000
        /*00b0*/ 	.short	0x0001
        /*00b2*/ 	.short	0x0020
        /*00b4*/ 	.byte	0x00, 0xf0, 0xe1, 0x00


	//----- nvinfo : EIATTR_KPARAM_INFO
	.align		4
.L_1001:
        /*00b8*/ 	.byte	0x04, 0x17
        /*00ba*/ 	.short	(.L_1003 - .L_1002)
.L_1002:
        /*00bc*/ 	.word	0x00000000
        /*00c0*/ 	.short	0x0000
        /*00c2*/ 	.short	0x0000
        /*00c4*/ 	.byte	0x00, 0xf0, 0x81, 0x00


	//----- nvinfo : EIATTR_MAXREG_COUNT
	.align		4
.L_1003:
        /*00c8*/ 	.byte	0x03, 0x1b
        /*00ca*/ 	.short	0x00ff


	//----- nvinfo : EIATTR_EXIT_INSTR_OFFSETS
	.align		4
        /*00cc*/ 	.byte	0x04, 0x1c
        /*00ce*/ 	.short	(.L_1005 - .L_1004)


	//   ....[0]....
.L_1004:
        /*00d0*/ 	.word	0x00000070


	//   ....[1]....
        /*00d4*/ 	.word	0x00000260


	//   ....[2]....
        /*00d8*/ 	.word	0x000008d0


	//----- nvinfo : EIATTR_CRS_STACK_SIZE
	.align		4
.L_1005:
        /*00dc*/ 	.byte	0x04, 0x1e
        /*00de*/ 	.short	(.L_1007 - .L_1006)
.L_1006:
        /*00e0*/ 	.word	0x00000000
.L_1007:


//--------------------- .nv.info.swellParticlesStage2_cuda_kernel_backward --------------------------
	.section	.nv.info.swellParticlesStage2_cuda_kernel_backward,"",@"SHT_CUDA_INFO"
	.sectionflags	@""
	.align	4


	//----- nvinfo : EIATTR_CUDA_API_VERSION
	.align		4
        /*0000*/ 	.byte	0x04, 0x37
        /*0002*/ 	.short	(.L_1009 - .L_1008)
.L_1008:
        /*0004*/ 	.word	0x0000007d


	//----- nvinfo : EIATTR_PARAM_CBANK
	.align		4
.L_1009:
        /*0008*/ 	.byte	0x04, 0x0a
        /*000a*/ 	.short	(.L_1011 - .L_1010)
	.align		4
.L_1010:
        /*000c*/ 	.word	index@(.nv.constant0.swellParticlesStage2_cuda_kernel_backward)
        /*0010*/ 	.short	0x0160
        /*0012*/ 	.short	0x018c


	//----- nvinfo : EIATTR_CBANK_PARAM_SIZE
	.align		4
.L_1011:
        /*0014*/ 	.byte	0x03, 0x19
        /*0016*/ 	.short	0x018c


	//----- nvinfo : EIATTR_KPARAM_INFO
	.align		4
        /*0018*/ 	.byte	0x04, 0x17
        /*001a*/ 	.short	(.L_1013 - .L_1012)
.L_1012:
        /*001c*/ 	.word	0x00000000
        /*0020*/ 	.short	0x000c
        /*0022*/ 	.short	0x0188
        /*0024*/ 	.byte	0x00, 0xf0, 0x11, 0x00


	//----- nvinfo : EIATTR_KPARAM_INFO
	.align		4
.L_1013:
        /*0028*/ 	.byte	0x04, 0x17
        /*002a*/ 	.short	(.L_1015 - .L_1014)
.L_1014:
        /*002c*/ 	.word	0x00000000
        /*0030*/ 	.short	0x000b
        /*0032*/ 	.short	0x0184
        /*0034*/ 	.byte	0x00, 0xf0, 0x11, 0x00


	//----- nvinfo : EIATTR_KPARAM_INFO
	.align		4
.L_1015:
        /*0038*/ 	.byte	0x04, 0x17
        /*003a*/ 	.short	(.L_1017 - .L_1016)
.L_1016:
        /*003c*/ 	.word	0x00000000
        /*0040*/ 	.short	0x000a
        /*0042*/ 	.short	0x0180
        /*0044*/ 	.byte	0x00, 0xf0, 0x11, 0x00


	//----- nvinfo : EIATTR_KPARAM_INFO
	.align		4
.L_1017:
        /*0048*/ 	.byte	0x04, 0x17
        /*004a*/ 	.short	(.L_1019 - .L_1018)
.L_1018:
        /*004c*/ 	.word	0x00000000
        /*0050*/ 	.short	0x0009
        /*0052*/ 	.short	0x0148
        /*0054*/ 	.byte	0x00, 0xf0, 0xe1, 0x00


	//----- nvinfo : EIATTR_KPARAM_INFO
	.align		4
.L_1019:
        /*0058*/ 	.byte	0x04, 0x17
        /*005a*/ 	.short	(.L_1021 - .L_1020)
.L_1020:
        /*005c*/ 	.word	0x00000000
        /*0060*/ 	.short	0x0008
        /*0062*/ 	.short	0x0110
        /*0064*/ 	.byte	0x00, 0xf0, 0xe1, 0x00


	//----- nvinfo : EIATTR_KPARAM_INFO
	.align		4
.L_1021:
        /*0068*/ 	.byte	0x04, 0x17
        /*006a*/ 	.short	(.L_1023 - .L_1022)
.L_1022:
        /*006c*/ 	.word	0x00000000
        /*0070*/ 	.short	0x0007
        /*0072*/ 	.short	0x00d8
        /*0074*/ 	.byte	0x00, 0xf0, 0xe1, 0x00


	//----- nvinfo : EIATTR_KPARAM_INFO
	.align		4
.L_1023:
        /*0078*/ 	.byte	0x04, 0x17
        /*007a*/ 	.short	(.L_1025 - .L_1024)
.L_1024:
        /*007c*/ 	.word	0x00000000
        /*0080*/ 	.short	0x0006
        /*0082*/ 	.short	0x00d0
        /*0084*/ 	.byte	0x00, 0xf0, 0x11, 0x00


	//----- nvinfo : EIATTR_KPARAM_INFO
	.align		4
.L_1025:
        /*0088*/ 	.byte	0x04, 0x17
        /*008a*/ 	.short	(.L_1027 - .L_1026)
.L_1026:
        /*008c*/ 	.word	0x00000000
        /*0090*/ 	.short	0x0005
        /*0092*/ 	.short	0x00cc
        /*0094*/ 	.byte	0x00, 0xf0, 0x11, 0x00


	//----- nvinfo : EIATTR_KPARAM_INFO
	.align		4
.L_1027:
        /*0098*/ 	.byte	0x04, 0x17
        /*009a*/ 	.short	(.L_1029 - .L_1028)
.L_1028:
        /*009c*/ 	.word	0x00000000
        /*00a0*/ 	.short	0x0004
        /*00a2*/ 	.short	0x00c8
        /*00a4*/ 	.byte	0x00, 0xf0, 0x11, 0x00


	//----- nvinfo : EIATTR_KPARAM_INFO
	.align		4
.L_1029:
        /*00a8*/ 	.byte	0x04, 0x17
        /*00aa*/ 	.short	(.L_1031 - .L_1030)
.L_1030:
        /*00ac*/ 	.word	0x00000000
        /*00b0*/ 	.short	0x0003
        /*00b2*/ 	.short	0x0090
        /*00b4*/ 	.byte	0x00, 0xf0, 0xe1, 0x00


	//----- nvinfo : EIATTR_KPARAM_INFO
	.align		4
.L_1031:
        /*00b8*/ 	.byte	0x04, 0x17
        /*00ba*/ 	.short	(.L_1033 - .L_1032)
.L_1032:
        /*00bc*/ 	.word	0x00000000
        /*00c0*/ 	.short	0x0002
        /*00c2*/ 	.short	0x0058
        /*00c4*/ 	.byte	0x00, 0xf0, 0xe1, 0x00


	//----- nvinfo : EIATTR_KPARAM_INFO
	.align		4
.L_1033:
        /*00c8*/ 	.byte	0x04, 0x17
        /*00ca*/ 	.short	(.L_1035 - .L_1034)
.L_1034:
        /*00cc*/ 	.word	0x00000000
        /*00d0*/ 	.short	0x0001
        /*00d2*/ 	.short	0x0020
        /*00d4*/ 	.byte	0x00, 0xf0, 0xe1, 0x00


	//----- nvinfo : EIATTR_KPARAM_INFO
	.align		4
.L_1035:
        /*00d8*/ 	.byte	0x04, 0x17
        /*00da*/ 	.short	(.L_1037 - .L_1036)
.L_1036:
        /*00dc*/ 	.word	0x00000000
        /*00e0*/ 	.short	0x0000
        /*00e2*/ 	.short	0x0000
        /*00e4*/ 	.byte	0x00, 0xf0, 0x81, 0x00


	//----- nvinfo : EIATTR_MAXREG_COUNT
	.align		4
.L_1037:
        /*00e8*/ 	.byte	0x03, 0x1b
        /*00ea*/ 	.short	0x00ff


	//----- nvinfo : EIATTR_EXIT_INSTR_OFFSETS
	.align		4
        /*00ec*/ 	.byte	0x04, 0x1c
        /*00ee*/ 	.short	(.L_1039 - .L_1038)


	//   ....[0]....
.L_1038:
        /*00f0*/ 	.word	0x00000070


	//   ....[1]....
        /*00f4*/ 	.word	0x000003e0


	//   ....[2]....
        /*00f8*/ 	.word	0x000006b0


	//----- nvinfo : EIATTR_CRS_STACK_SIZE
	.align		4
.L_1039:
        /*00fc*/ 	.byte	0x04, 0x1e
        /*00fe*/ 	.short	(.L_1041 - .L_1040)
.L_1040:
        /*0100*/ 	.word	0x00000000
.L_1041:


//--------------------- .nv.info.swellParticlesStage2_cuda_kernel_forward --------------------------
	.section	.nv.info.swellParticlesStage2_cuda_kernel_forward,"",@"SHT_CUDA_INFO"
	.sectionflags	@""
	.align	4


	//----- nvinfo : EIATTR_CUDA_API_VERSION
	.align		4
        /*0000*/ 	.byte	0x04, 0x37
        /*0002*/ 	.short	(.L_1043 - .L_1042)
.L_1042:
        /*0004*/ 	.word	0x0000007d


	//----- nvinfo : EIATTR_PARAM_CBANK
	.align		4
.L_1043:
        /*0008*/ 	.byte	0x04, 0x0a
        /*000a*/ 	.short	(.L_1045 - .L_1044)
	.align		4
.L_1044:
        /*000c*/ 	.word	index@(.nv.constant0.swellParticlesStage2_cuda_kernel_forward)
        /*0010*/ 	.short	0x0160
        /*0012*/ 	.short	0x00d4


	//----- nvinfo : EIATTR_CBANK_PARAM_SIZE
	.align		4
.L_1045:
        /*0014*/ 	.byte	0x03, 0x19
        /*0016*/ 	.short	0x00d4


	//----- nvinfo : EIATTR_KPARAM_INFO
	.align		4
        /*0018*/ 	.byte	0x04, 0x17
        /*001a*/ 	.short	(.L_1047 - .L_1046)
.L_1046:
        /*001c*/ 	.word	0x00000000
        /*0020*/ 	.short	0x0006
        /*0022*/ 	.short	0x00d0
        /*0024*/ 	.byte	0x00, 0xf0, 0x11, 0x00


	//----- nvinfo : EIATTR_KPARAM_INFO
	.align		4
.L_1047:
        /*0028*/ 	.byte	0x04, 0x17
        /*002a*/ 	.short	(.L_1049 - .L_1048)
.L_1048:
        /*002c*/ 	.word	0x00000000
        /*0030*/ 	.short	0x0005
        /*0032*/ 	.short	0x00cc
        /*0034*/ 	.byte	0x00, 0xf0, 0x11, 0x00


	//----- nvinfo : EIATTR_KPARAM_INFO
	.align		4
.L_1049:
        /*0038*/ 	.byte	0x04, 0x17
        /*003a*/ 	.short	(.L_1051 - .L_1050)
.L_1050:
        /*003c*/ 	.word	0x00000000
        /*0040*/ 	.short	0x0004
        /*0042*/ 	.short	0x00c8
        /*0044*/ 	.byte	0x00, 0xf0, 0x11, 0x00


	//----- nvinfo : EIATTR_KPARAM_INFO
	.align		4
.L_1051:
        /*0048*/ 	.byte	0x04, 0x17
        /*004a*/ 	.short	(.L_1053 - .L_1052)
.L_1052:
        /*004c*/ 	.word	0x00000000
        /*0050*/ 	.short	0x0003
        /*0052*/ 	.short	0x0090
        /*0054*/ 	.byte	0x00, 0xf0, 0xe1, 0x00


	//----- nvinfo : EIATTR_KPARAM_INFO
	.align		4
.L_1053:
        /*0058*/ 	.byte	0x04, 0x17
        /*005a*/ 	.short	(.L_1055 - .L_1054)
.L_1054:
        /*005c*/ 	.word	0x00000000
        /*0060*/ 	.short	0x0002
        /*0062*/ 	.short	0x0058
        /*0064*/ 	.byte	0x00, 0xf0, 0xe1, 0x00


	//----- nvinfo : EIATTR_KPARAM_INFO
	.align		4
.L_1055:
        /*0068*/ 	.byte	0x04, 0x17
        /*006a*/ 	.short	(.L_1057 - .L_1056)
.L_1056:
        /*006c*/ 	.word	0x00000000
        /*0070*/ 	.short	0x0001
        /*0072*/ 	.short	0x0020
        /*0074*/ 	.byte	0x00, 0xf0, 0xe1, 0x00


	//----- nvinfo : EIATTR_KPARAM_INFO
	.align		4
.L_1057:
        /*0078*/ 	.byte	0x04, 0x17
        /*007a*/ 	.short	(.L_1059 - .L_1058)
.L_1058:
        /*007c*/ 	.word	0x00000000
        /*0080*/ 	.short	0x0000
        /*0082*/ 	.short	0x0000
        /*0084*/ 	.byte	0x00, 0xf0, 0x81, 0x00


	//----- nvinfo : EIATTR_MAXREG_COUNT
	.align		4
.L_1059:
        /*0088*/ 	.byte	0x03, 0x1b
        /*008a*/ 	.short	0x00ff


	//----- nvinfo : EIATTR_EXIT_INSTR_OFFSETS
	.align		4
        /*008c*/ 	.byte	0x04, 0x1c
        /*008e*/ 	.short	(.L_1061 - .L_1060)


	//   ....[0]....
.L_1060:
        /*0090*/ 	.word	0x00000070


	//   ....[1]....
        /*0094*/ 	.word	0x00000460


	//----- nvinfo : EIATTR_CRS_STACK_SIZE
	.align		4
.L_1061:
        /*0098*/ 	.byte	0x04, 0x1e
        /*009a*/ 	.short	(.L_1063 - .L_1062)
.L_1062:
        /*009c*/ 	.word	0x00000000
.L_1063:


//--------------------- .nv.info.swellParticles_cuda_kernel_backward --------------------------
	.section	.nv.info.swellParticles_cuda_kernel_backward,"",@"SHT_CUDA_INFO"
	.sectionflags	@""
	.align	4


	//----- nvinfo : EIATTR_CUDA_API_VERSION
	.align		4
        /*0000*/ 	.byte	0x04, 0x37
        /*0002*/ 	.short	(.L_1065 - .L_1064)
.L_1064:
        /*0004*/ 	.word	0x0000007d


	//----- nvinfo : EIATTR_PARAM_CBANK
	.align		4
.L_1065:
        /*0008*/ 	.byte	0x04, 0x0a
        /*000a*/ 	.short	(.L_1067 - .L_1066)
	.align		4
.L_1066:
        /*000c*/ 	.word	index@(.nv.constant0.swellParticles_cuda_kernel_backward)
        /*0010*/ 	.short	0x0160
        /*0012*/ 	.short	0x0210


	//----- nvinfo : EIATTR_CBANK_PARAM_SIZE
	.align		4
.L_1067:
        /*0014*/ 	.byte	0x03, 0x19
        /*0016*/ 	.short	0x0210


	//----- nvinfo : EIATTR_KPARAM_INFO
	.align		4
        /*0018*/ 	.byte	0x04, 0x17
        /*001a*/ 	.short	(.L_1069 - .L_1068)
.L_1068:
        /*001c*/ 	.word	0x00000000
        /*0020*/ 	.short	0x0014
        /*0022*/ 	.short	0x020c
        /*0024*/ 	.byte	0x00, 0xf0, 0x11, 0x00


	//----- nvinfo : EIATTR_KPARAM_INFO
	.align		4
.L_1069:
        /*0028*/ 	.byte	0x04, 0x17
        /*002a*/ 	.short	(.L_1071 - .L_1070)
.L_1070:
        /*002c*/ 	.word	0x00000000
        /*0030*/ 	.short	0x0013
        /*0032*/ 	.short	0x0208
        /*0034*/ 	.byte	0x00, 0xf0, 0x11, 0x00


	//----- nvinfo : EIATTR_KPARAM_INFO
	.align		4
.L_1071:
        /*0038*/ 	.byte	0x04, 0x17
        /*003a*/ 	.short	(.L_1073 - .L_1072)
.L_1072:
        /*003c*/ 	.word	0x00000000
        /*0040*/ 	.short	0x0012
        /*0042*/ 	.short	0x0204
        /*0044*/ 	.byte	0x00, 0xf0, 0x11, 0x00


	//----- nvinfo : EIATTR_KPARAM_INFO
	.align		4
.L_1073:
        /*0048*/ 	.byte	0x04, 0x17
        /*004a*/ 	.short	(.L_1075 - .L_1074)
.L_1074:
        /*004c*/ 	.word	0x00000000
        /*0050*/ 	.short	0x0011
        /*0052*/ 	.short	0x0200
        /*0054*/ 	.byte	0x00, 0xf0, 0x11, 0x00


	//----- nvinfo : EIATTR_KPARAM_INFO
	.align		4
.L_1075:
        /*0058*/ 	.byte	0x04, 0x17
        /*005a*/ 	.short	(.L_1077 - .L_1076)
.L_1076:
        /*005c*/ 	.word	0x00000000
        /*0060*/ 	.short	0x0010
        /*0062*/ 	.short	0x01fc
        /*0064*/ 	.byte	0x00, 0xf0, 0x11, 0x00


	//----- nvinfo : EIATTR_KPARAM_INFO
	.align		4
.L_1077:
        /*0068*/ 	.byte	0x04, 0x17
        /*006a*/ 	.short	(.L_1079 - .L_1078)
.L_1078:
        /*006c*/ 	.word	0x00000000
        /*0070*/ 	.short	0x000f
        /*0072*/ 	.short	0x01f8
        /*0074*/ 	.byte	0x00, 0xf0, 0x11, 0x00


	//----- nvinfo : EIATTR_KPARAM_INFO
	.align		4
.L_1079:
        /*0078*/ 	.byte	0x04, 0x17
        /*007a*/ 	.short	(.L_1081 - .L_1080)
.L_1080:
        /*007c*/ 	.word	0x00000000
        /*0080*/ 	.short	0x000e
        /*0082*/ 	.short	0x01c0
        /*0084*/ 	.byte	0x00, 0xf0, 0xe1, 0x00


	//----- nvinfo : EIATTR_KPARAM_INFO
	.align		4
.L_1081:
        /*0088*/ 	.byte	0x04, 0x17
        /*008a*/ 	.short	(.L_1083 - .L_1082)
.L_1082:
        /*008c*/ 	.word	0x00000000
        /*0090*/ 	.short	0x000d
        /*0092*/ 	.short	0x0188
        /*0094*/ 	.byte	0x00, 0xf0, 0xe1, 0x00


	//----- nvinfo : EIATTR_KPARAM_INFO
	.align		4
.L_1083:
        /*0098*/ 	.byte	0x04, 0x17
        /*009a*/ 	.short	(.L_1085 - .L_1084)
.L_1084:
        /*009c*/ 	.word	0x00000000
        /*00a0*/ 	.short	0x000c
        /*00a2*/ 	.short	0x0150
        /*00a4*/ 	.byte	0x00, 0xf0, 0xe1, 0x00


	//----- nvinfo : EIATTR_KPARAM_INFO
	.align		4
.L_1085:
        /*00a8*/ 	.byte	0x04, 0x17
        /*00aa*/ 	.short	(.L_1087 - .L_1086)
.L_1086:
        /*00ac*/ 	.word	0x00000000
        /*00b0*/ 	.short	0x000b
        /*00b2*/ 	.short	0x0118
        /*00b4*/ 	.byte	0x00, 0xf0, 0xe1, 0x00


	//----- nvinfo : EIATTR_KPARAM_INFO
	.align		4
.L_1087:
        /*00b8*/ 	.byte	0x04, 0x17
        /*00ba*/ 	.short	(.L_1089 - .L_1088)
.L_1088:
        /*00bc*/ 	.word	0x00000000
        /*00c0*/ 	.short	0x000a
        /*00c2*/ 	.short	0x0114
        /*00c4*/ 	.byte	0x00, 0xf0, 0x11, 0x00


	//----- nvinfo : EIATTR_KPARAM_INFO
	.align		4
.L_1089:
        /*00c8*/ 	.byte	0x04, 0x17
        /*00ca*/ 	.short	(.L_1091 - .L_1090)
.L_1090:
        /*00cc*/ 	.word	0x00000000
        /*00d0*/ 	.short	0x0009
        /*00d2*/ 	.short	0x0110
        /*00d4*/ 	.byte	0x00, 0xf0, 0x11, 0x00


	//----- nvinfo : EIATTR_KPARAM_INFO
	.align		4
.L_1091:
        /*00d8*/ 	.byte	0x04, 0x17
        /*00da*/ 	.short	(.L_1093 - .L_1092)
.L_1092:
        /*00dc*/ 	.word	0x00000000
        /*00e0*/ 	.short	0x0008
        /*00e2*/ 	.short	0x010c
        /*00e4*/ 	.byte	0x00, 0xf0, 0x11, 0x00


	//----- nvinfo : EIATTR_KPARAM_INFO
	.align		4
.L_1093:
        /*00e8*/ 	.byte	0x04, 0x17
        /*00ea*/ 	.short	(.L_1095 - .L_1094)
.L_1094:
        /*00ec*/ 	.word	0x00000000
        /*00f0*/ 	.short	0x0007
        /*00f2*/ 	.short	0x0108
        /*00f4*/ 	.byte	0x00, 0xf0, 0x11, 0x00


	//----- nvinfo : EIATTR_KPARAM_INFO
	.align		4
.L_1095:
        /*00f8*/ 	.byte	0x04, 0x17
        /*00fa*/ 	.short	(.L_1097 - .L_1096)
.L_1096:
        /*00fc*/ 	.word	0x00000000
        /*0100*/ 	.short	0x0006
        /*0102*/ 	.short	0x0104
        /*0104*/ 	.byte	0x00, 0xf0, 0x11, 0x00


	//----- nvinfo : EIATTR_KPARAM_INFO
	.align		4
.L_1097:
        /*0108*/ 	.byte	0x04, 0x17
        /*010a*/ 	.short	(.L_1099 - .L_1098)
.L_1098:
        /*010c*/ 	.word	0x00000000
        /*0110*/ 	.short	0x0005
        /*0112*/ 	.short	0x0100
        /*0114*/ 	.byte	0x00, 0xf0, 0x11, 0x00


	//----- nvinfo : EIATTR_KPARAM_INFO
	.align		4
.L_1099:
        /*0118*/ 	.byte	0x04, 0x17
        /*011a*/ 	.short	(.L_1101 - .L_1100)
.L_1100:
        /*011c*/ 	.word	0x00000000
        /*0120*/ 	.short	0x0004
        /*0122*/ 	.short	0x00c8
        /*0124*/ 	.byte	0x00, 0xf0, 0xe1, 0x00


	//----- nvinfo : EIATTR_KPARAM_INFO
	.align		4
.L_1101:
        /*0128*/ 	.byte	0x04, 0x17
        /*012a*/ 	.short	(.L_1103 - .L_1102)
.L_1102:
        /*012c*/ 	.word	0x00000000
        /*0130*/ 	.short	0x0003
        /*0132*/ 	.short	0x0090
        /*0134*/ 	.byte	0x00, 0xf0, 0xe1, 0x00


	//----- nvinfo : EIATTR_KPARAM_INFO
	.align		4
.L_1103:
        /*0138*/ 	.byte	0x04, 0x17
        /*013a*/ 	.short	(.L_1105 - .L_1104)
.L_1104:
        /*013c*/ 	.word	0x00000000
        /*0140*/ 	.short	0x0002
        /*0142*/ 	.short	0x0058
        /*0144*/ 	.byte	0x00, 0xf0, 0xe1, 0x00


	//----- nvinfo : EIATTR_KPARAM_INFO
	.align		4
.L_1105:
        /*0148*/ 	.byte	0x04, 0x17
        /*014a*/ 	.short	(.L_1107 - .L_1106)
.L_1106:
        /*014c*/ 	.word	0x00000000
        /*0150*/ 	.short	0x0001
        /*0152*/ 	.short	0x0020
        /*0154*/ 	.byte	0x00, 0xf0, 0xe1, 0x00


	//----- nvinfo : EIATTR_KPARAM_INFO
	.align		4
.L_1107:
        /*0158*/ 	.byte	0x04, 0x17
        /*015a*/ 	.short	(.L_1109 - .L_1108)
.L_1108:
        /*015c*/ 	.word	0x00000000
        /*0160*/ 	.short	0x0000
        /*0162*/ 	.short	0x0000
        /*0164*/ 	.byte	0x00, 0xf0, 0x81, 0x00


	//----- nvinfo : EIATTR_MAXREG_COUNT
	.align		4
.L_1109:
        /*0168*/ 	.byte	0x03, 0x1b
        /*016a*/ 	.short	0x00ff


	//----- nvinfo : EIATTR_EXIT_INSTR_OFFSETS
	.align		4
        /*016c*/ 	.byte	0x04, 0x1c
        /*016e*/ 	.short	(.L_1111 - .L_1110)


	//   ....[0]....
.L_1110:
        /*0170*/ 	.word	0x00000070


	//   ....[1]....
        /*0174*/ 	.word	0x00004d60


	//----- nvinfo : EIATTR_CRS_STACK_SIZE
	.align		4
.L_1111:
        /*0178*/ 	.byte	0x04, 0x1e
        /*017a*/ 	.short	(.L_1113 - .L_1112)
.L_1112:
        /*017c*/ 	.word	0x00000000
.L_1113:


//--------------------- .nv.info.swellParticles_cuda_kernel_forward --------------------------
	.section	.nv.info.swellParticles_cuda_kernel_forward,"",@"SHT_CUDA_INFO"
	.sectionflags	@""
	.align	4


	//----- nvinfo : EIATTR_CUDA_API_VERSION
	.align		4
        /*0000*/ 	.byte	0x04, 0x37
        /*0002*/ 	.short	(.L_1115 - .L_1114)
.L_1114:
        /*0004*/ 	.word	0x0000007d


	//----- nvinfo : EIATTR_PARAM_CBANK
	.align		4
.L_1115:
        /*0008*/ 	.byte	0x04, 0x0a
        /*000a*/ 	.short	(.L_1117 - .L_1116)
	.align		4
.L_1116:
        /*000c*/ 	.word	index@(.nv.constant0.swellParticles_cuda_kernel_forward)
        /*0010*/ 	.short	0x0160
        /*0012*/ 	.short	0x0118


	//----- nvinfo : EIATTR_CBANK_PARAM_SIZE
	.align		4
.L_1117:
        /*0014*/ 	.byte	0x03, 0x19
        /*0016*/ 	.short	0x0118


	//----- nvinfo : EIATTR_KPARAM_INFO
	.align		4
        /*0018*/ 	.byte	0x04, 0x17
        /*001a*/ 	.short	(.L_1119 - .L_1118)
.L_1118:
        /*001c*/ 	.word	0x00000000
        /*0020*/ 	.short	0x000a
        /*0022*/ 	.short	0x0114
        /*0024*/ 	.byte	0x00, 0xf0, 0x11, 0x00


	//----- nvinfo : EIATTR_KPARAM_INFO
	.align		4
.L_1119:
        /*0028*/ 	.byte	0x04, 0x17
        /*002a*/ 	.short	(.L_1121 - .L_1120)
.L_1120:
        /*002c*/ 	.word	0x00000000
        /*0030*/ 	.short	0x0009
        /*0032*/ 	.short	0x0110
        /*0034*/ 	.byte	0x00, 0xf0, 0x11, 0x00


	//----- nvinfo : EIATTR_KPARAM_INFO
	.align		4
.L_1121:
        /*0038*/ 	.byte	0x04, 0x17
        /*003a*/ 	.short	(.L_1123 - .L_1122)
.L_1122:
        /*003c*/ 	.word	0x00000000
        /*0040*/ 	.short	0x0008
        /*0042*/ 	.short	0x010c
        /*0044*/ 	.byte	0x00, 0xf0, 0x11, 0x00


	//----- nvinfo : EIATTR_KPARAM_INFO
	.align		4
.L_1123:
        /*0048*/ 	.byte	0x04, 0x17
        /*004a*/ 	.short	(.L_1125 - .L_1124)
.L_1124:
        /*004c*/ 	.word	0x00000000
        /*0050*/ 	.short	0x0007
        /*0052*/ 	.short	0x0108
        /*0054*/ 	.byte	0x00, 0xf0, 0x11, 0x00


	//----- nvinfo : EIATTR_KPARAM_INFO
	.align		4
.L_1125:
        /*0058*/ 	.byte	0x04, 0x17
        /*005a*/ 	.short	(.L_1127 - .L_1126)
.L_1126:
        /*005c*/ 	.word	0x00000000
        /*0060*/ 	.short	0x0006
        /*0062*/ 	.short	0x0104
        /*0064*/ 	.byte	0x00, 0xf0, 0x11, 0x00


	//----- nvinfo : EIATTR_KPARAM_INFO
	.align		4
.L_1127:
        /*0068*/ 	.byte	0x04, 0x17
        /*006a*/ 	.short	(.L_1129 - .L_1128)
.L_1128:
        /*006c*/ 	.word	0x00000000
        /*0070*/ 	.short	0x0005
        /*0072*/ 	.short	0x0100
        /*0074*/ 	.byte	0x00, 0xf0, 0x11, 0x00


	//----- nvinfo : EIATTR_KPARAM_INFO
	.align		4
.L_1129:
        /*0078*/ 	.byte	0x04, 0x17
        /*007a*/ 	.short	(.L_1131 - .L_1130)
.L_1130:
        /*007c*/ 	.word	0x00000000
        /*0080*/ 	.short	0x0004
        /*0082*/ 	.short	0x00c8
        /*0084*/ 	.byte	0x00, 0xf0, 0xe1, 0x00


	//----- nvinfo : EIATTR_KPARAM_INFO
	.align		4
.L_1131:
        /*0088*/ 	.byte	0x04, 0x17
        /*008a*/ 	.short	(.L_1133 - .L_1132)
.L_1132:
        /*008c*/ 	.word	0x00000000
        /*0090*/ 	.short	0x0003
        /*0092*/ 	.short	0x0090
        /*0094*/ 	.byte	0x00, 0xf0, 0xe1, 0x00


	//----- nvinfo : EIATTR_KPARAM_INFO
	.align		4
.L_1133:
        /*0098*/ 	.byte	0x04, 0x17
        /*009a*/ 	.short	(.L_1135 - .L_1134)
.L_1134:
        /*009c*/ 	.word	0x00000000
        /*00a0*/ 	.short	0x0002
        /*00a2*/ 	.short	0x0058
        /*00a4*/ 	.byte	0x00, 0xf0, 0xe1, 0x00


	//----- nvinfo : EIATTR_KPARAM_INFO
	.align		4
.L_1135:
        /*00a8*/ 	.byte	0x04, 0x17
        /*00aa*/ 	.short	(.L_1137 - .L_1136)
.L_1136:
        /*00ac*/ 	.word	0x00000000
        /*00b0*/ 	.short	0x0001
        /*00b2*/ 	.short	0x0020
        /*00b4*/ 	.byte	0x00, 0xf0, 0xe1, 0x00


	//----- nvinfo : EIATTR_KPARAM_INFO
	.align		4
.L_1137:
        /*00b8*/ 	.byte	0x04, 0x17
        /*00ba*/ 	.short	(.L_1139 - .L_1138)
.L_1138:
        /*00bc*/ 	.word	0x00000000
        /*00c0*/ 	.short	0x0000
        /*00c2*/ 	.short	0x0000
        /*00c4*/ 	.byte	0x00, 0xf0, 0x81, 0x00


	//----- nvinfo : EIATTR_MAXREG_COUNT
	.align		4
.L_1139:
        /*00c8*/ 	.byte	0x03, 0x1b
        /*00ca*/ 	.short	0x00ff


	//----- nvinfo : EIATTR_EXIT_INSTR_OFFSETS
	.align		4
        /*00cc*/ 	.byte	0x04, 0x1c
        /*00ce*/ 	.short	(.L_1141 - .L_1140)


	//   ....[0]....
.L_1140:
        /*00d0*/ 	.word	0x00000080


	//   ....[1]....
        /*00d4*/ 	.word	0x00002870


	//----- nvinfo : EIATTR_CRS_STACK_SIZE
	.align		4
.L_1141:
        /*00d8*/ 	.byte	0x04, 0x1e
        /*00da*/ 	.short	(.L_1143 - .L_1142)
.L_1142:
        /*00dc*/ 	.word	0x00000000
.L_1143:


//--------------------- .nv.info.sleepParticles_cuda_kernel_backward --------------------------
	.section	.nv.info.sleepParticles_cuda_kernel_backward,"",@"SHT_CUDA_INFO"
	.sectionflags	@""
	.align	4


	//----- nvinfo : EIATTR_CUDA_API_VERSION
	.align		4
        /*0000*/ 	.byte	0x04, 0x37
        /*0002*/ 	.short	(.L_1145 - .L_1144)
.L_1144:
        /*0004*/ 	.word	0x0000007d


	//----- nvinfo : EIATTR_PARAM_CBANK
	.align		4
.L_1145:
        /*0008*/ 	.byte	0x04, 0x0a
        /*000a*/ 	.short	(.L_1147 - .L_1146)
	.align		4
.L_1146:
        /*000c*/ 	.word	index@(.nv.constant0.sleepParticles_cuda_kernel_backward)
        /*0010*/ 	.short	0x0160
        /*0012*/ 	.short	0x01f4


	//----- nvinfo : EIATTR_CBANK_PARAM_SIZE
	.align		4
.L_1147:
        /*0014*/ 	.byte	0x03, 0x19
        /*0016*/ 	.short	0x01f4


	//----- nvinfo : EIATTR_KPARAM_INFO
	.align		4
        /*0018*/ 	.byte	0x04, 0x17
        /*001a*/ 	.short	(.L_1149 - .L_1148)
.L_1148:
        /*001c*/ 	.word	0x00000000
        /*0020*/ 	.short	0x000c
        /*0022*/ 	.short	0x01f0
        /*0024*/ 	.byte	0x00, 0xf0, 0x11, 0x00


	//----- nvinfo : EIATTR_KPARAM_INFO
	.align		4
.L_1149:
        /*0028*/ 	.byte	0x04, 0x17
        /*002a*/ 	.short	(.L_1151 - .L_1150)
.L_1150:
        /*002c*/ 	.word	0x00000000
        /*0030*/ 	.short	0x000b
        /*0032*/ 	.short	0x01b8
        /*0034*/ 	.byte	0x00, 0xf0, 0xe1, 0x00


	//----- nvinfo : EIATTR_KPARAM_INFO
	.align		4
.L_1151:
        /*0038*/ 	.byte	0x04, 0x17
        /*003a*/ 	.short	(.L_1153 - .L_1152)
.L_1152:
        /*003c*/ 	.word	0x00000000
        /*0040*/ 	.short	0x000a
        /*0042*/ 	.short	0x0180
        /*0044*/ 	.byte	0x00, 0xf0, 0xe1, 0x00


	//----- nvinfo : EIATTR_KPARAM_INFO
	.align		4
.L_1153:
        /*0048*/ 	.byte	0x04, 0x17
        /*004a*/ 	.short	(.L_1155 - .L_1154)
.L_1154:
        /*004c*/ 	.word	0x00000000
        /*0050*/ 	.short	0x0009
        /*0052*/ 	.short	0x0148
        /*0054*/ 	.byte	0x00, 0xf0, 0xe1, 0x00


	//----- nvinfo : EIATTR_KPARAM_INFO
	.align		4
.L_1155:
        /*0058*/ 	.byte	0x04, 0x17
        /*005a*/ 	.short	(.L_1157 - .L_1156)
.L_1156:
        /*005c*/ 	.word	0x00000000
        /*0060*/ 	.short	0x0008
        /*0062*/ 	.short	0x0110
        /*0064*/ 	.byte	0x00, 0xf0, 0xe1, 0x00


	//----- nvinfo : EIATTR_KPARAM_INFO
	.align		4
.L_1157:
        /*0068*/ 	.byte	0x04, 0x17
        /*006a*/ 	.short	(.L_1159 - .L_1158)
.L_1158:
        /*006c*/ 	.word	0x00000000
        /*0070*/ 	.short	0x0007
        /*0072*/ 	.short	0x010c
        /*0074*/ 	.byte	0x00, 0xf0, 0x11, 0x00


	//----- nvinfo : EIATTR_KPARAM_INFO
	.align		4
.L_1159:
        /*0078*/ 	.byte	0x04, 0x17
        /*007a*/ 	.short	(.L_1161 - .L_1160)
.L_1160:
        /*007c*/ 	.word	0x00000000
        /*0080*/ 	.short	0x0006
        /*0082*/ 	.short	0x0108
        /*0084*/ 	.byte	0x00, 0xf0, 0x11, 0x00


	//----- nvinfo : EIATTR_KPARAM_INFO
	.align		4
.L_1161:
        /*0088*/ 	.byte	0x04, 0x17
        /*008a*/ 	.short	(.L_1163 - .L_1162)
.L_1162:
        /*008c*/ 	.word	0x00000000
        /*0090*/ 	.short	0x0005
        /*0092*/ 	.short	0x00d0
        /*0094*/ 	.byte	0x00, 0xf0, 0xe1, 0x00


	//----- nvinfo : EIATTR_KPARAM_INFO
	.align		4
.L_1163:
        /*0098*/ 	.byte	0x04, 0x17
        /*009a*/ 	.short	(.L_1165 - .L_1164)
.L_1164:
        /*009c*/ 	.word	0x00000000
        /*00a0*/ 	.short	0x0004
        /*00a2*/ 	.short	0x0098
        /*00a4*/ 	.byte	0x00, 0xf0, 0xe1, 0x00


	//----- nvinfo : EIATTR_KPARAM_INFO
	.align		4
.L_1165:
        /*00a8*/ 	.byte	0x04, 0x17
        /*00aa*/ 	.short	(.L_1167 - .L_1166)
.L_1166:
        /*00ac*/ 	.word	0x00000000
        /*00b0*/ 	.short	0x0003
        /*00b2*/ 	.short	0x0060
        /*00b4*/ 	.byte	0x00, 0xf0, 0xe1, 0x00


	//----- nvinfo : EIATTR_KPARAM_INFO
	.align		4
.L_1167:
        /*00b8*/ 	.byte	0x04, 0x17
        /*00ba*/ 	.short	(.L_1169 - .L_1168)
.L_1168:
        /*00bc*/ 	.word	0x00000000
        /*00c0*/ 	.short	0x0002
        /*00c2*/ 	.short	0x0028
        /*00c4*/ 	.byte	0x00, 0xf0, 0xe1, 0x00


	//----- nvinfo : EIATTR_KPARAM_INFO
	.align		4
.L_1169:
        /*00c8*/ 	.byte	0x04, 0x17
        /*00ca*/ 	.short	(.L_1171 - .L_1170)
.L_1170:
        /*00cc*/ 	.word	0x00000000
        /*00d0*/ 	.short	0x0001
        /*00d2*/ 	.short	0x0020
        /*00d4*/ 	.byte	0x00, 0xf0, 0x11, 0x00


	//----- nvinfo : EIATTR_KPARAM_INFO
	.align		4
.L_1171:
        /*00d8*/ 	.byte	0x04, 0x17
        /*00da*/ 	.short	(.L_1173 - .L_1172)
.L_1172:
        /*00dc*/ 	.word	0x00000000
        /*00e0*/ 	.short	0x0000
        /*00e2*/ 	.short	0x0000
        /*00e4*/ 	.byte	0x00, 0xf0, 0x81, 0x00


	//----- nvinfo : EIATTR_MAXREG_COUNT
	.align		4
.L_1173:
        /*00e8*/ 	.byte	0x03, 0x1b
        /*00ea*/ 	.short	0x00ff


	//----- nvinfo : EIATTR_EXIT_INSTR_OFFSETS
	.align		4
        /*00ec*/ 	.byte	0x04, 0x1c
        /*00ee*/ 	.short	(.L_1175 - .L_1174)


	//   ....[0]....
.L_1174:
        /*00f0*/ 	.word	0x00000070


	//   ....[1]....
        /*00f4*/ 	.word	0x000010a0


	//----- nvinfo : EIATTR_CRS_STACK_SIZE
	.align		4
.L_1175:
        /*00f8*/ 	.byte	0x04, 0x1e
        /*00fa*/ 	.short	(.L_1177 - .L_1176)
.L_1176:
        /*00fc*/ 	.word	0x00000000
.L_1177:


//--------------------- .nv.info.sleepParticles_cuda_kernel_forward --------------------------
	.section	.nv.info.sleepParticles_cuda_kernel_forward,"",@"SHT_CUDA_INFO"
	.sectionflags	@""
	.align	4


	//----- nvinfo : EIATTR_CUDA_API_VERSION
	.align		4
        /*0000*/ 	.byte	0x04, 0x37
        /*0002*/ 	.short	(.L_1179 - .L_1178)
.L_1178:
        /*0004*/ 	.word	0x0000007d


	//----- nvinfo : EIATTR_PARAM_CBANK
	.align		4
.L_1179:
        /*0008*/ 	.byte	0x04, 0x0a
        /*000a*/ 	.short	(.L_1181 - .L_1180)
	.align		4
.L_1180:
        /*000c*/ 	.word	index@(.nv.constant0.sleepParticles_cuda_kernel_forward)
        /*0010*/ 	.short	0x0160
        /*0012*/ 	.short	0x010c


	//----- nvinfo : EIATTR_CBANK_PARAM_SIZE
	.align		4
.L_1181:
        /*0014*/ 	.byte	0x03, 0x19
        /*0016*/ 	.short	0x010c


	//----- nvinfo : EIATTR_KPARAM_INFO
	.align		4
        /*0018*/ 	.byte	0x04, 0x17
        /*001a*/ 	.short	(.L_1183 - .L_1182)
.L_1182:
        /*001c*/ 	.word	0x00000000
        /*0020*/ 	.short	0x0006
        /*0022*/ 	.short	0x0108
        /*0024*/ 	.byte	0x00, 0xf0, 0x11, 0x00


	//----- nvinfo : EIATTR_KPARAM_INFO
	.align		4
.L_1183:
        /*0028*/ 	.byte	0x04, 0x17
        /*002a*/ 	.short	(.L_1185 - .L_1184)
.L_1184:
        /*002c*/ 	.word	0x00000000
        /*0030*/ 	.short	0x0005
        /*0032*/ 	.short	0x00d0
        /*0034*/ 	.byte	0x00, 0xf0, 0xe1, 0x00


	//----- nvinfo : EIATTR_KPARAM_INFO
	.align		4
.L_1185:
        /*0038*/ 	.byte	0x04, 0x17
        /*003a*/ 	.short	(.L_1187 - .L_1186)
.L_1186:
        /*003c*/ 	.word	0x00000000
        /*0040*/ 	.short	0x0004
        /*0042*/ 	.short	0x0098
        /*0044*/ 	.byte	0x00, 0xf0, 0xe1, 0x00


	//----- nvinfo : EIATTR_KPARAM_INFO
	.align		4
.L_1187:
        /*0048*/ 	.byte	0x04, 0x17
        /*004a*/ 	.short	(.L_1189 - .L_1188)
.L_1188:
        /*004c*/ 	.word	0x00000000
        /*0050*/ 	.short	0x0003
        /*0052*/ 	.short	0x0060
        /*0054*/ 	.byte	0x00, 0xf0, 0xe1, 0x00


	//----- nvinfo : EIATTR_KPARAM_INFO
	.align		4
.L_1189:
        /*0058*/ 	.byte	0x04, 0x17
        /*005a*/ 	.short	(.L_1191 - .L_1190)
.L_1190:
        /*005c*/ 	.word	0x00000000
        /*0060*/ 	.short	0x0002
        /*0062*/ 	.short	0x0028
        /*0064*/ 	.byte	0x00, 0xf0, 0xe1, 0x00


	//----- nvinfo : EIATTR_KPARAM_INFO
	.align		4
.L_1191:
        /*0068*/ 	.byte	0x04, 0x17
        /*006a*/ 	.short	(.L_1193 - .L_1192)
.L_1192:
        /*006c*/ 	.word	0x00000000
        /*0070*/ 	.short	0x0001
        /*0072*/ 	.short	0x0020
        /*0074*/ 	.byte	0x00, 0xf0, 0x11, 0x00


	//----- nvinfo : EIATTR_KPARAM_INFO
	.align		4
.L_1193:
        /*0078*/ 	.byte	0x04, 0x17
        /*007a*/ 	.short	(.L_1195 - .L_1194)
.L_1194:
        /*007c*/ 	.word	0x00000000
        /*0080*/ 	.short	0x0000
        /*0082*/ 	.short	0x0000
        /*0084*/ 	.byte	0x00, 0xf0, 0x81, 0x00


	//----- nvinfo : EIATTR_MAXREG_COUNT
	.align		4
.L_1195:
        /*0088*/ 	.byte	0x03, 0x1b
        /*008a*/ 	.short	0x00ff


	//----- nvinfo : EIATTR_EXIT_INSTR_OFFSETS
	.align		4
        /*008c*/ 	.byte	0x04, 0x1c
        /*008e*/ 	.short	(.L_1197 - .L_1196)


	//   ....[0]....
.L_1196:
        /*0090*/ 	.word	0x00000070


	//   ....[1]....
        /*0094*/ 	.word	0x00000200


	//   ....[2]....
        /*0098*/ 	.word	0x000005d0


	//----- nvinfo : EIATTR_CRS_STACK_SIZE
	.align		4
.L_1197:
        /*009c*/ 	.byte	0x04, 0x1e
        /*009e*/ 	.short	(.L_1199 - .L_1198)
.L_1198:
        /*00a0*/ 	.word	0x00000000
.L_1199:


//--------------------- .nv.info.increaseRadius_cuda_kernel_backward --------------------------
	.section	.nv.info.increaseRadius_cuda_kernel_backward,"",@"SHT_CUDA_INFO"
	.sectionflags	@""
	.align	4


	//----- nvinfo : EIATTR_CUDA_API_VERSION
	.align		4
        /*0000*/ 	.byte	0x04, 0x37
        /*0002*/ 	.short	(.L_1201 - .L_1200)
.L_1200:
        /*0004*/ 	.word	0x0000007d


	//----- nvinfo : EIATTR_PARAM_CBANK
	.align		4
.L_1201:
        /*0008*/ 	.byte	0x04, 0x0a
        /*000a*/ 	.short	(.L_1203 - .L_1202)
	.align		4
.L_1202:
        /*000c*/ 	.word	index@(.nv.constant0.increaseRadius_cuda_kernel_backward)
        /*0010*/ 	.short	0x0160
        /*0012*/ 	.short	0x00a0


	//----- nvinfo : EIATTR_CBANK_PARAM_SIZE
	.align		4
.L_1203:
        /*0014*/ 	.byte	0x03, 0x19
        /*0016*/ 	.short	0x00a0


	//----- nvinfo : EIATTR_KPARAM_INFO
	.align		4
        /*0018*/ 	.byte	0x04, 0x17
        /*001a*/ 	.short	(.L_1205 - .L_1204)
.L_1204:
        /*001c*/ 	.word	0x00000000
        /*0020*/ 	.short	0x0006
        /*0022*/ 	.short	0x009c
        /*0024*/ 	.byte	0x00, 0xf0, 0x11, 0x00


	//----- nvinfo : EIATTR_KPARAM_INFO
	.align		4
.L_1205:
        /*0028*/ 	.byte	0x04, 0x17
        /*002a*/ 	.short	(.L_1207 - .L_1206)
.L_1206:
        /*002c*/ 	.word	0x00000000
        /*0030*/ 	.short	0x0005
        /*0032*/ 	.short	0x0098
        /*0034*/ 	.byte	0x00, 0xf0, 0x11, 0x00


	//----- nvinfo : EIATTR_KPARAM_INFO
	.align		4
.L_1207:
        /*0038*/ 	.byte	0x04, 0x17
        /*003a*/ 	.short	(.L_1209 - .L_1208)
.L_1208:
        /*003c*/ 	.word	0x00000000
        /*0040*/ 	.short	0x0004
        /*0042*/ 	.short	0x0060
        /*0044*/ 	.byte	0x00, 0xf0, 0xe1, 0x00


	//----- nvinfo : EIATTR_KPARAM_INFO
	.align		4
.L_1209:
        /*0048*/ 	.byte	0x04, 0x17
        /*004a*/ 	.short	(.L_1211 - .L_1210)
.L_1210:
        /*004c*/ 	.word	0x00000000
        /*0050*/ 	.short	0x0003
        /*0052*/ 	.short	0x005c
        /*0054*/ 	.byte	0x00, 0xf0, 0x11, 0x00


	//----- nvinfo : EIATTR_KPARAM_INFO
	.align		4
.L_1211:
        /*0058*/ 	.byte	0x04, 0x17
        /*005a*/ 	.short	(.L_1213 - .L_1212)
.L_1212:
        /*005c*/ 	.word	0x00000000
        /*0060*/ 	.short	0x0002
        /*0062*/ 	.short	0x0058
        /*0064*/ 	.byte	0x00, 0xf0, 0x11, 0x00


	//----- nvinfo : EIATTR_KPARAM_INFO
	.align		4
.L_1213:
        /*0068*/ 	.byte	0x04, 0x17
        /*006a*/ 	.short	(.L_1215 - .L_1214)
.L_1214:
        /*006c*/ 	.word	0x00000000
        /*0070*/ 	.short	0x0001
        /*0072*/ 	.short	0x0020
        /*0074*/ 	.byte	0x00, 0xf0, 0xe1, 0x00


	//----- nvinfo : EIATTR_KPARAM_INFO
	.align		4
.L_1215:
        /*0078*/ 	.byte	0x04, 0x17
        /*007a*/ 	.short	(.L_1217 - .L_1216)
.L_1216:
        /*007c*/ 	.word	0x00000000
        /*0080*/ 	.short	0x0000
        /*0082*/ 	.short	0x0000
        /*0084*/ 	.byte	0x00, 0xf0, 0x81, 0x00


	//----- nvinfo : EIATTR_MAXREG_COUNT
	.align		4
.L_1217:
        /*0088*/ 	.byte	0x03, 0x1b
        /*008a*/ 	.short	0x00ff


	//----- nvinfo : EIATTR_EXIT_INSTR_OFFSETS
	.align		4
        /*008c*/ 	.byte	0x04, 0x1c
        /*008e*/ 	.short	(.L_1219 - .L_1218)


	//   ....[0]....
.L_1218:
        /*0090*/ 	.word	0x00000070


	//   ....[1]....
        /*0094*/ 	.word	0x00000380


	//   ....[2]....
        /*0098*/ 	.word	0x000003b0


	//   ....[3]....
        /*009c*/ 	.word	0x00000590


	//----- nvinfo : EIATTR_CRS_STACK_SIZE
	.align		4
.L_1219:
        /*00a0*/ 	.byte	0x04, 0x1e
        /*00a2*/ 	.short	(.L_1221 - .L_1220)
.L_1220:
        /*00a4*/ 	.word	0x00000000
.L_1221:


//--------------------- .nv.info.increaseRadius_cuda_kernel_forward --------------------------
	.section	.nv.info.increaseRadius_cuda_kernel_forward,"",@"SHT_CUDA_INFO"
	.sectionflags	@""
	.align	4


	//----- nvinfo : EIATTR_CUDA_API_VERSION
	.align		4
        /*0000*/ 	.byte	0x04, 0x37
        /*0002*/ 	.short	(.L_1223 - .L_1222)
.L_1222:
        /*0004*/ 	.word	0x0000007d


	//----- nvinfo : EIATTR_PARAM_CBANK
	.align		4
.L_1223:
        /*0008*/ 	.byte	0x04, 0x0a
        /*000a*/ 	.short	(.L_1225 - .L_1224)
	.align		4
.L_1224:
        /*000c*/ 	.word	index@(.nv.constant0.increaseRadius_cuda_kernel_forward)
        /*0010*/ 	.short	0x0160
        /*0012*/ 	.short	0x0060


	//----- nvinfo : EIATTR_CBANK_PARAM_SIZE
	.align		4
.L_1225:
        /*0014*/ 	.byte	0x03, 0x19
        /*0016*/ 	.short	0x0060


	//----- nvinfo : EIATTR_KPARAM_INFO
	.align		4
        /*0018*/ 	.byte	0x04, 0x17
        /*001a*/ 	.short	(.L_1227 - .L_1226)
.L_1226:
        /*001c*/ 	.word	0x00000000
        /*0020*/ 	.short	0x0003
        /*0022*/ 	.short	0x005c
        /*0024*/ 	.byte	0x00, 0xf0, 0x11, 0x00


	//----- nvinfo : EIATTR_KPARAM_INFO
	.align		4
.L_1227:
        /*0028*/ 	.byte	0x04, 0x17
        /*002a*/ 	.short	(.L_1229 - .L_1228)
.L_1228:
        /*002c*/ 	.word	0x00000000
        /*0030*/ 	.short	0x0002
        /*0032*/ 	.short	0x0058
        /*0034*/ 	.byte	0x00, 0xf0, 0x11, 0x00


	//----- nvinfo : EIATTR_KPARAM_INFO
	.align		4
.L_1229:
        /*0038*/ 	.byte	0x04, 0x17
        /*003a*/ 	.short	(.L_1231 - .L_1230)
.L_1230:
        /*003c*/ 	.word	0x00000000
        /*0040*/ 	.short	0x0001
        /*0042*/ 	.short	0x0020
        /*0044*/ 	.byte	0x00, 0xf0, 0xe1, 0x00


	//----- nvinfo : EIATTR_KPARAM_INFO
	.align		4
.L_1231:
        /*0048*/ 	.byte	0x04, 0x17
        /*004a*/ 	.short	(.L_1233 - .L_1232)
.L_1232:
        /*004c*/ 	.word	0x00000000
        /*0050*/ 	.short	0x0000
        /*0052*/ 	.short	0x0000
        /*0054*/ 	.byte	0x00, 0xf0, 0x81, 0x00


	//----- nvinfo : EIATTR_MAXREG_COUNT
	.align		4
.L_1233:
        /*0058*/ 	.byte	0x03, 0x1b
        /*005a*/ 	.short	0x00ff


	//----- nvinfo : EIATTR_EXIT_INSTR_OFFSETS
	.align		4
        /*005c*/ 	.byte	0x04, 0x1c
        /*005e*/ 	.short	(.L_1235 - .L_1234)


	//   ....[0]....
.L_1234:
        /*0060*/ 	.word	0x00000070


	//   ....[1]....
        /*0064*/ 	.word	0x00000210


	//----- nvinfo : EIATTR_CRS_STACK_SIZE
	.align		4
.L_1235:
        /*0068*/ 	.byte	0x04, 0x1e
        /*006a*/ 	.short	(.L_1237 - .L_1236)
.L_1236:
        /*006c*/ 	.word	0x00000000
.L_1237:


//--------------------- .nv.callgraph             --------------------------
	.section	.nv.callgraph,"",@"SHT_CUDA_CALLGRAPH"
	.align	4
	.sectionentsize	8
	.align		4
        /*0000*/ 	.word	0x00000000
	.align		4
        /*0004*/ 	.word	0xffffffff
	.align		4
        /*0008*/ 	.word	0x00000000
	.align		4
        /*000c*/ 	.word	0xfffffffe
	.align		4
        /*0010*/ 	.word	0x00000000
	.align		4
        /*0014*/ 	.word	0xfffffffd
	.align		4
        /*0018*/ 	.word	0x00000000
	.align		4
        /*001c*/ 	.word	0xfffffffc


//--------------------- .nv.rel.action            --------------------------
	.section	.nv.rel.action,"",@"SHT_CUDA_RELOCINFO"
	.align	8
	.sectionentsize	8
        /*0000*/ 	.byte	0x73, 0x00, 0x00, 0x00, 0x00, 0x00, 0x00, 0x00, 0x00, 0x00, 0x00, 0x11, 0x25, 0x00, 0x05, 0x36


//--------------------- .nv.constant3             --------------------------
	.section	.nv.constant3,"a",@progbits
	.align	4
.nv.constant3:
	.type		pnanovdb_grid_type_value_strides_bits,@object
	.size		pnanovdb_grid_type_value_strides_bits,(pnanovdb_grid_type_table_strides_bits - pnanovdb_grid_type_value_strides_bits)
pnanovdb_grid_type_value_strides_bits:
        /*0000*/ 	.byte	0x00, 0x00, 0x00, 0x00, 0x20, 0x00, 0x00, 0x00, 0x40, 0x00, 0x00, 0x00, 0x10, 0x00, 0x00, 0x00
        /*0010*/ 	.byte	0x20, 0x00, 0x00, 0x00, 0x40, 0x00, 0x00, 0x00, 0x60, 0x00, 0x00, 0x00, 0xc0, 0x00, 0x00, 0x00
        /*0020*/ 	.byte	0x00, 0x00, 0x00, 0x00, 0x10, 0x00, 0x00, 0x00, 0x20, 0x00, 0x00, 0x00, 0x01, 0x00, 0x00, 0x00
        /*0030*/ 	.byte	0x20, 0x00, 0x00, 0x00, 0x04, 0x00, 0x00, 0x00, 0x08, 0x00, 0x00, 0x00, 0x10, 0x00, 0x00, 0x00
        /*0040*/ 	.byte	0x00, 0x00, 0x00, 0x00, 0x80, 0x00, 0x00, 0x00, 0x00, 0x01, 0x00, 0x00, 0x00, 0x00, 0x00, 0x00
        /*0050*/ 	.byte	0x00, 0x00, 0x00, 0x00, 0x00, 0x00, 0x00, 0x00, 0x00, 0x00, 0x00, 0x00, 0x10, 0x00, 0x00, 0x00
        /*0060*/ 	.byte	0x18, 0x00, 0x00, 0x00, 0x30, 0x00, 0x00, 0x00, 0x08, 0x00, 0x00, 0x00
	.type		pnanovdb_grid_type_table_strides_bits,@object
	.size		pnanovdb_grid_type_table_strides_bits,(pnanovdb_grid_type_minmax_strides_bits - pnanovdb_grid_type_table_strides_bits)
pnanovdb_grid_type_table_strides_bits:
        /*006c*/ 	.byte	0x40, 0x00, 0x00, 0x00, 0x40, 0x00, 0x00, 0x00, 0x40, 0x00, 0x00, 0x00, 0x40, 0x00, 0x00, 0x00
        /*007c*/ 	.byte	0x40, 0x00, 0x00, 0x00, 0x40, 0x00, 0x00, 0x00, 0x80, 0x00, 0x00, 0x00, 0xc0, 0x00, 0x00, 0x00
        /*008c*/ 	.byte	0x40, 0x00, 0x00, 0x00, 0x40, 0x00, 0x00, 0x00, 0x40, 0x00, 0x00, 0x00, 0x40, 0x00, 0x00, 0x00
        /*009c*/ 	.byte	0x40, 0x00, 0x00, 0x00, 0x40, 0x00, 0x00, 0x00, 0x40, 0x00, 0x00, 0x00, 0x40, 0x00, 0x00, 0x00
        /*00ac*/ 	.byte	0x40, 0x00, 0x00, 0x00, 0x80, 0x00, 0x00, 0x00, 0x00, 0x01, 0x00, 0x00, 0x40, 0x00, 0x00, 0x00
        /*00bc*/ 	.byte	0x40, 0x00, 0x00, 0x00, 0x40, 0x00, 0x00, 0x00, 0x40, 0x00, 0x00, 0x00, 0x40, 0x00, 0x00, 0x00
        /*00cc*/ 	.byte	0x40, 0x00, 0x00, 0x00, 0x40, 0x00, 0x00, 0x00, 0x40, 0x00, 0x00, 0x00
	.type		pnanovdb_grid_type_minmax_strides_bits,@object
	.size		pnanovdb_grid_type_minmax_strides_bits,(pnanovdb_grid_type_minmax_aligns_bits - pnanovdb_grid_type_minmax_strides_bits)
pnanovdb_grid_type_minmax_strides_bits:
        /*00d8*/ 	.byte	0x00, 0x00, 0x00, 0x00, 0x20, 0x00, 0x00, 0x00, 0x40, 0x00, 0x00, 0x00, 0x10, 0x00, 0x00, 0x00
        /*00e8*/ 	.byte	0x20, 0x00, 0x00, 0x00, 0x40, 0x00, 0x00, 0x00, 0x60, 0x00, 0x00, 0x00, 0xc0, 0x00, 0x00, 0x00
        /*00f8*/ 	.byte	0x08, 0x00, 0x00, 0x00, 0x10, 0x00, 0x00, 0x00, 0x20, 0x00, 0x00, 0x00, 0x08, 0x00, 0x00, 0x00
        /*0108*/ 	.byte	0x20, 0x00, 0x00, 0x00, 0x20, 0x00, 0x00, 0x00, 0x20, 0x00, 0x00, 0x00, 0x20, 0x00, 0x00, 0x00
        /*0118*/ 	.byte	0x20, 0x00, 0x00, 0x00, 0x80, 0x00, 0x00, 0x00, 0x00, 0x01, 0x00, 0x00, 0x40, 0x00, 0x00, 0x00
        /*0128*/ 	.byte	0x40, 0x00, 0x00, 0x00, 0x40, 0x00, 0x00, 0x00, 0x40, 0x00, 0x00, 0x00, 0x40, 0x00, 0x00, 0x00
        /*0138*/ 	.byte	0x18, 0x00, 0x00, 0x00, 0x30, 0x00, 0x00, 0x00, 0x08, 0x00, 0x00, 0x00
	.type		pnanovdb_grid_type_minmax_aligns_bits,@object
	.size		pnanovdb_grid_type_minmax_aligns_bits,(pnanovdb_grid_type_stat_strides_bits - pnanovdb_grid_type_minmax_aligns_bits)
pnanovdb_grid_type_minmax_aligns_bits:
        /*0144*/ 	.byte	0x00, 0x00, 0x00, 0x00, 0x20, 0x00, 0x00, 0x00, 0x40, 0x00, 0x00, 0x00, 0x10, 0x00, 0x00, 0x00
        /*0154*/ 	.byte	0x20, 0x00, 0x00, 0x00, 0x40, 0x00, 0x00, 0x00, 0x20, 0x00, 0x00, 0x00, 0x40, 0x00, 0x00, 0x00
        /*0164*/ 	.byte	0x08, 0x00, 0x00, 0x00, 0x10, 0x00, 0x00, 0x00, 0x20, 0x00, 0x00, 0x00, 0x08, 0x00, 0x00, 0x00
        /*0174*/ 	.byte	0x20, 0x00, 0x00, 0x00, 0x20, 0x00, 0x00, 0x00, 0x20, 0x00, 0x00, 0x00, 0x20, 0x00, 0x00, 0x00
        /*0184*/ 	.byte	0x20, 0x00, 0x00, 0x00, 0x20, 0x00, 0x00, 0x00, 0x40, 0x00, 0x00, 0x00, 0x40, 0x00, 0x00, 0x00
        /*0194*/ 	.byte	0x40, 0x00, 0x00, 0x00, 0x40, 0x00, 0x00, 0x00, 0x40, 0x00, 0x00, 0x00, 0x40, 0x00, 0x00, 0x00
        /*01a4*/ 	.byte	0x08, 0x00, 0x00, 0x00, 0x10, 0x00, 0x00, 0x00, 0x08, 0x00, 0x00, 0x00
	.type		pnanovdb_grid_type_stat_strides_bits,@object
	.size		pnanovdb_grid_type_stat_strides_bits,(pnanovdb_grid_type_leaf_type - pnanovdb_grid_type_stat_strides_bits)
pnanovdb_grid_type_stat_strides_bits:
        /*01b0*/ 	.byte	0x00, 0x00, 0x00, 0x00, 0x20, 0x00, 0x00, 0x00, 0x40, 0x00, 0x00, 0x00, 0x20, 0x00, 0x00, 0x00
        /*01c0*/ 	.byte	0x20, 0x00, 0x00, 0x00, 0x40, 0x00, 0x00, 0x00, 0x20, 0x00, 0x00, 0x00, 0x40, 0x00, 0x00, 0x00
        /*01d0*/ 	.byte	0x08, 0x00, 0x00, 0x00, 0x20, 0x00, 0x00, 0x00, 0x20, 0x00, 0x00, 0x00, 0x08, 0x00, 0x00, 0x00
        /*01e0*/ 	.byte	0x20, 0x00, 0x00, 0x00, 0x20, 0x00, 0x00, 0x00, 0x20, 0x00, 0x00, 0x00, 0x20, 0x00, 0x00, 0x00
        /*01f0*/ 	.byte	0x20, 0x00, 0x00, 0x00, 0x20, 0x00, 0x00, 0x00, 0x40, 0x00, 0x00, 0x00, 0x40, 0x00, 0x00, 0x00
        /*0200*/ 	.byte	0x40, 0x00, 0x00, 0x00, 0x40, 0x00, 0x00, 0x00, 0x40, 0x00, 0x00, 0x00, 0x40, 0x00, 0x00, 0x00
        /*0210*/ 	.byte	0x20, 0x00, 0x00, 0x00, 0x20, 0x00, 0x00, 0x00, 0x20, 0x00, 0x00, 0x00
	.type		pnanovdb_grid_type_leaf_type,@object
	.size		pnanovdb_grid_type_leaf_type,(pnanovdb_grid_type_constants - pnanovdb_grid_type_leaf_type)
pnanovdb_grid_type_leaf_type:
        /*021c*/ 	.byte	0x00, 0x00, 0x00, 0x00, 0x00, 0x00, 0x00, 0x00, 0x00, 0x00, 0x00, 0x00, 0x00, 0x00, 0x00, 0x00
        /*022c*/ 	.byte	0x00, 0x00, 0x00, 0x00, 0x00, 0x00, 0x00, 0x00, 0x00, 0x00, 0x00, 0x00, 0x00, 0x00, 0x00, 0x00
        /*023c*/ 	.byte	0x01, 0x00, 0x00, 0x00, 0x00, 0x00, 0x00, 0x00, 0x00, 0x00, 0x00, 0x00, 0x01, 0x00, 0x00, 0x00
        /*024c*/ 	.byte	0x00, 0x00, 0x00, 0x00, 0x02, 0x00, 0x00, 0x00, 0x02, 0x00, 0x00, 0x00, 0x02, 0x00, 0x00, 0x00
        /*025c*/ 	.byte	0x02, 0x00, 0x00, 0x00, 0x00, 0x00, 0x00, 0x00, 0x00, 0x00, 0x00, 0x00, 0x03, 0x00, 0x00, 0x00
        /*026c*/ 	.byte	0x03, 0x00, 0x00, 0x00, 0x04, 0x00, 0x00, 0x00, 0x04, 0x00, 0x00, 0x00, 0x05, 0x00, 0x00, 0x00
        /*027c*/ 	.byte	0x00, 0x00, 0x00, 0x00, 0x00, 0x00, 0x00, 0x00, 0x00, 0x00, 0x00, 0x00
	.type		pnanovdb_grid_type_constants,@object
	.size		pnanovdb_grid_type_constants,(pnanovdb_dither_lut - pnanovdb_grid_type_constants)
pnanovdb_grid_type_constants:
        /* <DEDUP_REMOVED lines=189> */
	.type		pnanovdb_dither_lut,@object
	.size		pnanovdb_dither_lut,(.L_7 - pnanovdb_dither_lut)
pnanovdb_dither_lut:
        /* <DEDUP_REMOVED lines=128> */
.L_7:


//--------------------- .nv.constant4             --------------------------
	.section	.nv.constant4,"a",@progbits
	.align	8
	.align		8
.nv.constant4:
        /*0000*/ 	.dword	_ZN2wp6volume12pnano_traitsIiE9GRID_TYPEE
	.align		8
        /*0008*/ 	.dword	_ZN2wp6volume12pnano_traitsIxE9GRID_TYPEE
	.align		8
        /*0010*/ 	.dword	_ZN2wp6volume12pnano_traitsIjE9GRID_TYPEE
	.align		8
        /*0018*/ 	.dword	_ZN2wp6volume12pnano_traitsIfE9GRID_TYPEE
	.align		8
        /*0020*/ 	.dword	_ZN2wp6volume12pnano_traitsIdE9GRID_TYPEE
	.align		8
        /*0028*/ 	.dword	_ZN2wp6volume12pnano_traitsINS_5vec_tILj3EfEEE9GRID_TYPEE
	.align		8
        /*0030*/ 	.dword	_ZN2wp6volume12pnano_traitsINS_5vec_tILj3EdEEE9GRID_TYPEE
	.align		8
        /*0038*/ 	.dword	_ZN2wp6volume12pnano_traitsINS_5vec_tILj4EfEEE9GRID_TYPEE
	.align		8
        /*0040*/ 	.dword	_ZN2wp6volume12pnano_traitsINS_5vec_tILj4EdEEE9GRID_TYPEE
	.align		8
        /*0048*/ 	.dword	_ZN46_INTERNAL_00000000_15_default_program_953a223e2wp6volume7CLOSESTE
	.align		8
        /*0050*/ 	.dword	_ZN46_INTERNAL_00000000_15_default_program_953a223e2wp6volume6LINEARE
	.align		8
        /*0058*/ 	.dword	_ZN46_INTERNAL_00000000_15_default_program_953a223e2wp15LAUNCH_MAX_DIMSE
	.align		8
        /*0060*/ 	.dword	_ZN46_INTERNAL_00000000_15_default_program_953a223e2wp14ARRAY_MAX_DIMSE
	.align		8
        /*0068*/ 	.dword	_ZN46_INTERNAL_00000000_15_default_program_953a223e2wp18ARRAY_TYPE_REGULARE
	.align		8
        /*0070*/ 	.dword	_ZN46_INTERNAL_00000000_15_default_program_953a223e2wp18ARRAY_TYPE_INDEXEDE
	.align		8
        /*0078*/ 	.dword	_ZN46_INTERNAL_00000000_15_default_program_953a223e2wp17ARRAY_TYPE_FABRICE
	.align		8
        /*0080*/ 	.dword	_ZN46_INTERNAL_00000000_15_default_program_953a223e2wp25ARRAY_TYPE_FABRIC_INDEXEDE
	.align		8
        /*0088*/ 	.dword	__cudart_i2opi_f


//--------------------- .nv.constant0.my_create_soft_contacts_cuda_kernel_backward --------------------------
	.section	.nv.constant0.my_create_soft_contacts_cuda_kernel_backward,"a",@progbits
	.sectionflags	@""
	.align	4
.nv.constant0.my_create_soft_contacts_cuda_kernel_backward:
	.zero		2316


//--------------------- .nv.constant0.my_create_soft_contacts_cuda_kernel_forward --------------------------
	.section	.nv.constant0.my_create_soft_contacts_cuda_kernel_forward,"a",@progbits
	.sectionflags	@""
	.align	4
.nv.constant0.my_create_soft_contacts_cuda_kernel_forward:
	.zero		1348


//--------------------- .nv.constant0.my_solve_particle_shape_contacts_cuda_kernel_backward --------------------------
	.section	.nv.constant0.my_solve_particle_shape_contacts_cuda_kernel_backward,"a",@progbits
	.sectionflags	@""
	.align	4
.nv.constant0.my_solve_particle_shape_contacts_cuda_kernel_backward:
	.zero		3136


//--------------------- .nv.constant0.my_solve_particle_shape_contacts_cuda_kernel_forward --------------------------
	.section	.nv.constant0.my_solve_particle_shape_contacts_cuda_kernel_forward,"a",@progbits
	.sectionflags	@""
	.align	4
.nv.constant0.my_solve_particle_shape_contacts_cuda_kernel_forward:
	.zero		1760


//--------------------- .nv.constant0.my_solve_particle_particle_contacts_cuda_kernel_backward --------------------------
	.section	.nv.constant0.my_solve_particle_particle_contacts_cuda_kernel_backward,"a",@progbits
	.sectionflags	@""
	.align	4
.nv.constant0.my_solve_particle_particle_contacts_cuda_kernel_backward:
	.zero		1136


//--------------------- .nv.constant0.my_solve_particle_particle_contacts_cuda_kernel_forward --------------------------
	.section	.nv.constant0.my_solve_particle_particle_contacts_cuda_kernel_forward,"a",@progbits
	.sectionflags	@""
	.align	4
.nv.constant0.my_solve_particle_particle_contacts_cuda_kernel_forward:
	.zero		760


//--------------------- .nv.constant0.my_solve_particle_ground_contacts_cuda_kernel_backward --------------------------
	.section	.nv.constant0.my_solve_particle_ground_contacts_cuda_kernel_backward,"a",@progbits
	.sectionflags	@""
	.align	4
.nv.constant0.my_solve_particle_ground_contacts_cuda_kernel_backward:
	.zero		1232


//--------------------- .nv.constant0.my_solve_particle_ground_contacts_cuda_kernel_forward --------------------------
	.section	.nv.constant0.my_solve_particle_ground_contacts_cuda_kernel_forward,"a",@progbits
	.sectionflags	@""
	.align	4
.nv.constant0.my_solve_particle_ground_contacts_cuda_kernel_forward:
	.zero		808


//--------------------- .nv.constant0.my_apply_particle_deltas_cuda_kernel_backward --------------------------
	.section	.nv.constant0.my_apply_particle_deltas_cuda_kernel_backward,"a",@progbits
	.sectionflags	@""
	.align	4
.nv.constant0.my_apply_particle_deltas_cuda_kernel_backward:
	.zero		1072


//--------------------- .nv.constant0.my_apply_particle_deltas_cuda_kernel_forward --------------------------
	.section	.nv.constant0.my_apply_particle_deltas_cuda_kernel_forward,"a",@progbits
	.sectionflags	@""
	.align	4
.nv.constant0.my_apply_particle_deltas_cuda_kernel_forward:
	.zero		728


//--------------------- .nv.constant0.my_integrate_particles_cuda_kernel_backward --------------------------
	.section	.nv.constant0.my_integrate_particles_cuda_kernel_backward,"a",@progbits
	.sectionflags	@""
	.align	4
.nv.constant0.my_integrate_particles_cuda_kernel_backward:
	.zero		1216


//--------------------- .nv.constant0.my_integrate_particles_cuda_kernel_forward --------------------------
	.section	.nv.constant0.my_integrate_particles_cuda_kernel_forward,"a",@progbits
	.sectionflags	@""
	.align	4
.nv.constant0.my_integrate_particles_cuda_kernel_forward:
	.zero		800


//--------------------- .nv.constant0.swellParticlesStage2_cuda_kernel_backward --------------------------
	.section	.nv.constant0.swellParticlesStage2_cuda_kernel_backward,"a",@progbits
	.sectionflags	@""
	.align	4
.nv.constant0.swellParticlesStage2_cuda_kernel_backward:
	.zero		748


//--------------------- .nv.constant0.swellParticlesStage2_cuda_kernel_forward --------------------------
	.section	.nv.constant0.swellParticlesStage2_cuda_kernel_forward,"a",@progbits
	.sectionflags	@""
	.align	4
.nv.constant0.swellParticlesStage2_cuda_kernel_forward:
	.zero		564


//--------------------- .nv.constant2.swellParticles_cuda_kernel_backward --------------------------
	.section	.nv.constant2.swellParticles_cuda_kernel_backward,"a",@progbits
	.sectionflags	@""
	.align	4
.nv.constant2.swellParticles_cuda_kernel_backward:
        /*0000*/ 	.byte	0x19, 0x2d, 0x44, 0x54, 0xfb, 0x21, 0xf9, 0x3b


//--------------------- .nv.constant0.swellParticles_cuda_kernel_backward --------------------------
	.section	.nv.constant0.swellParticles_cuda_kernel_backward,"a",@progbits
	.sectionflags	@""
	.align	4
.nv.constant0.swellParticles_cuda_kernel_backward:
	.zero		880


//--------------------- .nv.constant2.swellParticles_cuda_kernel_forward --------------------------
	.section	.nv.constant2.swellParticles_cuda_kernel_forward,"a",@progbits
	.sectionflags	@""
	.align	4
.nv.constant2.swellParticles_cuda_kernel_forward:
        /*0000*/ 	.byte	0x19, 0x2d, 0x44, 0x54, 0xfb, 0x21, 0xf9, 0x3b


//--------------------- .nv.constant0.swellParticles_cuda_kernel_forward --------------------------
	.section	.nv.constant0.swellParticles_cuda_kernel_forward,"a",@progbits
	.sectionflags	@""
	.align	4
.nv.constant0.swellParticles_cuda_kernel_forward:
	.zero		632


//--------------------- .nv.constant0.sleepParticles_cuda_kernel_backward --------------------------
	.section	.nv.constant0.sleepParticles_cuda_kernel_backward,"a",@progbits
	.sectionflags	@""
	.align	4
.nv.constant0.sleepParticles_cuda_kernel_backward:
	.zero		852


//--------------------- .nv.constant0.sleepParticles_cuda_kernel_forward --------------------------
	.section	.nv.constant0.sleepParticles_cuda_kernel_forward,"a",@progbits
	.sectionflags	@""
	.align	4
.nv.constant0.sleepParticles_cuda_kernel_forward:
	.zero		620


//--------------------- .nv.constant0.increaseRadius_cuda_kernel_backward --------------------------
	.section	.nv.constant0.increaseRadius_cuda_kernel_backward,"a",@progbits
	.sectionflags	@""
	.align	4
.nv.constant0.increaseRadius_cuda_kernel_backward:
	.zero		512


//--------------------- .nv.constant0.increaseRadius_cuda_kernel_forward --------------------------
	.section	.nv.constant0.increaseRadius_cuda_kernel_forward,"a",@progbits
	.sectionflags	@""
	.align	4
.nv.constant0.increaseRadius_cuda_kernel_forward:
	.zero		448


//--------------------- .text.my_create_soft_contacts_cuda_kernel_backward --------------------------
	.section	.text.my_create_soft_contacts_cuda_kernel_backward,"ax",@progbits
	.sectioninfo	@"SHI_REGISTERS=130"
	.align	128
        .global         my_create_soft_contacts_cuda_kernel_backward
        .type           my_create_soft_contacts_cuda_kernel_backward,@function
        .size           my_create_soft_contacts_cuda_kernel_backward,(.L_x_1204 - my_create_soft_contacts_cuda_kernel_backward)
        .other          my_create_soft_contacts_cuda_kernel_backward,@"STO_CUDA_ENTRY STV_DEFAULT"
my_create_soft_contacts_cuda_kernel_backward:
.text.my_create_soft_contacts_cuda_kernel_backward:
[----:B------:R-:W-:Y:S02]  /*0000*/  MOV R1, c[0x0][0x28] ;  /* 0x00000a0000017a02 */ /* 0x000fe40000000f00 */
[----:B------:R-:W0:Y:S01]  /*0010*/  S2R R2, SR_TID.X ;  /* 0x0000000000027919 */ /* 0x000e220000002100 */
[----:B------:R-:W-:Y:S02]  /*0020*/  MOV R3, RZ ;  /* 0x000000ff00037202 */ /* 0x000fe40000000f00 */
[----:B------:R-:W-:Y:S01]  /*0030*/  IADD3 R1, R1, -0x80, RZ ;  /* 0xffffff8001017810 */ /* 0x000fe20007ffe0ff */
[----:B------:R-:W0:Y:S02]  /*0040*/  S2R R79, SR_CTAID.X ;  /* 0x00000000004f7919 */ /* 0x000e240000002500 */
[----:B0-----:R-:W-:-:S05]  /*0050*/  IMAD.WIDE.U32 R78, R79, c[0x0][0x0], R2 ;  /* 0x000000004f4e7a25 */ /* 0x001fca00078e0002 */
[----:B------:R-:W-:-:S04]  /*0060*/  ISETP.GE.U32.AND P0, PT, R78, c[0x0][0x178], PT ;  /* 0x00005e004e007a0c */ /* 0x000fc80003f06070 */
[----:B------:R-:W-:-:S13]  /*0070*/  ISETP.GE.U32.AND.EX P0, PT, R79, c[0x0][0x17c], PT, P0 ;  /* 0x00005f004f007a0c */ /* 0x000fda0003f06100 */
[----:B------:R-:W-:Y:S05]  /*0080*/  @P0 EXIT ;  /* 0x000000000000094d */ /* 0x000fea0003800000 */
[----:B------:R-:W-:Y:S01]  /*0090*/  BSSY B1, `(.L_x_0) ;  /* 0x0000c75000017945 */ /* 0x000fe20003800000 */
[----:B------:R-:W-:Y:S02]  /*00a0*/  ULDC UR5, c[0x0][0x164] ;  /* 0x0000590000057ab9 */ /* 0x000fe40000000800 */
[----:B------:R-:W-:Y:S02]  /*00b0*/  ULDC UR6, c[0x0][0x210] ;  /* 0x0000840000067ab9 */ /* 0x000fe40000000800 */
[----:B------:R-:W-:Y:S02]  /*00c0*/  ULDC UR7, c[0x0][0x2b8] ;  /* 0x0000ae0000077ab9 */ /* 0x000fe40000000800 */
[----:B------:R-:W-:Y:S02]  /*00d0*/  ULDC UR8, c[0x0][0x1a0] ;  /* 0x0000680000087ab9 */ /* 0x000fe40000000800 */
[----:B------:R-:W-:Y:S02]  /*00e0*/  ULDC UR9, c[0x0][0x1d8] ;  /* 0x0000760000097ab9 */ /* 0x000fe40000000800 */
[----:B------:R-:W-:-:S02]  /*00f0*/  ULDC UR10, c[0x0][0x280] ;  /* 0x0000a000000a7ab9 */ /* 0x000fc40000000800 */
[----:B------:R-:W-:Y:S02]  /*0100*/  ULDC UR11, c[0x0][0x248] ;  /* 0x00009200000b7ab9 */ /* 0x000fe40000000800 */
[----:B------:R-:W-:Y:S02]  /*0110*/  ULDC UR12, c[0x0][0x648] ;  /* 0x00019200000c7ab9 */ /* 0x000fe40000000800 */
[----:B------:R-:W-:Y:S02]  /*0120*/  ULDC UR13, c[0x0][0x5a0] ;  /* 0x00016800000d7ab9 */ /* 0x000fe40000000800 */
[----:B------:R-:W-:Y:S02]  /*0130*/  ULDC UR14, c[0x0][0x610] ;  /* 0x00018400000e7ab9 */ /* 0x000fe40000000800 */
[----:B------:R-:W-:Y:S02]  /*0140*/  ULDC UR15, c[0x0][0x568] ;  /* 0x00015a00000f7ab9 */ /* 0x000fe40000000800 */
[----:B------:R-:W-:-:S02]  /*0150*/  USHF.R.S32.HI UR5, URZ, 0x1f, UR5 ;  /* 0x0000001f3f057899 */ /* 0x000fc40008011405 */
[----:B------:R-:W-:Y:S02]  /*0160*/  USHF.R.S32.HI UR6, URZ, 0x1f, UR6 ;  /* 0x0000001f3f067899 */ /* 0x000fe40008011406 */
[----:B------:R-:W-:Y:S02]  /*0170*/  USHF.R.S32.HI UR7, URZ, 0x1f, UR7 ;  /* 0x0000001f3f077899 */ /* 0x000fe40008011407 */
[----:B------:R-:W-:Y:S02]  /*0180*/  USHF.R.S32.HI UR8, URZ, 0x1f, UR8 ;  /* 0x0000001f3f087899 */ /* 0x000fe40008011408 */
[----:B------:R-:W-:Y:S02]  /*0190*/  USHF.R.S32.HI UR9, URZ, 0x1f, UR9 ;  /* 0x0000001f3f097899 */ /* 0x000fe40008011409 */
[----:B------:R-:W-:Y:S02]  /*01a0*/  USHF.R.S32.HI UR10, URZ, 0x1f, UR10 ;  /* 0x0000001f3f0a7899 */ /* 0x000fe4000801140a */
[----:B------:R-:W-:-:S02]  /*01b0*/  USHF.R.S32.HI UR11, URZ, 0x1f, UR11 ;  /* 0x0000001f3f0b7899 */ /* 0x000fc4000801140b */
[----:B------:R-:W-:Y:S02]  /*01c0*/  USHF.R.S32.HI UR12, URZ, 0x1f, UR12 ;  /* 0x0000001f3f0c7899 */ /* 0x000fe4000801140c */
[----:B------:R-:W-:Y:S02]  /*01d0*/  USHF.R.S32.HI UR13, URZ, 0x1f, UR13 ;  /* 0x0000001f3f0d7899 */ /* 0x000fe4000801140d */
[----:B------:R-:W-:Y:S02]  /*01e0*/  USHF.R.S32.HI UR14, URZ, 0x1f, UR14 ;  /* 0x0000001f3f0e7899 */ /* 0x000fe4000801140e */
[----:B------:R-:W-:Y:S02]  /*01f0*/  USHF.R.S32.HI UR15, URZ, 0x1f, UR15 ;  /* 0x0000001f3f0f7899 */ /* 0x000fe4000801140f */
[----:B------:R-:W-:Y:S02]  /*0200*/  ULDC.64 UR16, c[0x0][0x118] ;  /* 0x0000460000107ab9 */ /* 0x000fe40000000a00 */
.L_x_234:
[----:B------:R-:W-:Y:S01]  /*0210*/  LOP3.LUT R2, R79, UR5, RZ, 0xfc, !PT ;  /* 0x000000054f027c12 */ /* 0x000fe2000f8efcff */
[----:B------:R-:W-:Y:S01]  /*0220*/  YIELD ;  /* 0x0000000000007946 */ /* 0x000fe20003800000 */
[----:B------:R-:W-:Y:S02]  /*0230*/  BSSY B0, `(.L_x_1) ;  /* 0x000001c000007945 */ /* 0x000fe40003800000 */
[----:B------:R-:W-:-:S13]  /*0240*/  ISETP.NE.U32.AND P0, PT, R2, RZ, PT ;  /* 0x000000ff0200720c */ /* 0x000fda0003f05070 */
[----:B-12---:R-:W-:Y:S05]  /*0250*/  @!P0 BRA `(.L_x_2) ;  /* 0x0000005000008947 */ /* 0x006fea0003800000 */
[----:B------:R-:W-:Y:S02]  /*0260*/  MOV R8, 0x280 ;  /* 0x0000028000087802 */ /* 0x000fe40000000f00 */
[----:B------:R-:W-:Y:S05]  /*0270*/  CALL.REL.NOINC `($__internal_0_$__cuda_sm20_div_u64) ;  /* 0x0000c58000007944 */ /* 0x000fea0003c00000 */
[----:B------:R-:W-:-:S05]  /*0280*/  IADD3 R3, -R77, RZ, RZ ;  /* 0x000000ff4d037210 */ /* 0x000fca0007ffe1ff */
[----:B------:R-:W-:Y:S01]  /*0290*/  IMAD R76, R3, c[0x0][0x164], R78 ;  /* 0x00005900034c7a24 */ /* 0x000fe200078e024e */
[----:B------:R-:W-:Y:S05]  /*02a0*/  BRA `(.L_x_3) ;  /* 0x0000014000007947 */ /* 0x000fea0003800000 */
.L_x_2:
[----:B------:R-:W0:Y:S01]  /*02b0*/  I2F.U32.RP R4, c[0x0][0x164] ;  /* 0x0000590000047b06 */ /* 0x000e220000209000 */
[----:B------:R-:W-:-:S07]  /*02c0*/  ISETP.NE.U32.AND P2, PT, RZ, c[0x0][0x164], PT ;  /* 0x00005900ff007a0c */ /* 0x000fce0003f45070 */
[----:B0-----:R-:W0:Y:S02]  /*02d0*/  MUFU.RCP R4, R4 ;  /* 0x0000000400047308 */ /* 0x001e240000001000 */
[----:B0-----:R-:W-:-:S06]  /*02e0*/  IADD3 R2, R4, 0xffffffe, RZ ;  /* 0x0ffffffe04027810 */ /* 0x001fcc0007ffe0ff */
[----:B------:R0:W1:Y:S02]  /*02f0*/  F2I.FTZ.U32.TRUNC.NTZ R3, R2 ;  /* 0x0000000200037305 */ /* 0x000064000021f000 */
[----:B0-----:R-:W-:Y:S02]  /*0300*/  MOV R2, RZ ;  /* 0x000000ff00027202 */ /* 0x001fe40000000f00 */
[----:B-1----:R-:W-:-:S05]  /*0310*/  IADD3 R5, RZ, -R3, RZ ;  /* 0x80000003ff057210 */ /* 0x002fca0007ffe0ff */
[----:B------:R-:W-:-:S04]  /*0320*/  IMAD R5, R5, c[0x0][0x164], RZ ;  /* 0x0000590005057a24 */ /* 0x000fc800078e02ff */
[----:B------:R-:W-:-:S06]  /*0330*/  IMAD.HI.U32 R3, R3, R5, R2 ;  /* 0x0000000503037227 */ /* 0x000fcc00078e0002 */
[----:B------:R-:W-:-:S05]  /*0340*/  IMAD.HI.U32 R77, R3, R78, RZ ;  /* 0x0000004e034d7227 */ /* 0x000fca00078e00ff */
[----:B------:R-:W-:-:S05]  /*0350*/  IADD3 R3, -R77, RZ, RZ ;  /* 0x000000ff4d037210 */ /* 0x000fca0007ffe1ff */
[----:B------:R-:W-:-:S05]  /*0360*/  IMAD R3, R3, c[0x0][0x164], R78 ;  /* 0x0000590003037a24 */ /* 0x000fca00078e024e */
[----:B------:R-:W-:-:S13]  /*0370*/  ISETP.GE.U32.AND P0, PT, R3, c[0x0][0x164], PT ;  /* 0x0000590003007a0c */ /* 0x000fda0003f06070 */
[----:B------:R-:W-:Y:S02]  /*0380*/  @P0 IADD3 R3, R3, -c[0x0][0x164], RZ ;  /* 0x8000590003030a10 */ /* 0x000fe40007ffe0ff */
[----:B------:R-:W-:Y:S02]  /*0390*/  @P0 IADD3 R77, R77, 0x1, RZ ;  /* 0x000000014d4d0810 */ /* 0x000fe40007ffe0ff */
[----:B------:R-:W-:-:S13]  /*03a0*/  ISETP.GE.U32.AND P1, PT, R3, c[0x0][0x164], PT ;  /* 0x0000590003007a0c */ /* 0x000fda0003f26070 */
[----:B------:R-:W-:Y:S02]  /*03b0*/  @P1 IADD3 R77, R77, 0x1, RZ ;  /* 0x000000014d4d1810 */ /* 0x000fe40007ffe0ff */
[----:B------:R-:W-:-:S04]  /*03c0*/  @!P2 LOP3.LUT R77, RZ, c[0x0][0x164], RZ, 0x33, !PT ;  /* 0x00005900ff4daa12 */ /* 0x000fc800078e33ff */
[----:B------:R-:W-:-:S05]  /*03d0*/  IADD3 R3, -R77, RZ, RZ ;  /* 0x000000ff4d037210 */ /* 0x000fca0007ffe1ff */
[----:B------:R-:W-:Y:S02]  /*03e0*/  IMAD R76, R3, c[0x0][0x164], R78 ;  /* 0x00005900034c7a24 */ /* 0x000fe400078e024e */
.L_x_3:
[----:B------:R-:W-:Y:S05]  /*03f0*/  BSYNC B0 ;  /* 0x0000000000007941 */ /* 0x000fea0003800000 */
.L_x_1:
[----:B------:R-:W-:Y:S02]  /*0400*/  SHF.R.S32.HI R75, RZ, 0x1f, R77 ;  /* 0x0000001fff4b7819 */ /* 0x000fe4000001144d */
[----:B------:R-:W-:-:S03]  /*0410*/  MOV R2, c[0x0][0x210] ;  /* 0x0000840000027a02 */ /* 0x000fc60000000f00 */
[----:B------:R-:W-:Y:S02]  /*0420*/  IMAD R4, R75, c[0x0][0x210], RZ ;  /* 0x000084004b047a24 */ /* 0x000fe400078e02ff */
[----:B------:R-:W-:-:S04]  /*0430*/  IMAD.WIDE.U32 R2, R77, R2, c[0x0][0x1f0] ;  /* 0x00007c004d027625 */ /* 0x000fc800078e0002 */
[----:B------:R-:W-:-:S05]  /*0440*/  IMAD R5, R77, UR6, R4 ;  /* 0x000000064d057c24 */ /* 0x000fca000f8e0204 */
[----:B------:R-:W-:-:S05]  /*0450*/  IADD3 R3, R3, R5, RZ ;  /* 0x0000000503037210 */ /* 0x000fca0007ffe0ff */
[----:B------:R-:W2:Y:S01]  /*0460*/  LDG.E R2, [R2.64] ;  /* 0x0000001002027981 */ /* 0x000ea2000c1e1900 */
[----:B------:R-:W-:Y:S01]  /*0470*/  BSSY B0, `(.L_x_4) ;  /* 0x0000c30000007945 */ /* 0x000fe20003800000 */
[----:B--2---:R-:W-:-:S04]  /*0480*/  LOP3.LUT R4, R2, 0x1, RZ, 0xc0, !PT ;  /* 0x0000000102047812 */ /* 0x004fc800078ec0ff */
[----:B------:R-:W-:-:S13]  /*0490*/  ISETP.NE.U32.AND P0, PT, R4, 0x1, PT ;  /* 0x000000010400780c */ /* 0x000fda0003f05070 */
[----:B------:R-:W-:Y:S05]  /*04a0*/  @P0 BRA `(.L_x_5) ;  /* 0x0000c2c000000947 */ /* 0x000fea0003800000 */
[----:B------:R-:W-:Y:S02]  /*04b0*/  SHF.R.S32.HI R19, RZ, 0x1f, R76 ;  /* 0x0000001fff137819 */ /* 0x000fe4000001144c */
[----:B------:R-:W-:-:S03]  /*04c0*/  MOV R3, c[0x0][0x2b8] ;  /* 0x0000ae0000037a02 */ /* 0x000fc60000000f00 */
[----:B------:R-:W-:Y:S02]  /*04d0*/  IMAD R5, R19, c[0x0][0x2b8], RZ ;  /* 0x0000ae0013057a24 */ /* 0x000fe400078e02ff */
[----:B------:R-:W-:-:S04]  /*04e0*/  IMAD.WIDE.U32 R2, R76, R3, c[0x0][0x298] ;  /* 0x0000a6004c027625 */ /* 0x000fc800078e0003 */
[----:B------:R-:W-:-:S05]  /*04f0*/  IMAD R5, R76, UR7, R5 ;  /* 0x000000074c057c24 */ /* 0x000fca000f8e0205 */
[----:B------:R-:W-:-:S05]  /*0500*/  IADD3 R3, R3, R5, RZ ;  /* 0x0000000503037210 */ /* 0x000fca0007ffe0ff */
[----:B------:R0:W2:Y:S01]  /*0510*/  LDG.E R74, [R2.64] ;  /* 0x00000010024a7981 */ /* 0x0000a2000c1e1900 */
[----:B------:R-:W-:Y:S01]  /*0520*/  IMAD R7, R19, c[0x0][0x280], RZ ;  /* 0x0000a00013077a24 */ /* 0x000fe200078e02ff */
[----:B------:R-:W-:Y:S01]  /*0530*/  MOV R72, RZ ;  /* 0x000000ff00487202 */ /* 0x000fe20000000f00 */
[----:B------:R-:W-:Y:S01]  /*0540*/  IMAD.WIDE.U32 R28, R76, c[0x0][0x280], RZ ;  /* 0x0000a0004c1c7a25 */ /* 0x000fe200078e00ff */
[----:B------:R-:W-:-:S03]  /*0550*/  MOV R69, RZ ;  /* 0x000000ff00457202 */ /* 0x000fc60000000f00 */
[----:B------:R-:W-:Y:S01]  /*0560*/  IMAD R71, R76, UR10, R7 ;  /* 0x0000000a4c477c24 */ /* 0x000fe2000f8e0207 */
[----:B------:R-:W-:-:S04]  /*0570*/  IADD3 R6, P1, R28, c[0x0][0x260], RZ ;  /* 0x000098001c067a10 */ /* 0x000fc80007f3e0ff */
[----:B------:R-:W-:Y:S02]  /*0580*/  IADD3 R71, R29, R71, RZ ;  /* 0x000000471d477210 */ /* 0x000fe40007ffe0ff */
[----:B------:R-:W-:Y:S02]  /*0590*/  MOV R67, RZ ;  /* 0x000000ff00437202 */ /* 0x000fe40000000f00 */
[----:B------:R-:W-:Y:S02]  /*05a0*/  MOV R68, 0x3f800000 ;  /* 0x3f80000000447802 */ /* 0x000fe40000000f00 */
[----:B------:R-:W-:Y:S02]  /*05b0*/  MOV R60, RZ ;  /* 0x000000ff003c7202 */ /* 0x000fe40000000f00 */
[----:B------:R-:W-:Y:S02]  /*05c0*/  MOV R58, RZ ;  /* 0x000000ff003a7202 */ /* 0x000fe40000000f00 */
[----:B------:R-:W-:Y:S01]  /*05d0*/  MOV R56, RZ ;  /* 0x000000ff00387202 */ /* 0x000fe20000000f00 */
[----:B0-----:R-:W-:-:S02]  /*05e0*/  IMAD R2, R75, c[0x0][0x1a0], RZ ;  /* 0x000068004b027a24 */ /* 0x001fc400078e02ff */
[----:B------:R-:W-:-:S04]  /*05f0*/  IMAD.WIDE.U32 R30, R77, c[0x0][0x1a0], RZ ;  /* 0x000068004d1e7a25 */ /* 0x000fc800078e00ff */
[----:B------:R-:W-:-:S05]  /*0600*/  IMAD R3, R77, UR8, R2 ;  /* 0x000000084d037c24 */ /* 0x000fca000f8e0202 */
[----:B------:R-:W-:Y:S02]  /*0610*/  IADD3 R54, R31, R3, RZ ;  /* 0x000000031f367210 */ /* 0x000fe40007ffe0ff */
[----:B--2---:R-:W-:-:S04]  /*0620*/  SHF.R.S32.HI R73, RZ, 0x1f, R74 ;  /* 0x0000001fff497819 */ /* 0x004fc8000001144a */
[----:B------:R-:W-:-:S13]  /*0630*/  ISETP.GE.AND P0, PT, R73, RZ, PT ;  /* 0x000000ff4900720c */ /* 0x000fda0003f06270 */
[----:B------:R-:W-:Y:S01]  /*0640*/  @P0 IMAD R5, R73, c[0x0][0x248], RZ ;  /* 0x0000920049050a24 */ /* 0x000fe200078e02ff */
[----:B------:R-:W-:-:S03]  /*0650*/  @P0 MOV R9, c[0x0][0x248] ;  /* 0x0000920000090a02 */ /* 0x000fc60000000f00 */
[C---:B------:R-:W-:Y:S02]  /*0660*/  @P0 IMAD R7, R74.reuse, UR11, R5 ;  /* 0x0000000b4a070c24 */ /* 0x040fe4000f8e0205 */
[----:B------:R-:W-:-:S05]  /*0670*/  @P0 IMAD.WIDE.U32 R4, R74, R9, c[0x0][0x228] ;  /* 0x00008a004a040625 */ /* 0x000fca00078e0009 */
[----:B------:R-:W-:Y:S02]  /*0680*/  @P0 IADD3 R5, R5, R7, RZ ;  /* 0x0000000705050210 */ /* 0x000fe40007ffe0ff */
[----:B------:R-:W-:-:S03]  /*0690*/  IADD3.X R7, R71, c[0x0][0x264], RZ, P1, !PT ;  /* 0x0000990047077a10 */ /* 0x000fc60000ffe4ff */
[----:B------:R0:W2:Y:S04]  /*06a0*/  @P0 LDG.E R72, [R4.64+0x10] ;  /* 0x0000101004480981 */ /* 0x0000a8000c1e1900 */
[----:B------:R1:W2:Y:S04]  /*06b0*/  LDG.E R70, [R6.64+0x4] ;  /* 0x0000041006467981 */ /* 0x0002a8000c1e1900 */
[----:B------:R1:W3:Y:S04]  /*06c0*/  LDG.E R66, [R6.64] ;  /* 0x0000001006427981 */ /* 0x0002e8000c1e1900 */
[----:B------:R0:W3:Y:S04]  /*06d0*/  @P0 LDG.E R69, [R4.64+0xc] ;  /* 0x00000c1004450981 */ /* 0x0000e8000c1e1900 */
[----:B------:R1:W4:Y:S04]  /*06e0*/  LDG.E R65, [R6.64+0x8] ;  /* 0x0000081006417981 */ /* 0x000328000c1e1900 */
[----:B------:R0:W4:Y:S04]  /*06f0*/  @P0 LDG.E R67, [R4.64+0x14] ;  /* 0x0000141004430981 */ /* 0x000128000c1e1900 */
[----:B------:R0:W4:Y:S04]  /*0700*/  @P0 LDG.E R68, [R4.64+0x18] ;  /* 0x0000181004440981 */ /* 0x000128000c1e1900 */
[----:B------:R1:W4:Y:S04]  /*0710*/  LDG.E R64, [R6.64+0x18] ;  /* 0x0000181006407981 */ /* 0x000328000c1e1900 */
[----:B------:R1:W4:Y:S04]  /*0720*/  LDG.E R63, [R6.64+0xc] ;  /* 0x00000c10063f7981 */ /* 0x000328000c1e1900 */
[----:B------:R1:W4:Y:S04]  /*0730*/  LDG.E R62, [R6.64+0x10] ;  /* 0x00001010063e7981 */ /* 0x000328000c1e1900 */
[----:B------:R1:W4:Y:S04]  /*0740*/  LDG.E R61, [R6.64+0x14] ;  /* 0x00001410063d7981 */ /* 0x000328000c1e1900 */
[----:B------:R0:W4:Y:S04]  /*0750*/  @P0 LDG.E R60, [R4.64] ;  /* 0x00000010043c0981 */ /* 0x000128000c1e1900 */
[----:B------:R0:W4:Y:S04]  /*0760*/  @P0 LDG.E R58, [R4.64+0x4] ;  /* 0x00000410043a0981 */ /* 0x000128000c1e1900 */
[----:B------:R0:W4:Y:S01]  /*0770*/  @P0 LDG.E R56, [R4.64+0x8] ;  /* 0x0000081004380981 */ /* 0x000122000c1e1900 */
[----:B------:R-:W-:-:S02]  /*0780*/  IADD3 R2, P0, R30, c[0x0][0x180], RZ ;  /* 0x000060001e027a10 */ /* 0x000fc40007f1e0ff */
[----:B------:R-:W-:Y:S02]  /*0790*/  MOV R9, c[0x0][0x2f0] ;  /* 0x0000bc0000097a02 */ /* 0x000fe40000000f00 */
[----:B------:R-:W-:Y:S02]  /*07a0*/  IADD3.X R3, R54, c[0x0][0x184], RZ, P0, !PT ;  /* 0x0000610036037a10 */ /* 0x000fe400007fe4ff */
[----:B-1----:R-:W-:Y:S01]  /*07b0*/  SHF.R.S32.HI R7, RZ, 0x1f, R9 ;  /* 0x0000001fff077819 */ /* 0x002fe20000011409 */
[----:B0-----:R-:W-:Y:S02]  /*07c0*/  IMAD R4, R19, c[0x0][0x2f0], RZ ;  /* 0x0000bc0013047a24 */ /* 0x001fe400078e02ff */
[----:B------:R0:W4:Y:S02]  /*07d0*/  LDG.E R59, [R2.64+0x4] ;  /* 0x00000410023b7981 */ /* 0x000124000c1e1900 */
[----:B------:R-:W-:Y:S02]  /*07e0*/  IMAD R11, R7, R76, R4 ;  /* 0x0000004c070b7224 */ /* 0x000fe400078e0204 */
[----:B------:R0:W4:Y:S01]  /*07f0*/  LDG.E R57, [R2.64] ;  /* 0x0000001002397981 */ /* 0x000122000c1e1900 */
[----:B------:R-:W-:-:S03]  /*0800*/  IMAD.WIDE.U32 R4, R76, R9, c[0x0][0x2d0] ;  /* 0x0000b4004c047625 */ /* 0x000fc600078e0009 */
[----:B------:R0:W4:Y:S02]  /*0810*/  LDG.E R55, [R2.64+0x8] ;  /* 0x0000081002377981 */ /* 0x000124000c1e1900 */
[----:B------:R-:W-:Y:S02]  /*0820*/  IADD3 R11, R5, R11, RZ ;  /* 0x0000000b050b7210 */ /* 0x000fe40007ffe0ff */
[----:B------:R-:W-:-:S05]  /*0830*/  MOV R10, R4 ;  /* 0x00000004000a7202 */ /* 0x000fca0000000f00 */
[----:B------:R3:W4:Y:S01]  /*0840*/  LDG.E R89, [R10.64] ;  /* 0x000000100a597981 */ /* 0x000722000c1e1900 */
[----:B------:R-:W-:Y:S01]  /*0850*/  MOV R13, c[0x0][0x3d0] ;  /* 0x0000f400000d7a02 */ /* 0x000fe20000000f00 */
[----:B------:R-:W-:Y:S02]  /*0860*/  IMAD R6, R75, c[0x0][0x1d8], RZ ;  /* 0x000076004b067a24 */ /* 0x000fe400078e02ff */
[----:B------:R-:W-:Y:S01]  /*0870*/  IMAD R8, R19, c[0x0][0x3d0], RZ ;  /* 0x0000f40013087a24 */ /* 0x000fe200078e02ff */
[----:B------:R-:W-:Y:S01]  /*0880*/  SHF.R.S32.HI R7, RZ, 0x1f, R13 ;  /* 0x0000001fff077819 */ /* 0x000fe2000001140d */
[----:B------:R-:W-:-:S04]  /*0890*/  IMAD.WIDE.U32 R32, R77, c[0x0][0x1d8], RZ ;  /* 0x000076004d207a25 */ /* 0x000fc800078e00ff */
[----:B------:R-:W-:Y:S02]  /*08a0*/  IMAD R53, R77, UR9, R6 ;  /* 0x000000094d357c24 */ /* 0x000fe4000f8e0206 */
[----:B------:R-:W-:Y:S01]  /*08b0*/  IMAD R5, R7, R76, R8 ;  /* 0x0000004c07057224 */ /* 0x000fe200078e0208 */
[----:B------:R-:W-:Y:S01]  /*08c0*/  IADD3 R8, P0, R32, c[0x0][0x1b8], RZ ;  /* 0x00006e0020087a10 */ /* 0x000fe20007f1e0ff */
[----:B------:R-:W-:Y:S01]  /*08d0*/  IMAD.WIDE.U32 R6, R76, R13, c[0x0][0x3b0] ;  /* 0x0000ec004c067625 */ /* 0x000fe200078e000d */
[----:B------:R-:W-:-:S04]  /*08e0*/  IADD3 R53, R33, R53, RZ ;  /* 0x0000003521357210 */ /* 0x000fc80007ffe0ff */
[----:B------:R-:W-:Y:S02]  /*08f0*/  IADD3 R7, R7, R5, RZ ;  /* 0x0000000507077210 */ /* 0x000fe40007ffe0ff */
[----:B------:R-:W-:-:S03]  /*0900*/  IADD3.X R9, R53, c[0x0][0x1bc], RZ, P0, !PT ;  /* 0x00006f0035097a10 */ /* 0x000fc600007fe4ff */
[----:B------:R1:W5:Y:S04]  /*0910*/  LDG.E R5, [R6.64] ;  /* 0x0000001006057981 */ /* 0x000368000c1e1900 */
[----:B------:R1:W5:Y:S04]  /*0920*/  LDG.E R21, [R8.64] ;  /* 0x0000001008157981 */ /* 0x000368000c1e1900 */
[----:B------:R1:W5:Y:S04]  /*0930*/  LDG.E R4, [R6.64+0x4] ;  /* 0x0000041006047981 */ /* 0x000368000c1e1900 */
[----:B0-----:R0:W5:Y:S01]  /*0940*/  LDG.E R2, [R6.64+0x8] ;  /* 0x0000081006027981 */ /* 0x001162000c1e1900 */
[----:B------:R-:W-:Y:S01]  /*0950*/  BSSY B4, `(.L_x_6) ;  /* 0x00005ae000047945 */ /* 0x000fe20003800000 */
[----:B--2---:R-:W-:-:S04]  /*0960*/  FMUL R3, R70, R72 ;  /* 0x0000004846037220 */ /* 0x004fc80000400000 */
[----:B---3--:R-:W-:-:S04]  /*0970*/  FFMA R10, R66, R69, R3 ;  /* 0x00000045420a7223 */ /* 0x008fc80000000003 */
[CC--:B----4-:R-:W-:Y:S01]  /*0980*/  FFMA R10, R65.reuse, R67.reuse, R10 ;  /* 0x00000043410a7223 */ /* 0x0d0fe2000000000a */
[----:B------:R-:W-:Y:S01]  /*0990*/  FMUL R12, R70, R67 ;  /* 0x00000043460c7220 */ /* 0x000fe20000400000 */
[----:B------:R-:W-:Y:S02]  /*09a0*/  FADD R3, R68, R68 ;  /* 0x0000004444037221 */ /* 0x000fe40000000000 */
[----:B------:R-:W-:Y:S01]  /*09b0*/  FADD R10, R10, R10 ;  /* 0x0000000a0a0a7221 */ /* 0x000fe20000000000 */
[CC--:B------:R-:W-:Y:S01]  /*09c0*/  FMUL R11, R65.reuse, R69.reuse ;  /* 0x00000045410b7220 */ /* 0x0c0fe20000400000 */
[----:B-1----:R-:W-:Y:S01]  /*09d0*/  FFMA R9, R65, R72, -R12 ;  /* 0x0000004841097223 */ /* 0x002fe2000000080c */
[-C--:B------:R-:W-:Y:S01]  /*09e0*/  FFMA R3, R3, R68.reuse, -1 ;  /* 0xbf80000003037423 */ /* 0x080fe20000000044 */
[----:B0-----:R-:W-:Y:S01]  /*09f0*/  FMUL R6, R10, R69 ;  /* 0x000000450a067220 */ /* 0x001fe20000400000 */
[-C--:B------:R-:W-:Y:S01]  /*0a00*/  FFMA R11, R66, R67.reuse, -R11 ;  /* 0x00000043420b7223 */ /* 0x080fe2000000080b */
[----:B------:R-:W-:Y:S01]  /*0a10*/  FMUL R9, R9, R68 ;  /* 0x0000004409097220 */ /* 0x000fe20000400000 */
[C---:B------:R-:W-:Y:S01]  /*0a20*/  FMUL R7, R10.reuse, R72 ;  /* 0x000000480a077220 */ /* 0x040fe20000400000 */
[----:B------:R-:W-:Y:S01]  /*0a30*/  FFMA R6, R3, R66, R6 ;  /* 0x0000004203067223 */ /* 0x000fe20000000006 */
[----:B------:R-:W-:Y:S01]  /*0a40*/  FMUL R10, R10, R67 ;  /* 0x000000430a0a7220 */ /* 0x000fe20000400000 */
[----:B------:R-:W-:Y:S01]  /*0a50*/  FMUL R8, R11, R68 ;  /* 0x000000440b087220 */ /* 0x000fe20000400000 */
[----:B------:R-:W-:Y:S01]  /*0a60*/  FFMA R7, R3, R70, R7 ;  /* 0x0000004603077223 */ /* 0x000fe20000000007 */
[----:B------:R-:W-:Y:S01]  /*0a70*/  FFMA R9, R9, 2, R6 ;  /* 0x4000000009097823 */ /* 0x000fe20000000006 */
[----:B------:R-:W-:Y:S01]  /*0a80*/  FMUL R6, R64, R69 ;  /* 0x0000004540067220 */ /* 0x000fe20000400000 */
[-C--:B------:R-:W-:Y:S01]  /*0a90*/  FMUL R13, R66, R72.reuse ;  /* 0x00000048420d7220 */ /* 0x080fe20000400000 */
[----:B------:R-:W-:Y:S01]  /*0aa0*/  FMUL R11, R64, R72 ;  /* 0x00000048400b7220 */ /* 0x000fe20000400000 */
[----:B------:R-:W-:Y:S01]  /*0ab0*/  FFMA R10, R3, R65, R10 ;  /* 0x00000041030a7223 */ /* 0x000fe2000000000a */
[----:B------:R-:W-:Y:S01]  /*0ac0*/  FFMA R7, R8, 2, R7 ;  /* 0x4000000008077823 */ /* 0x000fe20000000007 */
[----:B------:R-:W-:Y:S01]  /*0ad0*/  FMUL R8, R64, R67 ;  /* 0x0000004340087220 */ /* 0x000fe20000400000 */
[-C--:B------:R-:W-:Y:S01]  /*0ae0*/  FFMA R3, R63, R68.reuse, R6 ;  /* 0x000000443f037223 */ /* 0x080fe20000000006 */
[----:B------:R-:W-:Y:S01]  /*0af0*/  FFMA R13, R70, R69, -R13 ;  /* 0x00000045460d7223 */ /* 0x000fe2000000080d */
[CC--:B------:R-:W-:Y:S01]  /*0b00*/  FFMA R6, R62.reuse, R68.reuse, R11 ;  /* 0x000000443e067223 */ /* 0x0c0fe2000000000b */
[C---:B------:R-:W-:Y:S01]  /*0b10*/  FFMA R11, R61.reuse, R68, R8 ;  /* 0x000000443d0b7223 */ /* 0x040fe20000000008 */
[----:B------:R-:W-:Y:S01]  /*0b20*/  FFMA R3, R61, R72, R3 ;  /* 0x000000483d037223 */ /* 0x000fe20000000003 */
[-C--:B------:R-:W-:Y:S01]  /*0b30*/  FMUL R13, R13, R68.reuse ;  /* 0x000000440d0d7220 */ /* 0x080fe20000400000 */
[C---:B------:R-:W-:Y:S01]  /*0b40*/  FFMA R8, R63.reuse, R67, R6 ;  /* 0x000000433f087223 */ /* 0x040fe20000000006 */
[-C--:B------:R-:W-:Y:S01]  /*0b50*/  FMUL R15, R63, R69.reuse ;  /* 0x000000453f0f7220 */ /* 0x080fe20000400000 */
[C---:B------:R-:W-:Y:S01]  /*0b60*/  FFMA R90, R62.reuse, R69, R11 ;  /* 0x000000453e5a7223 */ /* 0x040fe2000000000b */
[----:B------:R-:W-:Y:S01]  /*0b70*/  FFMA R13, R13, 2, R10 ;  /* 0x400000000d0d7823 */ /* 0x000fe2000000000a */
[----:B------:R-:W-:Y:S01]  /*0b80*/  FFMA R6, R62, -R67, R3 ;  /* 0x800000433e067223 */ /* 0x000fe20000000003 */
[----:B------:R-:W-:Y:S01]  /*0b90*/  FFMA R8, R61, -R69, R8 ;  /* 0x800000453d087223 */ /* 0x000fe20000000008 */
[----:B------:R-:W-:Y:S01]  /*0ba0*/  FADD R9, R9, R60 ;  /* 0x0000003c09097221 */ /* 0x000fe20000000000 */
[----:B------:R-:W-:Y:S01]  /*0bb0*/  FADD R7, R7, R58 ;  /* 0x0000003a07077221 */ /* 0x000fe20000000000 */
[----:B------:R-:W-:Y:S01]  /*0bc0*/  FFMA R15, R64, R68, -R15 ;  /* 0x00000044400f7223 */ /* 0x000fe2000000080f */
[----:B------:R-:W-:Y:S01]  /*0bd0*/  FFMA R90, R63, -R72, R90 ;  /* 0x800000483f5a7223 */ /* 0x000fe2000000005a */
[----:B------:R-:W-:Y:S01]  /*0be0*/  FADD R13, R13, R56 ;  /* 0x000000380d0d7221 */ /* 0x000fe20000000000 */
[----:B------:R-:W-:Y:S01]  /*0bf0*/  FMUL R81, R9, -R6 ;  /* 0x8000000609517220 */ /* 0x000fe20000400000 */
[----:B------:R-:W-:Y:S01]  /*0c00*/  FMUL R82, R7, -R8 ;  /* 0x8000000807527220 */ /* 0x000fe20000400000 */
[----:B------:R-:W-:Y:S01]  /*0c10*/  FFMA R52, R62, -R72, R15 ;  /* 0x800000483e347223 */ /* 0x000fe2000000000f */
[----:B------:R-:W-:-:S02]  /*0c20*/  FMUL R80, R13, -R90 ;  /* 0x8000005a0d507220 */ /* 0x000fc40000400000 */
[----:B------:R-:W-:Y:S01]  /*0c30*/  FADD R3, R81, R82 ;  /* 0x0000005251037221 */ /* 0x000fe20000000000 */
[----:B------:R-:W-:-:S03]  /*0c40*/  FFMA R52, R61, -R67, R52 ;  /* 0x800000433d347223 */ /* 0x000fc60000000034 */
[----:B------:R-:W-:Y:S01]  /*0c50*/  FADD R10, R3, R80 ;  /* 0x00000050030a7221 */ /* 0x000fe20000000000 */
[----:B------:R-:W-:-:S03]  /*0c60*/  FADD R3, R52, R52 ;  /* 0x0000003434037221 */ /* 0x000fc60000000000 */
[----:B------:R-:W-:Y:S01]  /*0c70*/  FADD R11, R10, R10 ;  /* 0x0000000a0a0b7221 */ /* 0x000fe20000000000 */
[----:B------:R-:W-:-:S03]  /*0c80*/  FFMA R10, R52, R3, -1 ;  /* 0xbf800000340a7423 */ /* 0x000fc60000000003 */
[-C--:B------:R-:W-:Y:S01]  /*0c90*/  FMUL R12, R8, R11.reuse ;  /* 0x0000000b080c7220 */ /* 0x080fe20000400000 */
[C---:B------:R-:W-:Y:S01]  /*0ca0*/  FMUL R50, R7.reuse, -R90 ;  /* 0x8000005a07327220 */ /* 0x040fe20000400000 */
[C---:B------:R-:W-:Y:S02]  /*0cb0*/  FMUL R51, R7.reuse, -R6 ;  /* 0x8000000607337220 */ /* 0x040fe40000400000 */
[----:B------:R-:W-:Y:S01]  /*0cc0*/  FFMA R15, R7, R10, -R12 ;  /* 0x0000000a070f7223 */ /* 0x000fe2000000080c */
[-C--:B------:R-:W-:Y:S01]  /*0cd0*/  FMUL R12, R6, R11.reuse ;  /* 0x0000000b060c7220 */ /* 0x080fe20000400000 */
[-C--:B------:R-:W-:Y:S01]  /*0ce0*/  FMUL R49, R13, -R8.reuse ;  /* 0x800000080d317220 */ /* 0x080fe20000400000 */
[C---:B------:R-:W-:Y:S01]  /*0cf0*/  FMUL R46, R9.reuse, -R8 ;  /* 0x80000008092e7220 */ /* 0x040fe20000400000 */
[----:B------:R-:W-:Y:S01]  /*0d00*/  FMUL R48, R9, -R90 ;  /* 0x8000005a09307220 */ /* 0x000fe20000400000 */
[----:B------:R-:W-:Y:S01]  /*0d10*/  FMUL R47, R13, -R6 ;  /* 0x800000060d2f7220 */ /* 0x000fe20000400000 */
[----:B------:R-:W-:Y:S01]  /*0d20*/  FMUL R22, R59, -R8 ;  /* 0x800000083b167220 */ /* 0x000fe20000400000 */
[----:B------:R-:W-:Y:S01]  /*0d30*/  FFMA R12, R9, R10, -R12 ;  /* 0x0000000a090c7223 */ /* 0x000fe2000000080c */
[----:B------:R-:W-:Y:S01]  /*0d40*/  FMUL R18, R90, R11 ;  /* 0x0000000b5a127220 */ /* 0x000fe20000400000 */
[----:B------:R-:W-:Y:S01]  /*0d50*/  FADD R3, R49, -R50 ;  /* 0x8000003231037221 */ /* 0x000fe20000000000 */
[----:B------:R-:W-:Y:S01]  /*0d60*/  FADD R9, R51, -R46 ;  /* 0x8000002e33097221 */ /* 0x000fe20000000000 */
[----:B------:R-:W-:Y:S01]  /*0d70*/  FADD R7, R48, -R47 ;  /* 0x8000002f30077221 */ /* 0x000fe20000000000 */
[----:B------:R-:W-:Y:S01]  /*0d80*/  FFMA R22, R57, -R6, R22 ;  /* 0x8000000639167223 */ /* 0x000fe20000000016 */
[----:B------:R-:W-:Y:S01]  /*0d90*/  FFMA R13, R13, R10, -R18 ;  /* 0x0000000a0d0d7223 */ /* 0x000fe20000000812 */
[C---:B------:R-:W-:Y:S01]  /*0da0*/  FMUL R3, R52.reuse, R3 ;  /* 0x0000000334037220 */ /* 0x040fe20000400000 */
[C---:B------:R-:W-:Y:S01]  /*0db0*/  FMUL R20, R52.reuse, R9 ;  /* 0x0000000934147220 */ /* 0x040fe20000400000 */
[----:B------:R-:W-:Y:S01]  /*0dc0*/  FMUL R18, R52, R7 ;  /* 0x0000000734127220 */ /* 0x000fe20000400000 */
[----:B------:R-:W-:Y:S01]  /*0dd0*/  FFMA R22, R55, -R90, R22 ;  /* 0x8000005a37167223 */ /* 0x000fe20000000016 */
[----:B------:R-:W-:Y:S01]  /*0de0*/  FFMA R3, R3, 2, R12 ;  /* 0x4000000003037823 */ /* 0x000fe2000000000c */
[----:B------:R-:W-:Y:S01]  /*0df0*/  FFMA R9, R20, 2, R13 ;  /* 0x4000000014097823 */ /* 0x000fe2000000000d */
[----:B------:R-:W-:Y:S01]  /*0e00*/  FFMA R7, R18, 2, R15 ;  /* 0x4000000012077823 */ /* 0x000fe2000000000f */
[----:B------:R-:W-:Y:S01]  /*0e10*/  FMUL R20, R57, -R8 ;  /* 0x8000000839147220 */ /* 0x000fe20000400000 */
[----:B------:R-:W-:Y:S01]  /*0e20*/  FMUL R12, R59, -R90 ;  /* 0x8000005a3b0c7220 */ /* 0x000fe20000400000 */
[-C--:B------:R-:W-:Y:S01]  /*0e30*/  FMUL R18, R55, -R6.reuse ;  /* 0x8000000637127220 */ /* 0x080fe20000400000 */
[----:B------:R-:W-:Y:S01]  /*0e40*/  FADD R11, R22, R22 ;  /* 0x00000016160b7221 */ /* 0x000fe20000000000 */
[----:B------:R-:W-:Y:S01]  /*0e50*/  ISETP.NE.AND P0, PT, R89, 0x5, PT ;  /* 0x000000055900780c */ /* 0x000fe20003f05270 */
[----:B------:R-:W-:Y:S01]  /*0e60*/  FFMA R17, R59, -R6, -R20 ;  /* 0x800000063b117223 */ /* 0x000fe20000000814 */
[----:B------:R-:W-:Y:S01]  /*0e70*/  FFMA R13, R55, -R8, -R12 ;  /* 0x80000008370d7223 */ /* 0x000fe2000000080c */
[C---:B------:R-:W-:Y:S01]  /*0e80*/  FFMA R15, R57.reuse, -R90, -R18 ;  /* 0x8000005a390f7223 */ /* 0x040fe20000000812 */
[-C--:B------:R-:W-:Y:S01]  /*0e90*/  FMUL R6, R6, R11.reuse ;  /* 0x0000000b06067220 */ /* 0x080fe20000400000 */
[-C--:B------:R-:W-:Y:S01]  /*0ea0*/  FMUL R8, R8, R11.reuse ;  /* 0x0000000b08087220 */ /* 0x080fe20000400000 */
[----:B------:R-:W-:Y:S01]  /*0eb0*/  FMUL R12, R90, R11 ;  /* 0x0000000b5a0c7220 */ /* 0x000fe20000400000 */
[C---:B------:R-:W-:Y:S01]  /*0ec0*/  FMUL R13, R52.reuse, R13 ;  /* 0x0000000d340d7220 */ /* 0x040fe20000400000 */
[-C--:B------:R-:W-:Y:S01]  /*0ed0*/  FFMA R6, R57, R10.reuse, -R6 ;  /* 0x0000000a39067223 */ /* 0x080fe20000000806 */
[-C--:B------:R-:W-:Y:S01]  /*0ee0*/  FFMA R8, R59, R10.reuse, -R8 ;  /* 0x0000000a3b087223 */ /* 0x080fe20000000808 */
[----:B------:R-:W-:Y:S01]  /*0ef0*/  FFMA R12, R55, R10, -R12 ;  /* 0x0000000a370c7223 */ /* 0x000fe2000000080c */
[C---:B------:R-:W-:Y:S01]  /*0f00*/  FMUL R15, R52.reuse, R15 ;  /* 0x0000000f340f7220 */ /* 0x040fe20000400000 */
[----:B------:R-:W-:Y:S01]  /*0f10*/  FMUL R17, R52, R17 ;  /* 0x0000001134117220 */ /* 0x000fe20000400000 */
[----:B------:R-:W-:-:S02]  /*0f20*/  FFMA R6, R13, 2, R6 ;  /* 0x400000000d067823 */ /* 0x000fc40000000006 */
[----:B------:R-:W-:Y:S01]  /*0f30*/  FFMA R8, R15, 2, R8 ;  /* 0x400000000f087823 */ /* 0x000fe20000000008 */
[----:B------:R-:W-:Y:S01]  /*0f40*/  FFMA R12, R17, 2, R12 ;  /* 0x40000000110c7823 */ /* 0x000fe2000000000c */
[----:B------:R-:W-:Y:S02]  /*0f50*/  FADD R6, -R3, R6 ;  /* 0x0000000603067221 */ /* 0x000fe40000000100 */
[----:B------:R-:W-:Y:S01]  /*0f60*/  FADD R7, -R7, R8 ;  /* 0x0000000807077221 */ /* 0x000fe20000000100 */
[----:B------:R-:W-:Y:S01]  /*0f70*/  FADD R9, -R9, R12 ;  /* 0x0000000c09097221 */ /* 0x000fe20000000100 */
[----:B------:R-:W-:Y:S05]  /*0f80*/  @!P0 BRA `(.L_x_7) ;  /* 0x0000012000008947 */ /* 0x000fea0003800000 */
[----:B-----5:R-:W-:Y:S01]  /*0f90*/  FADD R8, R21, c[0x0][0x3e8] ;  /* 0x0000fa0015087621 */ /* 0x020fe20000000000 */
[----:B------:R-:W-:Y:S01]  /*0fa0*/  MOV R3, RZ ;  /* 0x000000ff00037202 */ /* 0x000fe20000000f00 */
[----:B------:R-:W-:Y:S01]  /*0fb0*/  CS2R R86, SRZ ;  /* 0x0000000000567805 */ /* 0x000fe2000001ff00 */
        /* <DEDUP_REMOVED lines=8> */
[----:B------:R-:W-:-:S02]  /*1040*/  MOV R93, RZ ;  /* 0x000000ff005d7202 */ /* 0x000fc40000000f00 */
[----:B------:R-:W-:Y:S02]  /*1050*/  MOV R95, RZ ;  /* 0x000000ff005f7202 */ /* 0x000fe40000000f00 */
[----:B------:R-:W-:Y:S02]  /*1060*/  MOV R97, RZ ;  /* 0x000000ff00617202 */ /* 0x000fe40000000f00 */
[----:B------:R-:W-:Y:S02]  /*1070*/  MOV R38, RZ ;  /* 0x000000ff00267202 */ /* 0x000fe40000000f00 */
[----:B------:R-:W-:Y:S02]  /*1080*/  MOV R40, RZ ;  /* 0x000000ff00287202 */ /* 0x000fe40000000f00 */
[----:B------:R-:W-:Y:S01]  /*1090*/  MOV R105, RZ ;  /* 0x000000ff00697202 */ /* 0x000fe20000000f00 */
[----:B------:R-:W-:Y:S05]  /*10a0*/  BRA `(.L_x_8) ;  /* 0x0000538000007947 */ /* 0x000fea0003800000 */
.L_x_7:
[----:B------:R-:W-:Y:S01]  /*10b0*/  MOV R11, c[0x0][0x398] ;  /* 0x0000e600000b7a02 */ /* 0x000fe20000000f00 */
[----:B------:R-:W-:-:S03]  /*10c0*/  IMAD R19, R19, c[0x0][0x398], RZ ;  /* 0x0000e60013137a24 */ /* 0x000fc600078e02ff */
[----:B------:R-:W-:Y:S01]  /*10d0*/  SHF.R.S32.HI R3, RZ, 0x1f, R11 ;  /* 0x0000001fff037819 */ /* 0x000fe2000001140b */
[----:B------:R-:W-:-:S04]  /*10e0*/  IMAD.WIDE.U32 R10, R76, R11, c[0x0][0x378] ;  /* 0x0000de004c0a7625 */ /* 0x000fc800078e000b */
[----:B------:R-:W-:-:S05]  /*10f0*/  IMAD R3, R3, R76, R19 ;  /* 0x0000004c03037224 */ /* 0x000fca00078e0213 */
[----:B------:R-:W-:-:S05]  /*1100*/  IADD3 R11, R11, R3, RZ ;  /* 0x000000030b0b7210 */ /* 0x000fca0007ffe0ff */
[----:B------:R0:W5:Y:S02]  /*1110*/  LDG.E.64 R34, [R10.64] ;  /* 0x000000100a227981 */ /* 0x000164000c1e1b00 */
[----:B-----5:R-:W1:Y:S01]  /*1120*/  MUFU.RCP R8, R5 ;  /* 0x0000000500087308 */ /* 0x020e620000001000 */
[----:B------:R-:W-:Y:S07]  /*1130*/  BSSY B5, `(.L_x_9) ;  /* 0x000000d000057945 */ /* 0x000fee0003800000 */
[----:B------:R-:W2:Y:S01]  /*1140*/  FCHK P0, R6, R5 ;  /* 0x0000000506007302 */ /* 0x000ea20000000000 */
[----:B-1----:R-:W-:-:S04]  /*1150*/  FFMA R3, -R5, R8, 1 ;  /* 0x3f80000005037423 */ /* 0x002fc80000000108 */
[----:B------:R-:W-:-:S04]  /*1160*/  FFMA R3, R8, R3, R8 ;  /* 0x0000000308037223 */ /* 0x000fc80000000008 */
[----:B------:R-:W-:-:S04]  /*1170*/  FFMA R8, R6, R3, RZ ;  /* 0x0000000306087223 */ /* 0x000fc800000000ff */
[----:B------:R-:W-:-:S04]  /*1180*/  FFMA R12, -R5, R8, R6 ;  /* 0x00000008050c7223 */ /* 0x000fc80000000106 */
[----:B------:R-:W-:Y:S01]  /*1190*/  FFMA R88, R3, R12, R8 ;  /* 0x0000000c03587223 */ /* 0x000fe20000000008 */
[----:B--2---:R-:W-:Y:S05]  /*11a0*/  @!P0 BRA `(.L_x_10) ;  /* 0x0000005000008947 */ /* 0x004fea0003800000 */
[----:B0-----:R-:W-:Y:S02]  /*11b0*/  MOV R25, R6 ;  /* 0x0000000600197202 */ /* 0x001fe40000000f00 */
[----:B------:R-:W-:Y:S02]  /*11c0*/  MOV R26, R5 ;  /* 0x00000005001a7202 */ /* 0x000fe40000000f00 */
[----:B------:R-:W-:Y:S02]  /*11d0*/  MOV R109, 0x11f0 ;  /* 0x000011f0006d7802 */ /* 0x000fe40000000f00 */
[----:B------:R-:W-:Y:S05]  /*11e0*/  CALL.REL.NOINC `($__internal_3_$__cuda_sm3x_div_rn_noftz_f32_slowpath) ;  /* 0x0000bee000007944 */ /* 0x000fea0003c00000 */
[----:B0-----:R-:W-:Y:S02]  /*11f0*/  MOV R88, R25 ;  /* 0x0000001900587202 */ /* 0x001fe40000000f00 */
.L_x_10:
[----:B0-----:R-:W-:Y:S05]  /*1200*/  BSYNC B5 ;  /* 0x0000000000057941 */ /* 0x001fea0003800000 */
.L_x_9:
[----:B------:R-:W0:Y:S01]  /*1210*/  MUFU.RCP R3, R4 ;  /* 0x0000000400037308 */ /* 0x000e220000001000 */
[----:B------:R-:W-:Y:S07]  /*1220*/  BSSY B5, `(.L_x_11) ;  /* 0x000000d000057945 */ /* 0x000fee0003800000 */
[----:B------:R-:W1:Y:S01]  /*1230*/  FCHK P0, R7, R4 ;  /* 0x0000000407007302 */ /* 0x000e620000000000 */
[----:B0-----:R-:W-:-:S04]  /*1240*/  FFMA R8, -R4, R3, 1 ;  /* 0x3f80000004087423 */ /* 0x001fc80000000103 */
[----:B------:R-:W-:-:S04]  /*1250*/  FFMA R8, R3, R8, R3 ;  /* 0x0000000803087223 */ /* 0x000fc80000000003 */
[----:B------:R-:W-:-:S04]  /*1260*/  FFMA R3, R7, R8, RZ ;  /* 0x0000000807037223 */ /* 0x000fc800000000ff */
[----:B------:R-:W-:-:S04]  /*1270*/  FFMA R10, -R4, R3, R7 ;  /* 0x00000003040a7223 */ /* 0x000fc80000000107 */
[----:B------:R-:W-:Y:S01]  /*1280*/  FFMA R83, R8, R10, R3 ;  /* 0x0000000a08537223 */ /* 0x000fe20000000003 */
[----:B-1----:R-:W-:Y:S05]  /*1290*/  @!P0 BRA `(.L_x_12) ;  /* 0x0000005000008947 */ /* 0x002fea0003800000 */
[----:B------:R-:W-:Y:S02]  /*12a0*/  MOV R25, R7 ;  /* 0x0000000700197202 */ /* 0x000fe40000000f00 */
[----:B------:R-:W-:Y:S02]  /*12b0*/  MOV R26, R4 ;  /* 0x00000004001a7202 */ /* 0x000fe40000000f00 */
[----:B------:R-:W-:Y:S02]  /*12c0*/  MOV R109, 0x12e0 ;  /* 0x000012e0006d7802 */ /* 0x000fe40000000f00 */
[----:B------:R-:W-:Y:S05]  /*12d0*/  CALL.REL.NOINC `($__internal_3_$__cuda_sm3x_div_rn_noftz_f32_slowpath) ;  /* 0x0000bdf000007944 */ /* 0x000fea0003c00000 */
[----:B0-----:R-:W-:Y:S02]  /*12e0*/  MOV R83, R25 ;  /* 0x0000001900537202 */ /* 0x001fe40000000f00 */
.L_x_12:
[----:B------:R-:W-:Y:S05]  /*12f0*/  BSYNC B5 ;  /* 0x0000000000057941 */ /* 0x000fea0003800000 */
.L_x_11:
        /* <DEDUP_REMOVED lines=14> */
.L_x_14:
[----:B------:R-:W-:Y:S05]  /*13e0*/  BSYNC B5 ;  /* 0x0000000000057941 */ /* 0x000fea0003800000 */
.L_x_13:
[----:B------:R-:W2:Y:S04]  /*13f0*/  LD.E.64 R18, [R34.64+0xf8] ;  /* 0x0000f81022127980 */ /* 0x000ea8000c101b00 */
[----:B------:R-:W3:Y:S04]  /*1400*/  LD.E R92, [R34.64+0x128] ;  /* 0x00012810225c7980 */ /* 0x000ee8000c101900 */
[----:B------:R0:W5:Y:S04]  /*1410*/  LD.E.64 R36, [R34.64+0x38] ;  /* 0x0000381022247980 */ /* 0x000168000c101b00 */
[----:B------:R0:W5:Y:S04]  /*1420*/  LD.E.64 R86, [R34.64+0xd0] ;  /* 0x0000d01022567980 */ /* 0x000168000c101b00 */
[----:B------:R0:W5:Y:S04]  /*1430*/  LD.E.64 R84, [R34.64+0xc8] ;  /* 0x0000c81022547980 */ /* 0x000168000c101b00 */
[----:B------:R0:W5:Y:S04]  /*1440*/  LD.E.64 R38, [R34.64+0x70] ;  /* 0x0000701022267980 */ /* 0x000168000c101b00 */
[----:B------:R0:W5:Y:S04]  /*1450*/  LD.E.64 R40, [R34.64] ;  /* 0x0000001022287980 */ /* 0x000168000c101b00 */
[----:B--2---:R-:W2:Y:S01]  /*1460*/  LD.E R18, [R18.64] ;  /* 0x0000001012127980 */ /* 0x004ea2000c101900 */
[----:B------:R-:W-:Y:S01]  /*1470*/  FADD R8, R21, c[0x0][0x3e8] ;  /* 0x0000fa0015087621 */ /* 0x000fe20000000000 */
[----:B------:R-:W-:Y:S01]  /*1480*/  BSSY B6, `(.L_x_15) ;  /* 0x000041d000067945 */ /* 0x000fe20003800000 */
[----:B---3--:R-:W-:Y:S01]  /*1490*/  FMUL R14, R92, 0.0010000000474974513054 ;  /* 0x3a83126f5c0e7820 */ /* 0x008fe20000400000 */
[----:B------:R-:W-:Y:S01]  /*14a0*/  CS2R R10, SRZ ;  /* 0x00000000000a7805 */ /* 0x000fe2000001ff00 */
[----:B------:R-:W-:-:S02]  /*14b0*/  MOV R16, 0x1 ;  /* 0x0000000100107802 */ /* 0x000fc40000000f00 */
[----:B------:R-:W-:Y:S01]  /*14c0*/  MOV R12, RZ ;  /* 0x000000ff000c7202 */ /* 0x000fe20000000f00 */
[----:B------:R-:W-:Y:S01]  /*14d0*/  FMUL R14, R14, R14 ;  /* 0x0000000e0e0e7220 */ /* 0x000fe20000400000 */
[----:B------:R-:W-:Y:S01]  /*14e0*/  MOV R13, R8 ;  /* 0x00000008000d7202 */ /* 0x000fe20000000f00 */
[----:B--2---:R0:W-:Y:S04]  /*14f0*/  STL [R1], R18 ;  /* 0x0000001201007387 */ /* 0x0041e80000100800 */
.L_x_124:
[----:B------:R-:W-:-:S04]  /*1500*/  IADD3 R102, R16, -0x1, RZ ;  /* 0xffffffff10667810 */ /* 0x000fc80007ffe0ff */
[----:B0-----:R-:W-:-:S05]  /*1510*/  LEA R104, R102, R1, 0x2 ;  /* 0x0000000166687211 */ /* 0x001fca00078e10ff */
[----:B------:R-:W2:Y:S02]  /*1520*/  LDL R21, [R104] ;  /* 0x0000000068157983 */ /* 0x000ea40000100800 */
[----:B012--5:R-:W-:-:S05]  /*1530*/  IMAD.WIDE R18, R21, 0x10, R84 ;  /* 0x0000001015127825 */ /* 0x027fca00078e0254 */
[----:B------:R-:W2:Y:S01]  /*1540*/  LD.E R24, [R18.64+0x4] ;  /* 0x0000041012187980 */ /* 0x000ea2000c101900 */
[----:B------:R-:W-:-:S03]  /*1550*/  IMAD.WIDE R20, R21, 0x10, R86 ;  /* 0x0000001015147825 */ /* 0x000fc600078e0256 */
[----:B------:R-:W3:Y:S04]  /*1560*/  LD.E R15, [R18.64] ;  /* 0x00000010120f7980 */ /* 0x000ee8000c101900 */
[----:B------:R-:W4:Y:S04]  /*1570*/  LD.E R26, [R18.64+0x8] ;  /* 0x00000810121a7980 */ /* 0x000f28000c101900 */
[----:B------:R-:W4:Y:S04]  /*1580*/  LD.E R17, [R20.64+0x4] ;  /* 0x0000041014117980 */ /* 0x000f28000c101900 */
[----:B------:R-:W4:Y:S04]  /*1590*/  LD.E R22, [R20.64] ;  /* 0x0000001014167980 */ /* 0x000f28000c101900 */
[----:B------:R-:W4:Y:S01]  /*15a0*/  LD.E R23, [R20.64+0x8] ;  /* 0x0000081014177980 */ /* 0x000f22000c101900 */
[----:B------:R-:W-:Y:S01]  /*15b0*/  BSSY B5, `(.L_x_16) ;  /* 0x0000406000057945 */ /* 0x000fe20003800000 */
[----:B------:R-:W-:-:S02]  /*15c0*/  MOV R99, R16 ;  /* 0x0000001000637202 */ /* 0x000fc40000000f00 */
[----:B------:R-:W-:Y:S02]  /*15d0*/  MOV R16, R102 ;  /* 0x0000006600107202 */ /* 0x000fe40000000f00 */
[----:B--2---:R-:W-:Y:S02]  /*15e0*/  FSETP.GEU.AND P1, PT, R83, R24, PT ;  /* 0x000000185300720b */ /* 0x004fe40003f2e000 */
[----:B---3--:R-:W-:Y:S02]  /*15f0*/  FSETP.GEU.AND P0, PT, R88, R15, PT ;  /* 0x0000000f5800720b */ /* 0x008fe40003f0e000 */
[----:B------:R-:W-:Y:S02]  /*1600*/  FSEL R24, R24, R83, !P1 ;  /* 0x0000005318187208 */ /* 0x000fe40004800000 */
[----:B----4-:R-:W-:Y:S02]  /*1610*/  FSETP.GEU.AND P2, PT, R3, R26, PT ;  /* 0x0000001a0300720b */ /* 0x010fe40003f4e000 */
[----:B------:R-:W-:-:S02]  /*1620*/  FSEL R15, R15, R88, !P0 ;  /* 0x000000580f0f7208 */ /* 0x000fc40004000000 */
[----:B------:R-:W-:Y:S02]  /*1630*/  FSETP.GT.AND P1, PT, R24, R17, PT ;  /* 0x000000111800720b */ /* 0x000fe40003f24000 */
[----:B------:R-:W-:Y:S02]  /*1640*/  FSEL R26, R26, R3, !P2 ;  /* 0x000000031a1a7208 */ /* 0x000fe40005000000 */
[----:B------:R-:W-:Y:S02]  /*1650*/  FSETP.GT.AND P0, PT, R15, R22, PT ;  /* 0x000000160f00720b */ /* 0x000fe40003f04000 */
[----:B------:R-:W-:Y:S01]  /*1660*/  FSEL R24, R17, R24, P1 ;  /* 0x0000001811187208 */ /* 0x000fe20000800000 */
[----:B------:R-:W-:Y:S01]  /*1670*/  FFMA R17, R92, 0.0010000000474974513054, R13 ;  /* 0x3a83126f5c117823 */ /* 0x000fe2000000000d */
[----:B------:R-:W-:Y:S02]  /*1680*/  FSETP.GT.AND P1, PT, R26, R23, PT ;  /* 0x000000171a00720b */ /* 0x000fe40003f24000 */
[----:B------:R-:W-:Y:S01]  /*1690*/  FSEL R15, R22, R15, P0 ;  /* 0x0000000f160f7208 */ /* 0x000fe20000000000 */
[----:B------:R-:W-:Y:S01]  /*16a0*/  FADD R24, R83, -R24 ;  /* 0x8000001853187221 */ /* 0x000fe20000000000 */
[----:B------:R-:W-:Y:S01]  /*16b0*/  FSEL R26, R23, R26, P1 ;  /* 0x0000001a171a7208 */ /* 0x000fe20000800000 */
[----:B------:R-:W-:-:S02]  /*16c0*/  FMUL R108, R17, R17 ;  /* 0x00000011116c7220 */ /* 0x000fc40000400000 */
[----:B------:R-:W-:Y:S01]  /*16d0*/  FADD R15, R88, -R15 ;  /* 0x8000000f580f7221 */ /* 0x000fe20000000000 */
[----:B------:R-:W-:Y:S01]  /*16e0*/  FMUL R24, R24, R24 ;  /* 0x0000001818187220 */ /* 0x000fe20000400000 */
[----:B------:R-:W-:-:S03]  /*16f0*/  FADD R26, R3, -R26 ;  /* 0x8000001a031a7221 */ /* 0x000fc60000000000 */
[----:B------:R-:W-:-:S04]  /*1700*/  FFMA R15, R15, R15, R24 ;  /* 0x0000000f0f0f7223 */ /* 0x000fc80000000018 */
[----:B------:R-:W-:-:S05]  /*1710*/  FFMA R15, R26, R26, R15 ;  /* 0x0000001a1a0f7223 */ /* 0x000fca000000000f */
[----:B------:R-:W-:-:S13]  /*1720*/  FSETP.GT.AND P0, PT, R15, R108, PT ;  /* 0x0000006c0f00720b */ /* 0x000fda0003f04000 */
[----:B------:R-:W-:Y:S05]  /*1730*/  @P0 BRA `(.L_x_17) ;  /* 0x00003ed000000947 */ /* 0x000fea0003800000 */
[----:B------:R-:W2:Y:S04]  /*1740*/  LD.E R18, [R18.64+0xc] ;  /* 0x00000c1012127980 */ /* 0x000ea8000c101900 */
[----:B------:R-:W3:Y:S04]  /*1750*/  LD.E R23, [R20.64+0xc] ;  /* 0x00000c1014177980 */ /* 0x000ee8000c101900 */
[----:B------:R-:W4:Y:S01]  /*1760*/  LD.E.U8 R17, [R20.64+0xf] ;  /* 0x00000f1014117980 */ /* 0x000f22000c101100 */
[----:B--2---:R-:W-:Y:S02]  /*1770*/  ISETP.GE.AND P0, PT, R18, RZ, PT ;  /* 0x000000ff1200720c */ /* 0x004fe40003f06270 */
[----:B---3--:R-:W-:-:S02]  /*1780*/  PRMT R15, R23, 0x7770, RZ ;  /* 0x00007770170f7816 */ /* 0x008fc400000000ff */
[----:B------:R-:W-:-:S04]  /*1790*/  PRMT R22, R23, 0x7771, RZ ;  /* 0x0000777117167816 */ /* 0x000fc800000000ff */
[----:B------:R-:W-:Y:S02]  /*17a0*/  PRMT R22, R22, 0x7604, R15 ;  /* 0x0000760416167816 */ /* 0x000fe4000000000f */
[----:B------:R-:W-:Y:S02]  /*17b0*/  PRMT R15, R23, 0x7772, RZ ;  /* 0x00007772170f7816 */ /* 0x000fe400000000ff */
[----:B----4-:R-:W-:Y:S02]  /*17c0*/  SHF.L.U32 R17, R17, 0x18, RZ ;  /* 0x0000001811117819 */ /* 0x010fe400000006ff */
[----:B------:R-:W-:Y:S02]  /*17d0*/  PRMT R22, R15, 0x7054, R22 ;  /* 0x000070540f167816 */ /* 0x000fe40000000016 */
[----:B------:R-:W-:Y:S02]  /*17e0*/  LOP3.LUT R91, R18, 0x7fffffff, RZ, 0xc0, !PT ;  /* 0x7fffffff125b7812 */ /* 0x000fe400078ec0ff */
[----:B------:R-:W-:Y:S01]  /*17f0*/  LOP3.LUT R101, R22, 0x7f000000, R17, 0xf8, !PT ;  /* 0x7f00000016657812 */ /* 0x000fe200078ef811 */
[----:B------:R-:W-:Y:S05]  /*1800*/  @!P0 BRA `(.L_x_18) ;  /* 0x000004a000008947 */ /* 0x000fea0003800000 */
[----:B------:R-:W-:-:S05]  /*1810*/  IMAD.WIDE.U32 R16, R91, 0x10, R84 ;  /* 0x000000105b107825 */ /* 0x000fca00078e0054 */
[----:B------:R-:W2:Y:S01]  /*1820*/  LD.E R15, [R16.64] ;  /* 0x00000010100f7980 */ /* 0x000ea2000c101900 */
[----:B------:R-:W-:-:S03]  /*1830*/  IMAD.WIDE R20, R101, 0x10, R84 ;  /* 0x0000001065147825 */ /* 0x000fc600078e0254 */
[----:B------:R-:W3:Y:S01]  /*1840*/  LD.E R26, [R16.64+0x4] ;  /* 0x00000410101a7980 */ /* 0x000ee2000c101900 */
[----:B------:R-:W-:-:S03]  /*1850*/  IMAD.WIDE.U32 R18, R91, 0x10, R86 ;  /* 0x000000105b127825 */ /* 0x000fc600078e0056 */
[----:B------:R-:W4:Y:S01]  /*1860*/  LD.E R98, [R20.64+0x4] ;  /* 0x0000041014627980 */ /* 0x000f22000c101900 */
[----:B------:R-:W-:-:S03]  /*1870*/  IMAD.WIDE R22, R101, 0x10, R86 ;  /* 0x0000001065167825 */ /* 0x000fc600078e0256 */
[----:B------:R-:W5:Y:S04]  /*1880*/  LD.E R24, [R18.64] ;  /* 0x0000001012187980 */ /* 0x000f68000c101900 */
[----:B------:R-:W5:Y:S04]  /*1890*/  LD.E R94, [R16.64+0x8] ;  /* 0x00000810105e7980 */ /* 0x000f68000c101900 */
[----:B------:R-:W5:Y:S04]  /*18a0*/  LD.E R93, [R20.64] ;  /* 0x00000010145d7980 */ /* 0x000f68000c101900 */
[----:B------:R-:W5:Y:S04]  /*18b0*/  LD.E R25, [R18.64+0x4] ;  /* 0x0000041012197980 */ /* 0x000f68000c101900 */
[----:B------:R-:W5:Y:S04]  /*18c0*/  LD.E R100, [R20.64+0x8] ;  /* 0x0000081014647980 */ /* 0x000f68000c101900 */
[----:B------:R-:W5:Y:S04]  /*18d0*/  LD.E R95, [R22.64+0x4] ;  /* 0x00000410165f7980 */ /* 0x000f68000c101900 */
[----:B------:R-:W5:Y:S04]  /*18e0*/  LD.E R27, [R18.64+0x8] ;  /* 0x00000810121b7980 */ /* 0x000f68000c101900 */
[----:B------:R-:W5:Y:S04]  /*18f0*/  LD.E R96, [R22.64] ;  /* 0x0000001016607980 */ /* 0x000f68000c101900 */
[----:B------:R-:W5:Y:S01]  /*1900*/  LD.E R97, [R22.64+0x8] ;  /* 0x0000081016617980 */ /* 0x000f62000c101900 */
[----:B--2---:R-:W-:-:S04]  /*1910*/  FSETP.GEU.AND P0, PT, R88, R15, PT ;  /* 0x0000000f5800720b */ /* 0x004fc80003f0e000 */
[----:B------:R-:W-:Y:S02]  /*1920*/  FSEL R15, R15, R88, !P0 ;  /* 0x000000580f0f7208 */ /* 0x000fe40004000000 */
[C---:B---3--:R-:W-:Y:S02]  /*1930*/  FSETP.GEU.AND P1, PT, R83.reuse, R26, PT ;  /* 0x0000001a5300720b */ /* 0x048fe40003f2e000 */
[----:B----4-:R-:W-:Y:S02]  /*1940*/  FSETP.GEU.AND P3, PT, R83, R98, PT ;  /* 0x000000625300720b */ /* 0x010fe40003f6e000 */
[-C--:B------:R-:W-:Y:S02]  /*1950*/  FSEL R26, R26, R83.reuse, !P1 ;  /* 0x000000531a1a7208 */ /* 0x080fe40004800000 */
[----:B-----5:R-:W-:Y:S02]  /*1960*/  FSETP.GT.AND P0, PT, R15, R24, PT ;  /* 0x000000180f00720b */ /* 0x020fe40003f04000 */
[----:B------:R-:W-:-:S02]  /*1970*/  FSEL R98, R98, R83, !P3 ;  /* 0x0000005362627208 */ /* 0x000fc40005800000 */
[----:B------:R-:W-:Y:S02]  /*1980*/  FSETP.GEU.AND P1, PT, R3, R94, PT ;  /* 0x0000005e0300720b */ /* 0x000fe40003f2e000 */
[----:B------:R-:W-:Y:S02]  /*1990*/  FSEL R15, R24, R15, P0 ;  /* 0x0000000f180f7208 */ /* 0x000fe40000000000 */
[----:B------:R-:W-:Y:S02]  /*19a0*/  FSETP.GEU.AND P2, PT, R88, R93, PT ;  /* 0x0000005d5800720b */ /* 0x000fe40003f4e000 */
[----:B------:R-:W-:Y:S02]  /*19b0*/  FSEL R94, R94, R3, !P1 ;  /* 0x000000035e5e7208 */ /* 0x000fe40004800000 */
[----:B------:R-:W-:Y:S02]  /*19c0*/  FSETP.GT.AND P0, PT, R26, R25, PT ;  /* 0x000000191a00720b */ /* 0x000fe40003f04000 */
[----:B------:R-:W-:-:S02]  /*19d0*/  FSEL R93, R93, R88, !P2 ;  /* 0x000000585d5d7208 */ /* 0x000fc40005000000 */
[----:B------:R-:W-:Y:S02]  /*19e0*/  FSETP.GEU.AND P3, PT, R3, R100, PT ;  /* 0x000000640300720b */ /* 0x000fe40003f6e000 */
[----:B------:R-:W-:Y:S02]  /*19f0*/  FSEL R26, R25, R26, P0 ;  /* 0x0000001a191a7208 */ /* 0x000fe40000000000 */
[----:B------:R-:W-:Y:S02]  /*1a00*/  FSETP.GT.AND P2, PT, R98, R95, PT ;  /* 0x0000005f6200720b */ /* 0x000fe40003f44000 */
[----:B------:R-:W-:Y:S02]  /*1a10*/  FSEL R100, R100, R3, !P3 ;  /* 0x0000000364647208 */ /* 0x000fe40005800000 */
[----:B------:R-:W-:Y:S02]  /*1a20*/  FSETP.GT.AND P0, PT, R94, R27, PT ;  /* 0x0000001b5e00720b */ /* 0x000fe40003f04000 */
[----:B------:R-:W-:-:S02]  /*1a30*/  FSEL R98, R95, R98, P2 ;  /* 0x000000625f627208 */ /* 0x000fc40001000000 */
[----:B------:R-:W-:Y:S02]  /*1a40*/  FSETP.GT.AND P1, PT, R93, R96, PT ;  /* 0x000000605d00720b */ /* 0x000fe40003f24000 */
[----:B------:R-:W-:Y:S01]  /*1a50*/  FSEL R94, R27, R94, P0 ;  /* 0x0000005e1b5e7208 */ /* 0x000fe20000000000 */
[C---:B------:R-:W-:Y:S01]  /*1a60*/  FADD R26, R83.reuse, -R26 ;  /* 0x8000001a531a7221 */ /* 0x040fe20000000000 */
[----:B------:R-:W-:Y:S01]  /*1a70*/  FSEL R93, R96, R93, P1 ;  /* 0x0000005d605d7208 */ /* 0x000fe20000800000 */
[----:B------:R-:W-:Y:S01]  /*1a80*/  FADD R98, R83, -R98 ;  /* 0x8000006253627221 */ /* 0x000fe20000000000 */
[----:B------:R-:W-:Y:S01]  /*1a90*/  FSETP.GT.AND P0, PT, R100, R97, PT ;  /* 0x000000616400720b */ /* 0x000fe20003f04000 */
[----:B------:R-:W-:Y:S01]  /*1aa0*/  FADD R15, R88, -R15 ;  /* 0x8000000f580f7221 */ /* 0x000fe20000000000 */
[----:B------:R-:W-:Y:S01]  /*1ab0*/  FMUL R26, R26, R26 ;  /* 0x0000001a1a1a7220 */ /* 0x000fe20000400000 */
[----:B------:R-:W-:Y:S01]  /*1ac0*/  FADD R93, R88, -R93 ;  /* 0x8000005d585d7221 */ /* 0x000fe20000000000 */
[----:B------:R-:W-:Y:S01]  /*1ad0*/  FSEL R100, R97, R100, P0 ;  /* 0x0000006461647208 */ /* 0x000fe20000000000 */
[----:B------:R-:W-:Y:S01]  /*1ae0*/  FMUL R98, R98, R98 ;  /* 0x0000006262627220 */ /* 0x000fe20000400000 */
[----:B------:R-:W-:Y:S01]  /*1af0*/  FFMA R15, R15, R15, R26 ;  /* 0x0000000f0f0f7223 */ /* 0x000fe2000000001a */
[----:B------:R-:W-:-:S02]  /*1b00*/  FADD R94, R3, -R94 ;  /* 0x8000005e035e7221 */ /* 0x000fc40000000000 */
[----:B------:R-:W-:Y:S01]  /*1b10*/  FFMA R93, R93, R93, R98 ;  /* 0x0000005d5d5d7223 */ /* 0x000fe20000000062 */
[----:B------:R-:W-:Y:S01]  /*1b20*/  FADD R100, R3, -R100 ;  /* 0x8000006403647221 */ /* 0x000fe20000000000 */
[----:B------:R-:W-:-:S03]  /*1b30*/  FFMA R15, R94, R94, R15 ;  /* 0x0000005e5e0f7223 */ /* 0x000fc6000000000f */
[----:B------:R-:W-:-:S05]  /*1b40*/  FFMA R93, R100, R100, R93 ;  /* 0x00000064645d7223 */ /* 0x000fca000000005d */
[----:B------:R-:W-:-:S13]  /*1b50*/  FSETP.GEU.AND P0, PT, R15, R93, PT ;  /* 0x0000005d0f00720b */ /* 0x000fda0003f0e000 */
[----:B------:R-:W-:Y:S05]  /*1b60*/  @!P0 BRA `(.L_x_19) ;  /* 0x000000a000008947 */ /* 0x000fea0003800000 */
[-C--:B------:R-:W-:Y:S02]  /*1b70*/  FSETP.GEU.AND P0, PT, R15, R108.reuse, PT ;  /* 0x0000006c0f00720b */ /* 0x080fe40003f0e000 */
[----:B------:R-:W-:Y:S02]  /*1b80*/  FSETP.GEU.AND P1, PT, R93, R108, PT ;  /* 0x0000006c5d00720b */ /* 0x000fe40003f2e000 */
[----:B------:R-:W-:-:S09]  /*1b90*/  MOV R16, R102 ;  /* 0x0000006600107202 */ /* 0x000fd20000000f00 */
[----:B------:R0:W-:Y:S01]  /*1ba0*/  @!P0 STL [R104], R91 ;  /* 0x0000005b68008387 */ /* 0x0001e20000100800 */
[----:B------:R-:W-:Y:S01]  /*1bb0*/  @!P0 MOV R16, R99 ;  /* 0x0000006300108202 */ /* 0x000fe20000000f00 */
[----:B------:R-:W-:Y:S05]  /*1bc0*/  @P1 BRA `(.L_x_17) ;  /* 0x00003a4000001947 */ /* 0x000fea0003800000 */
[C---:B------:R-:W-:Y:S02]  /*1bd0*/  LEA R15, R16.reuse, R1, 0x2 ;  /* 0x00000001100f7211 */ /* 0x040fe400078e10ff */
[----:B------:R-:W-:-:S03]  /*1be0*/  IADD3 R16, R16, 0x1, RZ ;  /* 0x0000000110107810 */ /* 0x000fc60007ffe0ff */
[----:B------:R1:W-:Y:S01]  /*1bf0*/  STL [R15], R101 ;  /* 0x000000650f007387 */ /* 0x0003e20000100800 */
[----:B------:R-:W-:Y:S05]  /*1c00*/  BRA `(.L_x_17) ;  /* 0x00003a0000007947 */ /* 0x000fea0003800000 */
.L_x_19:
        /* <DEDUP_REMOVED lines=10> */
.L_x_18:
[----:B------:R-:W-:-:S05]  /*1cb0*/  LEA R19, R91, R91, 0x1 ;  /* 0x0000005b5b137211 */ /* 0x000fca00078e08ff */
[----:B------:R-:W-:-:S05]  /*1cc0*/  IMAD.WIDE R18, R19, 0x4, R38 ;  /* 0x0000000413127825 */ /* 0x000fca00078e0226 */
[----:B------:R-:W2:Y:S04]  /*1cd0*/  LD.E R27, [R18.64] ;  /* 0x00000010121b7980 */ /* 0x000ea8000c101900 */
[----:B------:R-:W3:Y:S04]  /*1ce0*/  LD.E R95, [R18.64+0x4] ;  /* 0x00000410125f7980 */ /* 0x000ee8000c101900 */
[----:B------:R-:W4:Y:S01]  /*1cf0*/  LD.E R105, [R18.64+0x8] ;  /* 0x0000081012697980 */ /* 0x000f22000c101900 */
[----:B--2---:R-:W-:-:S04]  /*1d00*/  IMAD.WIDE R26, R27, 0xc, R40 ;  /* 0x0000000c1b1a7825 */ /* 0x004fc800078e0228 */
[--C-:B---3--:R-:W-:Y:S01]  /*1d10*/  IMAD.WIDE R94, R95, 0xc, R40.reuse ;  /* 0x0000000c5f5e7825 */ /* 0x108fe200078e0228 */
[----:B------:R-:W2:Y:S03]  /*1d20*/  LD.E R107, [R26.64] ;  /* 0x000000101a6b7980 */ /* 0x000ea6000c101900 */
[----:B----4-:R-:W-:Y:S01]  /*1d30*/  IMAD.WIDE R104, R105, 0xc, R40 ;  /* 0x0000000c69687825 */ /* 0x010fe200078e0228 */
[----:B------:R-:W3:Y:S04]  /*1d40*/  LD.E R110, [R26.64+0x8] ;  /* 0x000008101a6e7980 */ /* 0x000ee8000c101900 */
[----:B------:R-:W2:Y:S04]  /*1d50*/  LD.E R100, [R94.64] ;  /* 0x000000105e647980 */ /* 0x000ea8000c101900 */
[----:B------:R-:W3:Y:S04]  /*1d60*/  LD.E R101, [R104.64+0x8] ;  /* 0x0000081068657980 */ /* 0x000ee8000c101900 */
[----:B------:R-:W4:Y:S04]  /*1d70*/  LD.E R108, [R26.64+0x4] ;  /* 0x000004101a6c7980 */ /* 0x000f28000c101900 */
[----:B------:R-:W5:Y:S04]  /*1d80*/  LD.E R102, [R94.64+0x8] ;  /* 0x000008105e667980 */ /* 0x000f68000c101900 */
[----:B------:R-:W4:Y:S04]  /*1d90*/  LD.E R97, [R104.64] ;  /* 0x0000001068617980 */ /* 0x000f28000c101900 */
[----:B------:R-:W4:Y:S04]  /*1da0*/  LD.E R98, [R104.64+0x4] ;  /* 0x0000041068627980 */ /* 0x000f28000c101900 */
[----:B------:R-:W4:Y:S01]  /*1db0*/  LD.E R99, [R94.64+0x4] ;  /* 0x000004105e637980 */ /* 0x000f22000c101900 */
[----:B------:R-:W-:Y:S01]  /*1dc0*/  BSSY B2, `(.L_x_20) ;  /* 0x0000029000027945 */ /* 0x000fe20003800000 */
[----:B--2---:R-:W-:Y:S01]  /*1dd0*/  FADD R20, R100, -R107 ;  /* 0x8000006b64147221 */ /* 0x004fe20000000000 */
[----:B---3--:R-:W-:-:S04]  /*1de0*/  FADD R23, -R110, R101 ;  /* 0x000000656e177221 */ /* 0x008fc80000000100 */
[----:B------:R-:W-:Y:S01]  /*1df0*/  FMUL R15, R20, R23 ;  /* 0x00000017140f7220 */ /* 0x000fe20000400000 */
[----:B-----5:R-:W-:Y:S01]  /*1e00*/  FADD R24, R102, -R110 ;  /* 0x8000006e66187221 */ /* 0x020fe20000000000 */
[----:B----4-:R-:W-:Y:S01]  /*1e10*/  FADD R22, -R107, R97 ;  /* 0x000000616b167221 */ /* 0x010fe20000000100 */
[----:B------:R-:W-:-:S03]  /*1e20*/  FADD R21, -R108, R98 ;  /* 0x000000626c157221 */ /* 0x000fc60000000100 */
[CC--:B------:R-:W-:Y:S01]  /*1e30*/  FFMA R15, R24.reuse, R22.reuse, -R15 ;  /* 0x00000016180f7223 */ /* 0x0c0fe2000000080f */
[----:B------:R-:W-:Y:S01]  /*1e40*/  FADD R19, R99, -R108 ;  /* 0x8000006c63137221 */ /* 0x000fe20000000000 */
[----:B------:R-:W-:Y:S02]  /*1e50*/  FMUL R18, R24, R21 ;  /* 0x0000001518127220 */ /* 0x000fe40000400000 */
[----:B------:R-:W-:Y:S01]  /*1e60*/  FMUL R26, R15, R15 ;  /* 0x0000000f0f1a7220 */ /* 0x000fe20000400000 */
[C---:B------:R-:W-:Y:S01]  /*1e70*/  FMUL R25, R19.reuse, R22 ;  /* 0x0000001613197220 */ /* 0x040fe20000400000 */
[----:B------:R-:W-:-:S03]  /*1e80*/  FFMA R17, R19, R23, -R18 ;  /* 0x0000001713117223 */ /* 0x000fc60000000812 */
[----:B------:R-:W-:Y:S01]  /*1e90*/  FFMA R18, R20, R21, -R25 ;  /* 0x0000001514127223 */ /* 0x000fe20000000819 */
[----:B------:R-:W-:-:S04]  /*1ea0*/  FFMA R25, R17, R17, R26 ;  /* 0x0000001111197223 */ /* 0x000fc8000000001a */
[----:B------:R-:W-:Y:S01]  /*1eb0*/  FFMA R93, R18, R18, R25 ;  /* 0x00000012125d7223 */ /* 0x000fe20000000019 */
[----:B------:R-:W-:-:S04]  /*1ec0*/  FADD R26, -R99, R98 ;  /* 0x00000062631a7221 */ /* 0x000fc80000000100 */
[----:B------:R-:W-:Y:S01]  /*1ed0*/  IADD3 R94, R93, -0xd000000, RZ ;  /* 0xf30000005d5e7810 */ /* 0x000fe20007ffe0ff */
[----:B------:R-:W-:Y:S01]  /*1ee0*/  FADD R25, -R100, R97 ;  /* 0x0000006164197221 */ /* 0x000fe20000000100 */
[----:B------:R-:W-:Y:S02]  /*1ef0*/  FMUL R26, R26, R26 ;  /* 0x0000001a1a1a7220 */ /* 0x000fe40000400000 */
[----:B------:R-:W-:Y:S01]  /*1f00*/  ISETP.GT.U32.AND P0, PT, R94, 0x727fffff, PT ;  /* 0x727fffff5e00780c */ /* 0x000fe20003f04070 */
[----:B------:R0:W1:Y:S01]  /*1f10*/  MUFU.RSQ R96, R93 ;  /* 0x0000005d00607308 */ /* 0x0000620000001400 */
[----:B------:R-:W-:Y:S01]  /*1f20*/  FFMA R26, R25, R25, R26 ;  /* 0x00000019191a7223 */ /* 0x000fe2000000001a */
[----:B------:R-:W-:Y:S01]  /*1f30*/  FMUL R27, R19, R19 ;  /* 0x00000013131b7220 */ /* 0x000fe20000400000 */
[----:B------:R-:W-:Y:S01]  /*1f40*/  FMUL R25, R21, R21 ;  /* 0x0000001515197220 */ /* 0x000fe20000400000 */
[----:B------:R-:W-:Y:S02]  /*1f50*/  FADD R105, -R102, R101 ;  /* 0x0000006566697221 */ /* 0x000fe40000000100 */
[----:B------:R-:W-:Y:S01]  /*1f60*/  FFMA R27, R20, R20, R27 ;  /* 0x00000014141b7223 */ /* 0x000fe2000000001b */
[----:B------:R-:W-:Y:S01]  /*1f70*/  FFMA R104, R22, R22, R25 ;  /* 0x0000001616687223 */ /* 0x000fe20000000019 */
[----:B------:R-:W-:-:S02]  /*1f80*/  FFMA R105, R105, R105, R26 ;  /* 0x0000006969697223 */ /* 0x000fc4000000001a */
[----:B------:R-:W-:Y:S01]  /*1f90*/  FFMA R103, R24, R24, R27 ;  /* 0x0000001818677223 */ /* 0x000fe2000000001b */
[----:B------:R-:W-:Y:S01]  /*1fa0*/  FFMA R104, R23, R23, R104 ;  /* 0x0000001717687223 */ /* 0x000fe20000000068 */
[----:B------:R-:W-:Y:S05]  /*1fb0*/  @!P0 BRA `(.L_x_21) ;  /* 0x0000005000008947 */ /* 0x000fea0003800000 */
[----:B0-----:R-:W-:Y:S02]  /*1fc0*/  MOV R25, R93 ;  /* 0x0000005d00197202 */ /* 0x001fe40000000f00 */
[----:B------:R-:W-:Y:S02]  /*1fd0*/  MOV R111, 0x1ff0 ;  /* 0x00001ff0006f7802 */ /* 0x000fe40000000f00 */
[----:B-1----:R-:W-:Y:S05]  /*1fe0*/  CALL.REL.NOINC `($__internal_2_$__cuda_sm20_sqrt_rn_f32_slowpath) ;  /* 0x0000af7000007944 */ /* 0x002fea0003c00000 */
[----:B------:R-:W-:Y:S01]  /*1ff0*/  MOV R94, R25 ;  /* 0x00000019005e7202 */ /* 0x000fe20000000f00 */
[----:B------:R-:W-:Y:S05]  /*2000*/  BRA `(.L_x_22) ;  /* 0x0000004000007947 */ /* 0x000fea0003800000 */
.L_x_21:
[----:B01----:R-:W-:Y:S01]  /*2010*/  FMUL.FTZ R94, R93, R96 ;  /* 0x000000605d5e7220 */ /* 0x003fe20000410000 */
[----:B------:R-:W-:-:S03]  /*2020*/  FMUL.FTZ R26, R96, 0.5 ;  /* 0x3f000000601a7820 */ /* 0x000fc60000410000 */
[----:B------:R-:W-:-:S04]  /*2030*/  FFMA R25, -R94, R94, R93 ;  /* 0x0000005e5e197223 */ /* 0x000fc8000000015d */
[----:B------:R-:W-:Y:S02]  /*2040*/  FFMA R94, R25, R26, R94 ;  /* 0x0000001a195e7223 */ /* 0x000fe4000000005e */
.L_x_22:
[----:B------:R-:W-:Y:S05]  /*2050*/  BSYNC B2 ;  /* 0x0000000000027941 */ /* 0x000fea0003800000 */
.L_x_20:
[----:B------:R-:W-:Y:S01]  /*2060*/  FADD R26, R103, R104 ;  /* 0x00000068671a7221 */ /* 0x000fe20000000000 */
[----:B------:R-:W-:Y:S03]  /*2070*/  BSSY B7, `(.L_x_23) ;  /* 0x000000e000077945 */ /* 0x000fe60003800000 */
[----:B------:R-:W-:-:S04]  /*2080*/  FADD R93, R105, R26 ;  /* 0x0000001a695d7221 */ /* 0x000fc80000000000 */
[----:B------:R-:W0:Y:S08]  /*2090*/  MUFU.RCP R25, R93 ;  /* 0x0000005d00197308 */ /* 0x000e300000001000 */
        /* <DEDUP_REMOVED lines=11> */
.L_x_24:
[----:B------:R-:W-:Y:S05]  /*2150*/  BSYNC B7 ;  /* 0x0000000000077941 */ /* 0x000fea0003800000 */
.L_x_23:
[----:B0-----:R-:W-:-:S13]  /*2160*/  FSETP.GEU.AND P0, PT, R25, 9.9999999747524270788e-07, PT ;  /* 0x358637bd1900780b */ /* 0x001fda0003f0e000 */
[----:B------:R-:W-:Y:S05]  /*2170*/  @!P0 BRA `(.L_x_17) ;  /* 0x0000349000008947 */ /* 0x000fea0003800000 */
[----:B------:R-:W-:Y:S01]  /*2180*/  FADD R26, R83, -R108 ;  /* 0x8000006c531a7221 */ /* 0x000fe20000000000 */
[----:B------:R-:W-:Y:S01]  /*2190*/  FADD R25, R88, -R107 ;  /* 0x8000006b58197221 */ /* 0x000fe20000000000 */
[----:B------:R-:W-:Y:S01]  /*21a0*/  FADD R96, R3, -R110 ;  /* 0x8000006e03607221 */ /* 0x000fe20000000000 */
[----:B------:R-:W-:Y:S01]  /*21b0*/  BSSY B7, `(.L_x_25) ;  /* 0x0000086000077945 */ /* 0x000fe20003800000 */
[-C--:B------:R-:W-:Y:S01]  /*21c0*/  FMUL R93, R21, R26.reuse ;  /* 0x0000001a155d7220 */ /* 0x080fe20000400000 */
[----:B------:R-:W-:-:S03]  /*21d0*/  FMUL R27, R19, R26 ;  /* 0x0000001a131b7220 */ /* 0x000fc60000400000 */
[-C--:B------:R-:W-:Y:S01]  /*21e0*/  FFMA R26, R22, R25.reuse, R93 ;  /* 0x00000019161a7223 */ /* 0x080fe2000000005d */
[----:B------:R-:W-:Y:S01]  /*21f0*/  FFMA R25, R20, R25, R27 ;  /* 0x0000001914197223 */ /* 0x000fe2000000001b */
[----:B------:R-:W-:Y:S02]  /*2200*/  MOV R93, RZ ;  /* 0x000000ff005d7202 */ /* 0x000fe40000000f00 */
[-C--:B------:R-:W-:Y:S01]  /*2210*/  FFMA R26, R23, R96.reuse, R26 ;  /* 0x00000060171a7223 */ /* 0x080fe2000000001a */
[----:B------:R-:W-:Y:S01]  /*2220*/  FFMA R25, R24, R96, R25 ;  /* 0x0000006018197223 */ /* 0x000fe20000000019 */
[----:B------:R-:W-:-:S03]  /*2230*/  MOV R27, 0x3f800000 ;  /* 0x3f800000001b7802 */ /* 0x000fc60000000f00 */
[----:B------:R-:W-:Y:S02]  /*2240*/  FSETP.GTU.AND P0, PT, R26, RZ, PT ;  /* 0x000000ff1a00720b */ /* 0x000fe40003f0c000 */
[----:B------:R-:W-:-:S13]  /*2250*/  FSETP.LE.AND P1, PT, R25, RZ, PT ;  /* 0x000000ff1900720b */ /* 0x000fda0003f23000 */
[----:B------:R-:W-:Y:S05]  /*2260*/  @!P0 BRA P1, `(.L_x_26) ;  /* 0x000007a000008947 */ /* 0x000fea0000800000 */
[----:B------:R-:W-:Y:S01]  /*2270*/  FADD R96, R83, -R99 ;  /* 0x8000006353607221 */ /* 0x000fe20000000000 */
[----:B------:R-:W-:-:S03]  /*2280*/  FADD R27, R88, -R100 ;  /* 0x80000064581b7221 */ /* 0x000fc60000000000 */
[-C--:B------:R-:W-:Y:S01]  /*2290*/  FMUL R93, R19, R96.reuse ;  /* 0x00000060135d7220 */ /* 0x080fe20000400000 */
[----:B------:R-:W-:Y:S01]  /*22a0*/  FMUL R95, R21, R96 ;  /* 0x00000060155f7220 */ /* 0x000fe20000400000 */
[----:B------:R-:W-:Y:S02]  /*22b0*/  FADD R96, R3, -R102 ;  /* 0x8000006603607221 */ /* 0x000fe40000000000 */
[-C--:B------:R-:W-:Y:S01]  /*22c0*/  FFMA R93, R20, R27.reuse, R93 ;  /* 0x0000001b145d7223 */ /* 0x080fe2000000005d */
[----:B------:R-:W-:Y:S01]  /*22d0*/  FFMA R112, R22, R27, R95 ;  /* 0x0000001b16707223 */ /* 0x000fe2000000005f */
[----:B------:R-:W-:Y:S02]  /*22e0*/  MOV R27, RZ ;  /* 0x000000ff001b7202 */ /* 0x000fe40000000f00 */
[-C--:B------:R-:W-:Y:S01]  /*22f0*/  FFMA R116, R24, R96.reuse, R93 ;  /* 0x0000006018747223 */ /* 0x080fe2000000005d */
[----:B------:R-:W-:Y:S01]  /*2300*/  FFMA R109, R23, R96, R112 ;  /* 0x00000060176d7223 */ /* 0x000fe20000000070 */
[----:B------:R-:W-:-:S03]  /*2310*/  MOV R93, 0x3f800000 ;  /* 0x3f800000005d7802 */ /* 0x000fc60000000f00 */
[----:B------:R-:W-:Y:S02]  /*2320*/  FSETP.GE.AND P1, PT, R116, RZ, PT ;  /* 0x000000ff7400720b */ /* 0x000fe40003f26000 */
[----:B------:R-:W-:-:S13]  /*2330*/  FSETP.GTU.AND P0, PT, R109, R116, PT ;  /* 0x000000746d00720b */ /* 0x000fda0003f0c000 */
[----:B------:R-:W-:Y:S05]  /*2340*/  @!P0 BRA P1, `(.L_x_26) ;  /* 0x000006c000008947 */ /* 0x000fea0000800000 */
[----:B------:R-:W-:Y:S01]  /*2350*/  FMUL R96, R26, R116 ;  /* 0x000000741a607220 */ /* 0x000fe20000400000 */
[----:B------:R-:W-:-:S03]  /*2360*/  FSETP.LE.AND P1, PT, R116, RZ, PT ;  /* 0x000000ff7400720b */ /* 0x000fc60003f23000 */
[----:B------:R-:W-:-:S05]  /*2370*/  FFMA R96, R25, R109, -R96 ;  /* 0x0000006d19607223 */ /* 0x000fca0000000860 */
[----:B------:R-:W-:-:S04]  /*2380*/  FSETP.GTU.AND P0, PT, R96, RZ, PT ;  /* 0x000000ff6000720b */ /* 0x000fc80003f0c000 */
[----:B------:R-:W-:-:S13]  /*2390*/  FSETP.GE.AND P0, PT, R25, RZ, !P0 ;  /* 0x000000ff1900720b */ /* 0x000fda0004706000 */
[----:B------:R-:W-:Y:S05]  /*23a0*/  @P0 BRA P1, `(.L_x_27) ;  /* 0x0000056000000947 */ /* 0x000fea0000800000 */
        /* <DEDUP_REMOVED lines=10> */
[----:B------:R-:W-:-:S04]  /*2450*/  MOV R93, RZ ;  /* 0x000000ff005d7202 */ /* 0x000fc80000000f00 */
[----:B------:R-:W-:Y:S02]  /*2460*/  FSETP.GTU.AND P0, PT, R118, R95, PT ;  /* 0x0000005f7600720b */ /* 0x000fe40003f0c000 */
[----:B------:R-:W-:-:S13]  /*2470*/  FSETP.GE.AND P1, PT, R95, RZ, PT ;  /* 0x000000ff5f00720b */ /* 0x000fda0003f26000 */
[----:B------:R-:W-:Y:S05]  /*2480*/  @!P0 BRA P1, `(.L_x_26) ;  /* 0x0000058000008947 */ /* 0x000fea0000800000 */
[----:B------:R-:W-:Y:S01]  /*2490*/  FMUL R25, R25, R95 ;  /* 0x0000005f19197220 */ /* 0x000fe20000400000 */
[----:B------:R-:W-:-:S03]  /*24a0*/  FSETP.LE.AND P1, PT, R95, RZ, PT ;  /* 0x000000ff5f00720b */ /* 0x000fc60003f23000 */
[----:B------:R-:W-:-:S05]  /*24b0*/  FFMA R120, R26, R118, -R25 ;  /* 0x000000761a787223 */ /* 0x000fca0000000819 */
[----:B------:R-:W-:-:S04]  /*24c0*/  FSETP.GTU.AND P0, PT, R120, RZ, PT ;  /* 0x000000ff7800720b */ /* 0x000fc80003f0c000 */
[----:B------:R-:W-:-:S13]  /*24d0*/  FSETP.GE.AND P0, PT, R26, RZ, !P0 ;  /* 0x000000ff1a00720b */ /* 0x000fda0004706000 */
[----:B------:R-:W-:Y:S05]  /*24e0*/  @P0 BRA P1, `(.L_x_28) ;  /* 0x000002f000000947 */ /* 0x000fea0000800000 */
[----:B------:R-:W-:Y:S01]  /*24f0*/  FMUL R25, R109, R118 ;  /* 0x000000766d197220 */ /* 0x000fe20000400000 */
[----:B------:R-:W-:-:S03]  /*2500*/  FADD R118, R118, -R95 ;  /* 0x8000005f76767221 */ /* 0x000fc60000000000 */
[C---:B------:R-:W-:Y:S01]  /*2510*/  FFMA R27, R116.reuse, R95, -R25 ;  /* 0x0000005f741b7223 */ /* 0x040fe20000000819 */
[----:B------:R-:W-:Y:S01]  /*2520*/  FADD R25, -R116, R109 ;  /* 0x0000006d74197221 */ /* 0x000fe20000000100 */
[----:B------:R-:W-:-:S03]  /*2530*/  FSETP.GE.AND P1, PT, R118, RZ, PT ;  /* 0x000000ff7600720b */ /* 0x000fc60003f26000 */
[----:B------:R-:W-:-:S04]  /*2540*/  FSETP.GTU.AND P0, PT, R27, RZ, PT ;  /* 0x000000ff1b00720b */ /* 0x000fc80003f0c000 */
[----:B------:R-:W-:-:S13]  /*2550*/  FSETP.GE.AND P0, PT, R25, RZ, !P0 ;  /* 0x000000ff1900720b */ /* 0x000fda0004706000 */
[----:B------:R-:W-:Y:S05]  /*2560*/  @P0 BRA P1, `(.L_x_29) ;  /* 0x0000014000000947 */ /* 0x000fea0000800000 */
[----:B------:R-:W-:Y:S01]  /*2570*/  FADD R25, R120, R27 ;  /* 0x0000001b78197221 */ /* 0x000fe20000000000 */
[----:B------:R-:W-:Y:S03]  /*2580*/  BSSY B3, `(.L_x_30) ;  /* 0x000000e000037945 */ /* 0x000fe60003800000 */
[----:B------:R-:W-:-:S05]  /*2590*/  FADD R26, R96, R25 ;  /* 0x00000019601a7221 */ /* 0x000fca0000000000 */
[----:B------:R-:W-:-:S04]  /*25a0*/  IADD3 R25, R26, 0x1800000, RZ ;  /* 0x018000001a197810 */ /* 0x000fc80007ffe0ff */
[----:B------:R-:W-:-:S04]  /*25b0*/  LOP3.LUT R25, R25, 0x7f800000, RZ, 0xc0, !PT ;  /* 0x7f80000019197812 */ /* 0x000fc800078ec0ff */
[----:B------:R-:W-:-:S13]  /*25c0*/  ISETP.GT.U32.AND P0, PT, R25, 0x1ffffff, PT ;  /* 0x01ffffff1900780c */ /* 0x000fda0003f04070 */
[----:B------:R-:W-:Y:S05]  /*25d0*/  @P0 BRA `(.L_x_31) ;  /* 0x0000004000000947 */ /* 0x000fea0003800000 */
[----:B------:R-:W-:Y:S02]  /*25e0*/  MOV R111, 0x2600 ;  /* 0x00002600006f7802 */ /* 0x000fe40000000f00 */
[----:B------:R-:W-:Y:S05]  /*25f0*/  CALL.REL.NOINC `($__internal_1_$__cuda_sm20_rcp_rn_f32_slowpath) ;  /* 0x0000a60000007944 */ /* 0x000fea0003c00000 */
[----:B------:R-:W-:Y:S01]  /*2600*/  MOV R27, R25 ;  /* 0x00000019001b7202 */ /* 0x000fe20000000f00 */
[----:B------:R-:W-:Y:S05]  /*2610*/  BRA `(.L_x_32) ;  /* 0x0000004000007947 */ /* 0x000fea0003800000 */
.L_x_31:
[----:B------:R-:W0:Y:S02]  /*2620*/  MUFU.RCP R27, R26 ;  /* 0x0000001a001b7308 */ /* 0x000e240000001000 */
[----:B0-----:R-:W-:-:S04]  /*2630*/  FFMA R25, R26, R27, -1 ;  /* 0xbf8000001a197423 */ /* 0x001fc8000000001b */
[----:B------:R-:W-:-:S04]  /*2640*/  FADD.FTZ R26, -R25, -RZ ;  /* 0x800000ff191a7221 */ /* 0x000fc80000010100 */
[----:B------:R-:W-:Y:S02]  /*2650*/  FFMA R27, R27, R26, R27 ;  /* 0x0000001a1b1b7223 */ /* 0x000fe4000000001b */
.L_x_32:
[----:B------:R-:W-:Y:S05]  /*2660*/  BSYNC B3 ;  /* 0x0000000000037941 */ /* 0x000fea0003800000 */
.L_x_30:
[----:B------:R-:W-:-:S04]  /*2670*/  FMUL R93, R120, R27 ;  /* 0x0000001b785d7220 */ /* 0x000fc80000400000 */
[----:B------:R-:W-:-:S04]  /*2680*/  FADD R25, -R93, 1 ;  /* 0x3f8000005d197421 */ /* 0x000fc80000000100 */
[----:B------:R-:W-:Y:S01]  /*2690*/  FFMA R27, -R96, R27, R25 ;  /* 0x0000001b601b7223 */ /* 0x000fe20000000119 */
[----:B------:R-:W-:Y:S05]  /*26a0*/  BRA `(.L_x_26) ;  /* 0x0000036000007947 */ /* 0x000fea0003800000 */
.L_x_29:
[----:B------:R-:W-:Y:S01]  /*26b0*/  FADD R118, R25, R118 ;  /* 0x0000007619767221 */ /* 0x000fe20000000000 */
[----:B------:R-:W-:Y:S03]  /*26c0*/  BSSY B8, `(.L_x_33) ;  /* 0x000000d000087945 */ /* 0x000fe60003800000 */
        /* <DEDUP_REMOVED lines=9> */
[----:B------:R-:W-:Y:S02]  /*2760*/  MOV R109, 0x2780 ;  /* 0x00002780006d7802 */ /* 0x000fe40000000f00 */
[----:B------:R-:W-:Y:S05]  /*2770*/  CALL.REL.NOINC `($__internal_3_$__cuda_sm3x_div_rn_noftz_f32_slowpath) ;  /* 0x0000a95000007944 */ /* 0x000fea0003c00000 */
[----:B0-----:R-:W-:Y:S02]  /*2780*/  MOV R27, R25 ;  /* 0x00000019001b7202 */ /* 0x001fe40000000f00 */
.L_x_34:
[----:B------:R-:W-:Y:S05]  /*2790*/  BSYNC B8 ;  /* 0x0000000000087941 */ /* 0x000fea0003800000 */
.L_x_33:
[----:B------:R-:W-:-:S04]  /*27a0*/  FADD R93, -R27, 1 ;  /* 0x3f8000001b5d7421 */ /* 0x000fc80000000100 */
[----:B------:R-:W-:-:S04]  /*27b0*/  FADD R26, -R93, 1 ;  /* 0x3f8000005d1a7421 */ /* 0x000fc80000000100 */
[----:B------:R-:W-:Y:S01]  /*27c0*/  FADD R27, R26, -R27 ;  /* 0x8000001b1a1b7221 */ /* 0x000fe20000000000 */
[----:B------:R-:W-:Y:S05]  /*27d0*/  BRA `(.L_x_26) ;  /* 0x0000023000007947 */ /* 0x000fea0003800000 */
.L_x_28:
[----:B------:R-:W-:Y:S01]  /*27e0*/  FADD R95, R26, -R95 ;  /* 0x8000005f1a5f7221 */ /* 0x000fe20000000000 */
[----:B------:R-:W-:Y:S01]  /*27f0*/  BSSY B8, `(.L_x_35) ;  /* 0x000000f000087945 */ /* 0x000fe20003800000 */
[----:B------:R-:W-:Y:S02]  /*2800*/  MOV R93, RZ ;  /* 0x000000ff005d7202 */ /* 0x000fe40000000f00 */
        /* <DEDUP_REMOVED lines=13> */
.L_x_36:
[----:B------:R-:W-:Y:S05]  /*28e0*/  BSYNC B8 ;  /* 0x0000000000087941 */ /* 0x000fea0003800000 */
.L_x_35:
[----:B------:R-:W-:Y:S01]  /*28f0*/  FADD R27, -R27, 1 ;  /* 0x3f8000001b1b7421 */ /* 0x000fe20000000100 */
[----:B------:R-:W-:Y:S05]  /*2900*/  BRA `(.L_x_26) ;  /* 0x0000010000007947 */ /* 0x000fea0003800000 */
.L_x_27:
[----:B------:R-:W-:Y:S01]  /*2910*/  FADD R116, R25, -R116 ;  /* 0x8000007419747221 */ /* 0x000fe20000000000 */
        /* <DEDUP_REMOVED lines=13> */
.L_x_38:
[----:B------:R-:W-:Y:S05]  /*29f0*/  BSYNC B8 ;  /* 0x0000000000087941 */ /* 0x000fea0003800000 */
.L_x_37:
[----:B------:R-:W-:Y:S02]  /*2a00*/  FADD R27, -R93, 1 ;  /* 0x3f8000005d1b7421 */ /* 0x000fe40000000100 */
.L_x_26:
[----:B------:R-:W-:Y:S05]  /*2a10*/  BSYNC B7 ;  /* 0x0000000000077941 */ /* 0x000fea0003800000 */
.L_x_25:
[----:B------:R-:W-:Y:S01]  /*2a20*/  FADD R26, -R27, 1 ;  /* 0x3f8000001b1a7421 */ /* 0x000fe20000000100 */
[-C--:B------:R-:W-:Y:S01]  /*2a30*/  FMUL R25, R99, R93.reuse ;  /* 0x0000005d63197220 */ /* 0x080fe20000400000 */
[----:B------:R-:W-:Y:S01]  /*2a40*/  FMUL R96, R100, R93 ;  /* 0x0000005d64607220 */ /* 0x000fe20000400000 */
[----:B------:R-:W-:Y:S01]  /*2a50*/  BSSY B2, `(.L_x_39) ;  /* 0x000001c000027945 */ /* 0x000fe20003800000 */
[----:B------:R-:W-:Y:S01]  /*2a60*/  FADD R95, R26, -R93 ;  /* 0x8000005d1a5f7221 */ /* 0x000fe20000000000 */
[----:B------:R-:W-:Y:S01]  /*2a70*/  FFMA R109, R108, R27, R25 ;  /* 0x0000001b6c6d7223 */ /* 0x000fe20000000019 */
[----:B------:R-:W-:Y:S01]  /*2a80*/  FMUL R25, R102, R93 ;  /* 0x0000005d66197220 */ /* 0x000fe20000400000 */
[----:B------:R-:W-:Y:S01]  /*2a90*/  FFMA R96, R107, R27, R96 ;  /* 0x0000001b6b607223 */ /* 0x000fe20000000060 */
[----:B------:R-:W-:Y:S01]  /*2aa0*/  FFMA R117, R92, 0.0010000000474974513054, R13 ;  /* 0x3a83126f5c757823 */ /* 0x000fe2000000000d */
[----:B------:R-:W-:Y:S01]  /*2ab0*/  FFMA R114, R98, R95, R109 ;  /* 0x0000005f62727223 */ /* 0x000fe2000000006d */
[----:B------:R-:W-:Y:S01]  /*2ac0*/  FFMA R26, R110, R27, R25 ;  /* 0x0000001b6e1a7223 */ /* 0x000fe20000000019 */
[----:B------:R-:W-:-:S02]  /*2ad0*/  FFMA R113, R97, R95, R96 ;  /* 0x0000005f61717223 */ /* 0x000fc40000000060 */
[----:B------:R-:W-:Y:S01]  /*2ae0*/  FADD R27, -R83, R114 ;  /* 0x00000072531b7221 */ /* 0x000fe20000000100 */
[----:B------:R-:W-:Y:S01]  /*2af0*/  FFMA R115, R101, R95, R26 ;  /* 0x0000005f65737223 */ /* 0x000fe2000000001a */
[----:B------:R-:W-:Y:S02]  /*2b00*/  FADD R25, -R88, R113 ;  /* 0x0000007158197221 */ /* 0x000fe40000000100 */
[----:B------:R-:W-:Y:S01]  /*2b10*/  FMUL R96, R27, R27 ;  /* 0x0000001b1b607220 */ /* 0x000fe20000400000 */
[----:B------:R-:W-:-:S03]  /*2b20*/  FADD R26, -R3, R115 ;  /* 0x00000073031a7221 */ /* 0x000fc60000000100 */
[----:B------:R-:W-:-:S04]  /*2b30*/  FFMA R25, R25, R25, R96 ;  /* 0x0000001919197223 */ /* 0x000fc80000000060 */
[----:B------:R-:W-:-:S04]  /*2b40*/  FFMA R25, R26, R26, R25 ;  /* 0x0000001a1a197223 */ /* 0x000fc80000000019 */
[----:B------:R0:W1:Y:S01]  /*2b50*/  MUFU.RSQ R26, R25 ;  /* 0x00000019001a7308 */ /* 0x0000620000001400 */
[----:B------:R-:W-:-:S04]  /*2b60*/  IADD3 R27, R25, -0xd000000, RZ ;  /* 0xf3000000191b7810 */ /* 0x000fc80007ffe0ff */
[----:B------:R-:W-:-:S13]  /*2b70*/  ISETP.GT.U32.AND P0, PT, R27, 0x727fffff, PT ;  /* 0x727fffff1b00780c */ /* 0x000fda0003f04070 */
[----:B------:R-:W-:Y:S05]  /*2b80*/  @!P0 BRA `(.L_x_40) ;  /* 0x0000004000008947 */ /* 0x000fea0003800000 */
[----:B01----:R-:W-:Y:S02]  /*2b90*/  MOV R111, 0x2bb0 ;  /* 0x00002bb0006f7802 */ /* 0x003fe40000000f00 */
[----:B------:R-:W-:Y:S05]  /*2ba0*/  CALL.REL.NOINC `($__internal_2_$__cuda_sm20_sqrt_rn_f32_slowpath) ;  /* 0x0000a3b000007944 */ /* 0x000fea0003c00000 */
[----:B------:R-:W-:Y:S01]  /*2bb0*/  MOV R96, R25 ;  /* 0x0000001900607202 */ /* 0x000fe20000000f00 */
[----:B------:R-:W-:Y:S05]  /*2bc0*/  BRA `(.L_x_41) ;  /* 0x0000004000007947 */ /* 0x000fea0003800000 */
.L_x_40:
[----:B01----:R-:W-:Y:S01]  /*2bd0*/  FMUL.FTZ R96, R25, R26 ;  /* 0x0000001a19607220 */ /* 0x003fe20000410000 */
[----:B------:R-:W-:-:S03]  /*2be0*/  FMUL.FTZ R26, R26, 0.5 ;  /* 0x3f0000001a1a7820 */ /* 0x000fc60000410000 */
[----:B------:R-:W-:-:S04]  /*2bf0*/  FFMA R25, -R96, R96, R25 ;  /* 0x0000006060197223 */ /* 0x000fc80000000119 */
[----:B------:R-:W-:Y:S02]  /*2c00*/  FFMA R96, R25, R26, R96 ;  /* 0x0000001a19607223 */ /* 0x000fe40000000060 */
.L_x_41:
[----:B------:R-:W-:Y:S05]  /*2c10*/  BSYNC B2 ;  /* 0x0000000000027941 */ /* 0x000fea0003800000 */
.L_x_39:
[----:B------:R-:W-:-:S13]  /*2c20*/  FSETP.GEU.AND P0, PT, R96, R117, PT ;  /* 0x000000756000720b */ /* 0x000fda0003f0e000 */
[----:B------:R-:W-:Y:S05]  /*2c30*/  @P0 BRA `(.L_x_17) ;  /* 0x000029d000000947 */ /* 0x000fea0003800000 */
[--C-:B------:R-:W-:Y:S01]  /*2c40*/  FADD R112, -R108, R114.reuse ;  /* 0x000000726c707221 */ /* 0x100fe20000000100 */
[----:B------:R-:W-:Y:S01]  /*2c50*/  FADD R108, -R107, R113 ;  /* 0x000000716b6c7221 */ /* 0x000fe20000000100 */
[----:B------:R-:W-:Y:S01]  /*2c60*/  FADD R110, -R110, R115 ;  /* 0x000000736e6e7221 */ /* 0x000fe20000000100 */
[----:B------:R-:W-:Y:S01]  /*2c70*/  FADD R26, -R98, R114 ;  /* 0x00000072621a7221 */ /* 0x000fe20000000100 */
[----:B------:R-:W-:Y:S01]  /*2c80*/  FMUL R25, R112, R112 ;  /* 0x0000007070197220 */ /* 0x000fe20000400000 */
[----:B------:R-:W-:Y:S02]  /*2c90*/  BSSY B7, `(.L_x_42) ;  /* 0x000021c000077945 */ /* 0x000fe40003800000 */
[----:B------:R-:W-:Y:S01]  /*2ca0*/  FMUL R26, R26, R26 ;  /* 0x0000001a1a1a7220 */ /* 0x000fe20000400000 */
[----:B------:R-:W-:-:S04]  /*2cb0*/  FFMA R25, R108, R108, R25 ;  /* 0x0000006c6c197223 */ /* 0x000fc80000000019 */
[----:B------:R-:W-:Y:S01]  /*2cc0*/  FFMA R27, R110, R110, R25 ;  /* 0x0000006e6e1b7223 */ /* 0x000fe20000000019 */
[----:B------:R-:W-:-:S04]  /*2cd0*/  FADD R25, -R97, R113 ;  /* 0x0000007161197221 */ /* 0x000fc80000000100 */
[----:B------:R-:W-:Y:S01]  /*2ce0*/  FSETP.GEU.AND P0, PT, R27, R14, PT ;  /* 0x0000000e1b00720b */ /* 0x000fe20003f0e000 */
[----:B------:R-:W-:Y:S01]  /*2cf0*/  FFMA R26, R25, R25, R26 ;  /* 0x00000019191a7223 */ /* 0x000fe2000000001a */
[----:B------:R-:W-:-:S04]  /*2d00*/  FADD R25, -R101, R115 ;  /* 0x0000007365197221 */ /* 0x000fc80000000100 */
[----:B------:R-:W-:-:S07]  /*2d10*/  FFMA R109, R25, R25, R26 ;  /* 0x00000019196d7223 */ /* 0x000fce000000001a */
[----:B------:R-:W-:Y:S05]  /*2d20*/  @!P0 BRA `(.L_x_43) ;  /* 0x0000171000008947 */ /* 0x000fea0003800000 */
[----:B------:R-:W-:Y:S01]  /*2d30*/  FADD R114, -R99, R114 ;  /* 0x0000007263727221 */ /* 0x000fe20000000100 */
[----:B------:R-:W-:Y:S01]  /*2d40*/  FADD R26, -R100, R113 ;  /* 0x00000071641a7221 */ /* 0x000fe20000000100 */
[----:B------:R-:W-:Y:S02]  /*2d50*/  FADD R116, -R102, R115 ;  /* 0x0000007366747221 */ /* 0x000fe40000000100 */
[----:B------:R-:W-:-:S04]  /*2d60*/  FMUL R25, R114, R114 ;  /* 0x0000007272197220 */ /* 0x000fc80000400000 */
[----:B------:R-:W-:-:S04]  /*2d70*/  FFMA R25, R26, R26, R25 ;  /* 0x0000001a1a197223 */ /* 0x000fc80000000019 */
[----:B------:R-:W-:-:S05]  /*2d80*/  FFMA R107, R116, R116, R25 ;  /* 0x00000074746b7223 */ /* 0x000fca0000000019 */
[----:B------:R-:W-:-:S13]  /*2d90*/  FSETP.GEU.AND P0, PT, R107, R14, PT ;  /* 0x0000000e6b00720b */ /* 0x000fda0003f0e000 */
[----:B------:R-:W-:Y:S05]  /*2da0*/  @!P0 BRA `(.L_x_44) ;  /* 0x00000c4000008947 */ /* 0x000fea0003800000 */
[----:B------:R-:W-:-:S13]  /*2db0*/  FSETP.GEU.AND P0, PT, R109, R14, PT ;  /* 0x0000000e6d00720b */ /* 0x000fda0003f0e000 */
[----:B------:R-:W-:Y:S05]  /*2dc0*/  @!P0 BRA `(.L_x_45) ;  /* 0x000001b000008947 */ /* 0x000fea0003800000 */
[----:B------:R-:W-:Y:S01]  /*2dd0*/  FADD R25, -R99, R98 ;  /* 0x0000006263197221 */ /* 0x000fe20000000100 */
[----:B------:R-:W-:Y:S01]  /*2de0*/  FADD R100, -R100, R97 ;  /* 0x0000006164647221 */ /* 0x000fe20000000100 */
[----:B------:R-:W-:Y:S01]  /*2df0*/  FMUL R19, R19, R112 ;  /* 0x0000007013137220 */ /* 0x000fe20000400000 */
[----:B------:R-:W-:Y:S01]  /*2e00*/  FADD R102, -R102, R101 ;  /* 0x0000006566667221 */ /* 0x000fe20000000100 */
[----:B------:R-:W-:Y:S01]  /*2e10*/  FMUL R25, R25, R114 ;  /* 0x0000007219197220 */ /* 0x000fe20000400000 */
[----:B------:R-:W-:Y:S01]  /*2e20*/  FMUL R21, R21, R112 ;  /* 0x0000007015157220 */ /* 0x000fe20000400000 */
[----:B------:R-:W-:Y:S02]  /*2e30*/  FFMA R19, R20, R108, R19 ;  /* 0x0000006c14137223 */ /* 0x000fe40000000013 */
[----:B------:R-:W-:Y:S01]  /*2e40*/  FFMA R25, R100, R26, R25 ;  /* 0x0000001a64197223 */ /* 0x000fe20000000019 */
[----:B------:R-:W-:Y:S01]  /*2e50*/  FFMA R22, R22, R108, R21 ;  /* 0x0000006c16167223 */ /* 0x000fe20000000015 */
[----:B------:R-:W-:-:S02]  /*2e60*/  FFMA R19, R24, R110, R19 ;  /* 0x0000006e18137223 */ /* 0x000fc40000000013 */
[----:B------:R-:W-:Y:S01]  /*2e70*/  FFMA R25, R102, R116, R25 ;  /* 0x0000007466197223 */ /* 0x000fe20000000019 */
[----:B------:R-:W-:Y:S01]  /*2e80*/  FFMA R22, R23, R110, R22 ;  /* 0x0000006e17167223 */ /* 0x000fe20000000016 */
[----:B------:R-:W-:Y:S02]  /*2e90*/  FMUL R20, R19, R19 ;  /* 0x0000001313147220 */ /* 0x000fe40000400000 */
[----:B------:R-:W-:Y:S01]  /*2ea0*/  FMUL R24, R25, R25 ;  /* 0x0000001919187220 */ /* 0x000fe20000400000 */
[----:B------:R-:W-:Y:S01]  /*2eb0*/  FMUL R19, R22, R22 ;  /* 0x0000001616137220 */ /* 0x000fe20000400000 */
[----:B------:R-:W-:Y:S01]  /*2ec0*/  FFMA R20, R103, R27, -R20 ;  /* 0x0000001b67147223 */ /* 0x000fe20000000814 */
[C---:B------:R-:W-:Y:S01]  /*2ed0*/  FMUL R103, R14.reuse, R103 ;  /* 0x000000670e677220 */ /* 0x040fe20000400000 */
[----:B------:R-:W-:Y:S01]  /*2ee0*/  FFMA R24, R105, R107, -R24 ;  /* 0x0000006b69187223 */ /* 0x000fe20000000818 */
[----:B------:R-:W-:Y:S01]  /*2ef0*/  FMUL R105, R14, R105 ;  /* 0x000000690e697220 */ /* 0x000fe20000400000 */
[----:B------:R-:W-:Y:S01]  /*2f00*/  FFMA R19, R104, R27, -R19 ;  /* 0x0000001b68137223 */ /* 0x000fe20000000813 */
[----:B------:R-:W-:-:S03]  /*2f10*/  FMUL R104, R14, R104 ;  /* 0x000000680e687220 */ /* 0x000fc60000400000 */
[----:B------:R-:W-:-:S04]  /*2f20*/  FSETP.GEU.AND P0, PT, R24, R105, PT ;  /* 0x000000691800720b */ /* 0x000fc80003f0e000 */
[----:B------:R-:W-:Y:S02]  /*2f30*/  FSETP.LT.OR P0, PT, R20, R103, !P0 ;  /* 0x000000671400720b */ /* 0x000fe40004701400 */
[----:B------:R-:W-:Y:S02]  /*2f40*/  MOV R20, 0x40490fdb ;  /* 0x40490fdb00147802 */ /* 0x000fe40000000f00 */
[----:B------:R-:W-:-:S04]  /*2f50*/  FSETP.LT.OR P0, PT, R19, R104, P0 ;  /* 0x000000681300720b */ /* 0x000fc80000701400 */
[----:B------:R-:W-:Y:S01]  /*2f60*/  FSEL R20, R20, 6.2831854820251464844, P0 ;  /* 0x40c90fdb14147808 */ /* 0x000fe20000000000 */
[----:B------:R-:W-:Y:S05]  /*2f70*/  BRA `(.L_x_46) ;  /* 0x00001ed000007947 */ /* 0x000fea0003800000 */
.L_x_45:
[----:B------:R-:W-:Y:S01]  /*2f80*/  IADD3 R19, R104, -0xd000000, RZ ;  /* 0xf300000068137810 */ /* 0x000fe20007ffe0ff */
[----:B------:R0:W1:Y:S01]  /*2f90*/  MUFU.RSQ R25, R104 ;  /* 0x0000006800197308 */ /* 0x0000620000001400 */
[----:B------:R-:W-:Y:S02]  /*2fa0*/  BSSY B2, `(.L_x_47) ;  /* 0x000000c000027945 */ /* 0x000fe40003800000 */
[----:B------:R-:W-:-:S13]  /*2fb0*/  ISETP.GT.U32.AND P0, PT, R19, 0x727fffff, PT ;  /* 0x727fffff1300780c */ /* 0x000fda0003f04070 */
[----:B------:R-:W-:Y:S05]  /*2fc0*/  @!P0 BRA `(.L_x_48) ;  /* 0x0000005000008947 */ /* 0x000fea0003800000 */
[----:B01----:R-:W-:Y:S02]  /*2fd0*/  MOV R25, R104 ;  /* 0x0000006800197202 */ /* 0x003fe40000000f00 */
[----:B------:R-:W-:Y:S02]  /*2fe0*/  MOV R111, 0x3000 ;  /* 0x00003000006f7802 */ /* 0x000fe40000000f00 */
[----:B------:R-:W-:Y:S05]  /*2ff0*/  CALL.REL.NOINC `($__internal_2_$__cuda_sm20_sqrt_rn_f32_slowpath) ;  /* 0x00009f6000007944 */ /* 0x000fea0003c00000 */
[----:B------:R-:W-:Y:S01]  /*3000*/  MOV R20, R25 ;  /* 0x0000001900147202 */ /* 0x000fe20000000f00 */
[----:B------:R-:W-:Y:S05]  /*3010*/  BRA `(.L_x_49) ;  /* 0x0000004000007947 */ /* 0x000fea0003800000 */
.L_x_48:
[----:B01----:R-:W-:Y:S01]  /*3020*/  FMUL.FTZ R19, R104, R25 ;  /* 0x0000001968137220 */ /* 0x003fe20000410000 */
[----:B------:R-:W-:-:S03]  /*3030*/  FMUL.FTZ R24, R25, 0.5 ;  /* 0x3f00000019187820 */ /* 0x000fc60000410000 */
[----:B------:R-:W-:-:S04]  /*3040*/  FFMA R20, -R19, R19, R104 ;  /* 0x0000001313147223 */ /* 0x000fc80000000168 */
[----:B------:R-:W-:Y:S02]  /*3050*/  FFMA R20, R20, R24, R19 ;  /* 0x0000001814147223 */ /* 0x000fe40000000013 */
.L_x_49:
[----:B------:R-:W-:Y:S05]  /*3060*/  BSYNC B2 ;  /* 0x0000000000027941 */ /* 0x000fea0003800000 */
.L_x_47:
[----:B------:R-:W-:Y:S01]  /*3070*/  FSETP.GT.AND P0, PT, R20, RZ, PT ;  /* 0x000000ff1400720b */ /* 0x000fe20003f04000 */
[----:B------:R-:W-:Y:S01]  /*3080*/  BSSY B8, `(.L_x_50) ;  /* 0x0000033000087945 */ /* 0x000fe20003800000 */
[----:B------:R-:W-:Y:S02]  /*3090*/  MOV R19, RZ ;  /* 0x000000ff00137202 */ /* 0x000fe40000000f00 */
[----:B------:R-:W-:Y:S02]  /*30a0*/  MOV R24, RZ ;  /* 0x000000ff00187202 */ /* 0x000fe40000000f00 */
[----:B------:R-:W-:Y:S02]  /*30b0*/  MOV R103, RZ ;  /* 0x000000ff00677202 */ /* 0x000fe40000000f00 */
[----:B------:R-:W-:-:S05]  /*30c0*/  MOV R104, RZ ;  /* 0x000000ff00687202 */ /* 0x000fca0000000f00 */
[----:B------:R-:W-:Y:S05]  /*30d0*/  @!P0 BRA `(.L_x_51) ;  /* 0x000002d000008947 */ /* 0x000fea0003800000 */
[----:B------:R-:W0:Y:S01]  /*30e0*/  MUFU.RCP R25, R20 ;  /* 0x0000001400197308 */ /* 0x000e220000001000 */
[----:B------:R-:W-:Y:S07]  /*30f0*/  BSSY B9, `(.L_x_52) ;  /* 0x000000d000097945 */ /* 0x000fee0003800000 */
[----:B------:R-:W1:Y:S01]  /*3100*/  FCHK P0, -R23, R20 ;  /* 0x0000001417007302 */ /* 0x000e620000000100 */
[----:B0-----:R-:W-:-:S04]  /*3110*/  FFMA R24, R25, -R20, 1 ;  /* 0x3f80000019187423 */ /* 0x001fc80000000814 */
[----:B------:R-:W-:-:S04]  /*3120*/  FFMA R24, R25, R24, R25 ;  /* 0x0000001819187223 */ /* 0x000fc80000000019 */
[----:B------:R-:W-:-:S04]  /*3130*/  FFMA R25, -R23, R24, RZ ;  /* 0x0000001817197223 */ /* 0x000fc800000001ff */
[----:B------:R-:W-:-:S04]  /*3140*/  FFMA R26, R25, -R20, -R23 ;  /* 0x80000014191a7223 */ /* 0x000fc80000000817 */
[----:B------:R-:W-:Y:S01]  /*3150*/  FFMA R104, R24, R26, R25 ;  /* 0x0000001a18687223 */ /* 0x000fe20000000019 */
[----:B-1----:R-:W-:Y:S05]  /*3160*/  @!P0 BRA `(.L_x_53) ;  /* 0x0000005000008947 */ /* 0x002fea0003800000 */
[----:B------:R-:W-:Y:S01]  /*3170*/  FADD R25, -R23, -RZ ;  /* 0x800000ff17197221 */ /* 0x000fe20000000100 */
[----:B------:R-:W-:Y:S02]  /*3180*/  MOV R26, R20 ;  /* 0x00000014001a7202 */ /* 0x000fe40000000f00 */
[----:B------:R-:W-:Y:S02]  /*3190*/  MOV R109, 0x31b0 ;  /* 0x000031b0006d7802 */ /* 0x000fe40000000f00 */
[----:B------:R-:W-:Y:S05]  /*31a0*/  CALL.REL.NOINC `($__internal_3_$__cuda_sm3x_div_rn_noftz_f32_slowpath) ;  /* 0x00009f2000007944 */ /* 0x000fea0003c00000 */
[----:B0-----:R-:W-:Y:S02]  /*31b0*/  MOV R104, R25 ;  /* 0x0000001900687202 */ /* 0x001fe40000000f00 */
.L_x_53:
[----:B------:R-:W-:Y:S05]  /*31c0*/  BSYNC B9 ;  /* 0x0000000000097941 */ /* 0x000fea0003800000 */
.L_x_52:
        /* <DEDUP_REMOVED lines=14> */
.L_x_55:
[----:B------:R-:W-:Y:S05]  /*32b0*/  BSYNC B9 ;  /* 0x0000000000097941 */ /* 0x000fea0003800000 */
.L_x_54:
        /* <DEDUP_REMOVED lines=14> */
.L_x_56:
[----:B------:R-:W-:Y:S05]  /*33a0*/  BSYNC B9 ;  /* 0x0000000000097941 */ /* 0x000fea0003800000 */
.L_x_51:
[----:B------:R-:W-:Y:S05]  /*33b0*/  BSYNC B8 ;  /* 0x0000000000087941 */ /* 0x000fea0003800000 */
.L_x_50:
        /* <DEDUP_REMOVED lines=10> */
.L_x_58:
[----:B01----:R-:W-:Y:S01]  /*3460*/  FMUL.FTZ R22, R105, R20 ;  /* 0x0000001469167220 */ /* 0x003fe20000410000 */
[----:B------:R-:W-:-:S03]  /*3470*/  FMUL.FTZ R20, R20, 0.5 ;  /* 0x3f00000014147820 */ /* 0x000fc60000410000 */
[----:B------:R-:W-:-:S04]  /*3480*/  FFMA R105, -R22, R22, R105 ;  /* 0x0000001616697223 */ /* 0x000fc80000000169 */
[----:B------:R-:W-:Y:S02]  /*3490*/  FFMA R22, R105, R20, R22 ;  /* 0x0000001469167223 */ /* 0x000fe40000000016 */
.L_x_59:
[----:B------:R-:W-:Y:S05]  /*34a0*/  BSYNC B2 ;  /* 0x0000000000027941 */ /* 0x000fea0003800000 */
.L_x_57:
[----:B------:R-:W-:Y:S01]  /*34b0*/  FSETP.GT.AND P0, PT, R22, RZ, PT ;  /* 0x000000ff1600720b */ /* 0x000fe20003f04000 */
[----:B------:R-:W-:Y:S01]  /*34c0*/  BSSY B8, `(.L_x_60) ;  /* 0x0000034000087945 */ /* 0x000fe20003800000 */
[----:B------:R-:W-:-:S11]  /*34d0*/  CS2R R20, SRZ ;  /* 0x0000000000147805 */ /* 0x000fd6000001ff00 */
[----:B------:R-:W-:Y:S05]  /*34e0*/  @!P0 BRA `(.L_x_61) ;  /* 0x0000031000008947 */ /* 0x000fea0003800000 */
[----:B------:R-:W0:Y:S01]  /*34f0*/  MUFU.RCP R19, R22 ;  /* 0x0000001600137308 */ /* 0x000e220000001000 */
[----:B------:R-:W-:Y:S01]  /*3500*/  FADD R25, -R102, R101 ;  /* 0x0000006566197221 */ /* 0x000fe20000000100 */
[----:B------:R-:W-:Y:S06]  /*3510*/  BSSY B9, `(.L_x_62) ;  /* 0x000000f000097945 */ /* 0x000fec0003800000 */
[----:B------:R-:W1:Y:S01]  /*3520*/  FCHK P0, -R25, R22 ;  /* 0x0000001619007302 */ /* 0x000e620000000100 */
[----:B0-----:R-:W-:-:S04]  /*3530*/  FFMA R20, R19, -R22, 1 ;  /* 0x3f80000013147423 */ /* 0x001fc80000000816 */
[----:B------:R-:W-:Y:S01]  /*3540*/  FFMA R26, R19, R20, R19 ;  /* 0x00000014131a7223 */ /* 0x000fe20000000013 */
[----:B------:R-:W-:Y:S01]  /*3550*/  FADD R19, -R100, R97 ;  /* 0x0000006164137221 */ /* 0x000fe20000000100 */
[----:B------:R-:W-:Y:S02]  /*3560*/  FADD R20, -R99, R98 ;  /* 0x0000006263147221 */ /* 0x000fe40000000100 */
        /* <DEDUP_REMOVED lines=9> */
.L_x_63:
[----:B------:R-:W-:Y:S05]  /*3600*/  BSYNC B9 ;  /* 0x0000000000097941 */ /* 0x000fea0003800000 */
.L_x_62:
        /* <DEDUP_REMOVED lines=14> */
.L_x_65:
[----:B------:R-:W-:Y:S05]  /*36f0*/  BSYNC B9 ;  /* 0x0000000000097941 */ /* 0x000fea0003800000 */
.L_x_64:
[----:B------:R-:W0:Y:S01]  /*3700*/  MUFU.RCP R25, R22 ;  /* 0x0000001600197308 */ /* 0x000e220000001000 */
[----:B------:R-:W-:Y:S07]  /*3710*/  BSSY B9, `(.L_x_66) ;  /* 0x000000d000097945 */ /* 0x000fee0003800000 */
[----:B------:R-:W1:Y:S01]  /*3720*/  FCHK P0, -R19, R22 ;  /* 0x0000001613007302 */ /* 0x000e620000000100 */
[----:B0-----:R-:W-:-:S04]  /*3730*/  FFMA R20, R25, -R22, 1 ;  /* 0x3f80000019147423 */ /* 0x001fc80000000816 */
[----:B------:R-:W-:Y:S01]  /*3740*/  FFMA R27, R25, R20, R25 ;  /* 0x00000014191b7223 */ /* 0x000fe20000000019 */
[----:B------:R-:W-:-:S03]  /*3750*/  MOV R20, R23 ;  /* 0x0000001700147202 */ /* 0x000fc60000000f00 */
        /* <DEDUP_REMOVED lines=8> */
.L_x_67:
[----:B------:R-:W-:Y:S05]  /*37e0*/  BSYNC B9 ;  /* 0x0000000000097941 */ /* 0x000fea0003800000 */
.L_x_66:
[----:B0-----:R-:W-:Y:S02]  /*37f0*/  MOV R19, R25 ;  /* 0x0000001900137202 */ /* 0x001fe40000000f00 */
.L_x_61:
[----:B------:R-:W-:Y:S05]  /*3800*/  BSYNC B8 ;  /* 0x0000000000087941 */ /* 0x000fea0003800000 */
.L_x_60:
[----:B------:R-:W-:Y:S01]  /*3810*/  FMUL R103, R20, R103 ;  /* 0x0000006714677220 */ /* 0x000fe20000400000 */
[----:B------:R-:W-:-:S03]  /*3820*/  MOV R20, 0x3f000000 ;  /* 0x3f00000000147802 */ /* 0x000fc60000000f00 */
[----:B------:R-:W-:-:S04]  /*3830*/  FFMA R24, R24, R19, R103 ;  /* 0x0000001318187223 */ /* 0x000fc80000000067 */
[----:B------:R-:W-:-:S04]  /*3840*/  FFMA R21, R21, R104, R24 ;  /* 0x0000006815157223 */ /* 0x000fc80000000018 */
[C---:B------:R-:W-:Y:S01]  /*3850*/  FFMA R19, -|R21|.reuse, R20, 0.5 ;  /* 0x3f00000015137423 */ /* 0x040fe20000000314 */
[C---:B------:R-:W-:Y:S02]  /*3860*/  FSETP.NEU.AND P1, PT, |R21|.reuse, 1, PT ;  /* 0x3f8000001500780b */ /* 0x040fe40003f2d200 */
[----:B------:R-:W-:Y:S01]  /*3870*/  FSETP.GT.AND P0, PT, |R21|, 0.56000000238418579102, PT ;  /* 0x3f0f5c291500780b */ /* 0x000fe20003f04200 */
[----:B------:R-:W0:Y:S02]  /*3880*/  MUFU.RSQ R20, R19 ;  /* 0x0000001300147308 */ /* 0x000e240000001400 */
[----:B0-----:R-:W-:Y:S01]  /*3890*/  FMUL R22, R19, R20 ;  /* 0x0000001413167220 */ /* 0x001fe20000400000 */
[----:B------:R-:W-:-:S04]  /*38a0*/  FMUL R23, R20, 0.5 ;  /* 0x3f00000014177820 */ /* 0x000fc80000400000 */
[----:B------:R-:W-:-:S04]  /*38b0*/  FFMA R23, -R22, R23, 0.5 ;  /* 0x3f00000016177423 */ /* 0x000fc80000000117 */
[----:B------:R-:W-:Y:S01]  /*38c0*/  FFMA R23, R22, R23, R22 ;  /* 0x0000001716177223 */ /* 0x000fe20000000016 */
[----:B------:R-:W-:-:S04]  /*38d0*/  MOV R22, 0x3d10ecef ;  /* 0x3d10ecef00167802 */ /* 0x000fc80000000f00 */
[----:B------:R-:W-:Y:S02]  /*38e0*/  FSEL R20, R23, RZ, P1 ;  /* 0x000000ff17147208 */ /* 0x000fe40000800000 */
[----:B------:R-:W-:Y:S02]  /*38f0*/  FSETP.GT.AND P1, PT, R21, 0.56000000238418579102, PT ;  /* 0x3f0f5c291500780b */ /* 0x000fe40003f24000 */
[----:B------:R-:W-:-:S04]  /*3900*/  FSEL R20, R20, |R21|, P0 ;  /* 0x4000001514147208 */ /* 0x000fc80000000000 */
[----:B------:R-:W-:-:S05]  /*3910*/  LOP3.LUT R20, R20, 0x80000000, R21, 0xf8, !PT ;  /* 0x8000000014147812 */ /* 0x000fca00078ef815 */
[----:B------:R-:W-:-:S04]  /*3920*/  FMUL R19, R20, R20 ;  /* 0x0000001414137220 */ /* 0x000fc80000400000 */
[----:B------:R-:W-:-:S04]  /*3930*/  FFMA R22, R19, R22, 0.016980519518256187439 ;  /* 0x3c8b1abb13167423 */ /* 0x000fc80000000016 */
[----:B------:R-:W-:-:S04]  /*3940*/  FFMA R22, R19, R22, 0.030762933194637298584 ;  /* 0x3cfc028c13167423 */ /* 0x000fc80000000016 */
[----:B------:R-:W-:-:S04]  /*3950*/  FFMA R22, R19, R22, 0.044709417968988418579 ;  /* 0x3d37213913167423 */ /* 0x000fc80000000016 */
[----:B------:R-:W-:-:S04]  /*3960*/  FFMA R22, R19, R22, 0.074989043176174163818 ;  /* 0x3d9993db13167423 */ /* 0x000fc80000000016 */
[----:B------:R-:W-:-:S04]  /*3970*/  FFMA R22, R19, R22, 0.16666707396507263184 ;  /* 0x3e2aaac613167423 */ /* 0x000fc80000000016 */
[----:B------:R-:W-:Y:S01]  /*3980*/  FMUL R19, R19, R22 ;  /* 0x0000001613137220 */ /* 0x000fe20000400000 */
[----:B------:R-:W-:-:S03]  /*3990*/  MOV R22, 0x3fd774eb ;  /* 0x3fd774eb00167802 */ /* 0x000fc60000000f00 */
[----:B------:R-:W-:-:S05]  /*39a0*/  FFMA R20, R20, R19, R20 ;  /* 0x0000001314147223 */ /* 0x000fca0000000014 */
[----:B------:R-:W-:-:S05]  /*39b0*/  FSEL R19, R20, -R20, P0 ;  /* 0x8000001414137208 */ /* 0x000fca0000000000 */
[----:B------:R-:W-:-:S04]  /*39c0*/  @!P1 FFMA R20, R22, 0.93318945169448852539, R19 ;  /* 0x3f6ee58116149823 */ /* 0x000fc80000000013 */
[----:B------:R-:W-:Y:S01]  /*39d0*/  @P0 FADD R20, R20, R20 ;  /* 0x0000001414140221 */ /* 0x000fe20000000000 */
[----:B------:R-:W-:Y:S05]  /*39e0*/  BRA `(.L_x_46) ;  /* 0x0000146000007947 */ /* 0x000fea0003800000 */
.L_x_44:
        /* <DEDUP_REMOVED lines=10> */
.L_x_69:
[----:B01----:R-:W-:Y:S01]  /*3a90*/  FMUL.FTZ R104, R105, R22 ;  /* 0x0000001669687220 */ /* 0x003fe20000410000 */
[----:B------:R-:W-:-:S03]  /*3aa0*/  FMUL.FTZ R21, R22, 0.5 ;  /* 0x3f00000016157820 */ /* 0x000fc60000410000 */
[----:B------:R-:W-:-:S04]  /*3ab0*/  FFMA R105, -R104, R104, R105 ;  /* 0x0000006868697223 */ /* 0x000fc80000000169 */
[----:B------:R-:W-:Y:S02]  /*3ac0*/  FFMA R104, R105, R21, R104 ;  /* 0x0000001569687223 */ /* 0x000fe40000000068 */
.L_x_70:
[----:B------:R-:W-:Y:S05]  /*3ad0*/  BSYNC B2 ;  /* 0x0000000000027941 */ /* 0x000fea0003800000 */
.L_x_68:
[----:B------:R-:W-:Y:S01]  /*3ae0*/  FSETP.GT.AND P0, PT, R104, RZ, PT ;  /* 0x000000ff6800720b */ /* 0x000fe20003f04000 */
[----:B------:R-:W-:Y:S01]  /*3af0*/  BSSY B8, `(.L_x_71) ;  /* 0x0000034000087945 */ /* 0x000fe20003800000 */
[----:B------:R-:W-:Y:S01]  /*3b00*/  CS2R R22, SRZ ;  /* 0x0000000000167805 */ /* 0x000fe2000001ff00 */
[----:B------:R-:W-:Y:S02]  /*3b10*/  MOV R105, RZ ;  /* 0x000000ff00697202 */ /* 0x000fe40000000f00 */
[----:B------:R-:W-:-:S08]  /*3b20*/  MOV R107, RZ ;  /* 0x000000ff006b7202 */ /* 0x000fd00000000f00 */
[----:B------:R-:W-:Y:S05]  /*3b30*/  @!P0 BRA `(.L_x_72) ;  /* 0x000002f000008947 */ /* 0x000fea0003800000 */
[----:B------:R-:W0:Y:S01]  /*3b40*/  MUFU.RCP R21, R104 ;  /* 0x0000006800157308 */ /* 0x000e220000001000 */
[----:B------:R-:W-:Y:S01]  /*3b50*/  FADD R25, -R102, R101 ;  /* 0x0000006566197221 */ /* 0x000fe20000000100 */
[----:B------:R-:W-:Y:S06]  /*3b60*/  BSSY B9, `(.L_x_73) ;  /* 0x000000e000097945 */ /* 0x000fec0003800000 */
[----:B------:R-:W1:Y:S01]  /*3b70*/  FCHK P0, R25, R104 ;  /* 0x0000006819007302 */ /* 0x000e620000000000 */
[----:B0-----:R-:W-:-:S04]  /*3b80*/  FFMA R22, R21, -R104, 1 ;  /* 0x3f80000015167423 */ /* 0x001fc80000000868 */
[----:B------:R-:W-:Y:S01]  /*3b90*/  FFMA R26, R21, R22, R21 ;  /* 0x00000016151a7223 */ /* 0x000fe20000000015 */
[----:B------:R-:W-:Y:S01]  /*3ba0*/  FADD R21, -R100, R97 ;  /* 0x0000006164157221 */ /* 0x000fe20000000100 */
[----:B------:R-:W-:Y:S02]  /*3bb0*/  FADD R22, -R99, R98 ;  /* 0x0000006263167221 */ /* 0x000fe40000000100 */
[----:B------:R-:W-:-:S04]  /*3bc0*/  FFMA R27, R25, R26, RZ ;  /* 0x0000001a191b7223 */ /* 0x000fc800000000ff */
[----:B------:R-:W-:-:S04]  /*3bd0*/  FFMA R101, R27, -R104, R25 ;  /* 0x800000681b657223 */ /* 0x000fc80000000019 */
[----:B------:R-:W-:Y:S01]  /*3be0*/  FFMA R107, R26, R101, R27 ;  /* 0x000000651a6b7223 */ /* 0x000fe2000000001b */
[----:B-1----:R-:W-:Y:S05]  /*3bf0*/  @!P0 BRA `(.L_x_74) ;  /* 0x0000004000008947 */ /* 0x002fea0003800000 */
[----:B------:R-:W-:Y:S02]  /*3c00*/  MOV R26, R104 ;  /* 0x00000068001a7202 */ /* 0x000fe40000000f00 */
[----:B------:R-:W-:Y:S02]  /*3c10*/  MOV R109, 0x3c30 ;  /* 0x00003c30006d7802 */ /* 0x000fe40000000f00 */
[----:B------:R-:W-:Y:S05]  /*3c20*/  CALL.REL.NOINC `($__internal_3_$__cuda_sm3x_div_rn_noftz_f32_slowpath) ;  /* 0x000094a000007944 */ /* 0x000fea0003c00000 */
[----:B0-----:R-:W-:Y:S02]  /*3c30*/  MOV R107, R25 ;  /* 0x00000019006b7202 */ /* 0x001fe40000000f00 */
.L_x_74:
[----:B------:R-:W-:Y:S05]  /*3c40*/  BSYNC B9 ;  /* 0x0000000000097941 */ /* 0x000fea0003800000 */
.L_x_73:
[----:B------:R-:W0:Y:S01]  /*3c50*/  MUFU.RCP R25, R104 ;  /* 0x0000006800197308 */ /* 0x000e220000001000 */
[----:B------:R-:W-:Y:S07]  /*3c60*/  BSSY B9, `(.L_x_75) ;  /* 0x000000d000097945 */ /* 0x000fee0003800000 */
[----:B------:R-:W1:Y:S01]  /*3c70*/  FCHK P0, R22, R104 ;  /* 0x0000006816007302 */ /* 0x000e620000000000 */
[----:B0-----:R-:W-:-:S04]  /*3c80*/  FFMA R26, R25, -R104, 1 ;  /* 0x3f800000191a7423 */ /* 0x001fc80000000868 */
[----:B------:R-:W-:-:S04]  /*3c90*/  FFMA R98, R25, R26, R25 ;  /* 0x0000001a19627223 */ /* 0x000fc80000000019 */
[----:B------:R-:W-:-:S04]  /*3ca0*/  FFMA R25, R22, R98, RZ ;  /* 0x0000006216197223 */ /* 0x000fc800000000ff */
[----:B------:R-:W-:-:S04]  /*3cb0*/  FFMA R26, R25, -R104, R22 ;  /* 0x80000068191a7223 */ /* 0x000fc80000000016 */
[----:B------:R-:W-:Y:S01]  /*3cc0*/  FFMA R105, R98, R26, R25 ;  /* 0x0000001a62697223 */ /* 0x000fe20000000019 */
[----:B-1----:R-:W-:Y:S05]  /*3cd0*/  @!P0 BRA `(.L_x_76) ;  /* 0x0000005000008947 */ /* 0x002fea0003800000 */
[----:B------:R-:W-:Y:S02]  /*3ce0*/  MOV R25, R22 ;  /* 0x0000001600197202 */ /* 0x000fe40000000f00 */
[----:B------:R-:W-:Y:S02]  /*3cf0*/  MOV R26, R104 ;  /* 0x00000068001a7202 */ /* 0x000fe40000000f00 */
[----:B------:R-:W-:Y:S02]  /*3d00*/  MOV R109, 0x3d20 ;  /* 0x00003d20006d7802 */ /* 0x000fe40000000f00 */
[----:B------:R-:W-:Y:S05]  /*3d10*/  CALL.REL.NOINC `($__internal_3_$__cuda_sm3x_div_rn_noftz_f32_slowpath) ;  /* 0x000093b000007944 */ /* 0x000fea0003c00000 */
[----:B0-----:R-:W-:Y:S02]  /*3d20*/  MOV R105, R25 ;  /* 0x0000001900697202 */ /* 0x001fe40000000f00 */
.L_x_76:
[----:B------:R-:W-:Y:S05]  /*3d30*/  BSYNC B9 ;  /* 0x0000000000097941 */ /* 0x000fea0003800000 */
.L_x_75:
        /* <DEDUP_REMOVED lines=14> */
.L_x_77:
[----:B------:R-:W-:Y:S05]  /*3e20*/  BSYNC B9 ;  /* 0x0000000000097941 */ /* 0x000fea0003800000 */
.L_x_72:
[----:B------:R-:W-:Y:S05]  /*3e30*/  BSYNC B8 ;  /* 0x0000000000087941 */ /* 0x000fea0003800000 */
.L_x_71:
        /* <DEDUP_REMOVED lines=10> */
.L_x_79:
[----:B01----:R-:W-:Y:S01]  /*3ee0*/  FMUL.FTZ R26, R103, R98 ;  /* 0x00000062671a7220 */ /* 0x003fe20000410000 */
[----:B------:R-:W-:-:S03]  /*3ef0*/  FMUL.FTZ R25, R98, 0.5 ;  /* 0x3f00000062197820 */ /* 0x000fc60000410000 */
[----:B------:R-:W-:-:S04]  /*3f00*/  FFMA R21, -R26, R26, R103 ;  /* 0x0000001a1a157223 */ /* 0x000fc80000000167 */
[----:B------:R-:W-:Y:S02]  /*3f10*/  FFMA R21, R21, R25, R26 ;  /* 0x0000001915157223 */ /* 0x000fe4000000001a */
.L_x_80:
[----:B------:R-:W-:Y:S05]  /*3f20*/  BSYNC B2 ;  /* 0x0000000000027941 */ /* 0x000fea0003800000 */
.L_x_78:
[----:B------:R-:W-:Y:S01]  /*3f30*/  FSETP.GT.AND P0, PT, R21, RZ, PT ;  /* 0x000000ff1500720b */ /* 0x000fe20003f04000 */
[----:B------:R-:W-:Y:S01]  /*3f40*/  BSSY B8, `(.L_x_81) ;  /* 0x0000031000087945 */ /* 0x000fe20003800000 */
[----:B------:R-:W-:Y:S02]  /*3f50*/  MOV R98, RZ ;  /* 0x000000ff00627202 */ /* 0x000fe40000000f00 */
[----:B------:R-:W-:-:S09]  /*3f60*/  MOV R100, RZ ;  /* 0x000000ff00647202 */ /* 0x000fd20000000f00 */
        /* <DEDUP_REMOVED lines=15> */
.L_x_84:
[----:B------:R-:W-:Y:S05]  /*4060*/  BSYNC B9 ;  /* 0x0000000000097941 */ /* 0x000fea0003800000 */
.L_x_83:
        /* <DEDUP_REMOVED lines=14> */
.L_x_86:
[----:B------:R-:W-:Y:S05]  /*4150*/  BSYNC B9 ;  /* 0x0000000000097941 */ /* 0x000fea0003800000 */
.L_x_85:
        /* <DEDUP_REMOVED lines=14> */
.L_x_87:
[----:B------:R-:W-:Y:S05]  /*4240*/  BSYNC B9 ;  /* 0x0000000000097941 */ /* 0x000fea0003800000 */
.L_x_82:
[----:B------:R-:W-:Y:S05]  /*4250*/  BSYNC B8 ;  /* 0x0000000000087941 */ /* 0x000fea0003800000 */
.L_x_81:
[----:B------:R-:W-:Y:S01]  /*4260*/  FMUL R105, R98, R105 ;  /* 0x0000006962697220 */ /* 0x000fe20000400000 */
[----:B------:R-:W-:-:S03]  /*4270*/  MOV R20, 0x3f000000 ;  /* 0x3f00000000147802 */ /* 0x000fc60000000f00 */
[----:B------:R-:W-:Y:S01]  /*4280*/  FFMA R23, R22, R23, R105 ;  /* 0x0000001716177223 */ /* 0x000fe20000000069 */
[----:B------:R-:W-:-:S03]  /*4290*/  MOV R22, 0x3d10ecef ;  /* 0x3d10ecef00167802 */ /* 0x000fc60000000f00 */
        /* <DEDUP_REMOVED lines=8> */
[----:B------:R-:W-:-:S05]  /*4320*/  FFMA R20, R21, R20, R21 ;  /* 0x0000001415147223 */ /* 0x000fca0000000015 */
        /* <DEDUP_REMOVED lines=17> */
.L_x_43:
        /* <DEDUP_REMOVED lines=10> */
.L_x_89:
[----:B01----:R-:W-:Y:S01]  /*44e0*/  FMUL.FTZ R26, R103, R98 ;  /* 0x00000062671a7220 */ /* 0x003fe20000410000 */
[----:B------:R-:W-:-:S03]  /*44f0*/  FMUL.FTZ R25, R98, 0.5 ;  /* 0x3f00000062197820 */ /* 0x000fc60000410000 */
[----:B------:R-:W-:-:S04]  /*4500*/  FFMA R97, -R26, R26, R103 ;  /* 0x0000001a1a617223 */ /* 0x000fc80000000167 */
[----:B------:R-:W-:Y:S02]  /*4510*/  FFMA R97, R97, R25, R26 ;  /* 0x0000001961617223 */ /* 0x000fe4000000001a */
.L_x_90:
[----:B------:R-:W-:Y:S05]  /*4520*/  BSYNC B2 ;  /* 0x0000000000027941 */ /* 0x000fea0003800000 */
.L_x_88:
[----:B------:R-:W-:Y:S01]  /*4530*/  FSETP.GT.AND P0, PT, R97, RZ, PT ;  /* 0x000000ff6100720b */ /* 0x000fe20003f04000 */
[----:B------:R-:W-:Y:S01]  /*4540*/  BSSY B8, `(.L_x_91) ;  /* 0x0000031000087945 */ /* 0x000fe20003800000 */
[----:B------:R-:W-:Y:S01]  /*4550*/  CS2R R98, SRZ ;  /* 0x0000000000627805 */ /* 0x000fe2000001ff00 */
[----:B------:R-:W-:-:S10]  /*4560*/  CS2R R100, SRZ ;  /* 0x0000000000647805 */ /* 0x000fd4000001ff00 */
[----:B------:R-:W-:Y:S05]  /*4570*/  @!P0 BRA `(.L_x_92) ;  /* 0x000002d000008947 */ /* 0x000fea0003800000 */
        /* <DEDUP_REMOVED lines=14> */
.L_x_94:
[----:B------:R-:W-:Y:S05]  /*4660*/  BSYNC B9 ;  /* 0x0000000000097941 */ /* 0x000fea0003800000 */
.L_x_93:
        /* <DEDUP_REMOVED lines=14> */
.L_x_96:
[----:B------:R-:W-:Y:S05]  /*4750*/  BSYNC B9 ;  /* 0x0000000000097941 */ /* 0x000fea0003800000 */
.L_x_95:
        /* <DEDUP_REMOVED lines=14> */
.L_x_97:
[----:B------:R-:W-:Y:S05]  /*4840*/  BSYNC B9 ;  /* 0x0000000000097941 */ /* 0x000fea0003800000 */
.L_x_92:
[----:B------:R-:W-:Y:S05]  /*4850*/  BSYNC B8 ;  /* 0x0000000000087941 */ /* 0x000fea0003800000 */
.L_x_91:
        /* <DEDUP_REMOVED lines=10> */
.L_x_99:
[----:B01----:R-:W-:Y:S01]  /*4900*/  FMUL.FTZ R19, R104, R25 ;  /* 0x0000001968137220 */ /* 0x003fe20000410000 */
[----:B------:R-:W-:-:S03]  /*4910*/  FMUL.FTZ R24, R25, 0.5 ;  /* 0x3f00000019187820 */ /* 0x000fc60000410000 */
[----:B------:R-:W-:-:S04]  /*4920*/  FFMA R20, -R19, R19, R104 ;  /* 0x0000001313147223 */ /* 0x000fc80000000168 */
[----:B------:R-:W-:Y:S02]  /*4930*/  FFMA R20, R20, R24, R19 ;  /* 0x0000001814147223 */ /* 0x000fe40000000013 */
.L_x_100:
[----:B------:R-:W-:Y:S05]  /*4940*/  BSYNC B2 ;  /* 0x0000000000027941 */ /* 0x000fea0003800000 */
.L_x_98:
[----:B------:R-:W-:Y:S01]  /*4950*/  FSETP.GT.AND P0, PT, R20, RZ, PT ;  /* 0x000000ff1400720b */ /* 0x000fe20003f04000 */
[----:B------:R-:W-:Y:S01]  /*4960*/  BSSY B8, `(.L_x_101) ;  /* 0x0000031000087945 */ /* 0x000fe20003800000 */
[----:B------:R-:W-:Y:S02]  /*4970*/  MOV R19, RZ ;  /* 0x000000ff00137202 */ /* 0x000fe40000000f00 */
[----:B------:R-:W-:-:S09]  /*4980*/  MOV R24, RZ ;  /* 0x000000ff00187202 */ /* 0x000fd20000000f00 */
        /* <DEDUP_REMOVED lines=15> */
.L_x_104:
[----:B------:R-:W-:Y:S05]  /*4a80*/  BSYNC B9 ;  /* 0x0000000000097941 */ /* 0x000fea0003800000 */
.L_x_103:
        /* <DEDUP_REMOVED lines=14> */
.L_x_106:
[----:B------:R-:W-:Y:S05]  /*4b70*/  BSYNC B9 ;  /* 0x0000000000097941 */ /* 0x000fea0003800000 */
.L_x_105:
        /* <DEDUP_REMOVED lines=14> */
.L_x_107:
[----:B------:R-:W-:Y:S05]  /*4c60*/  BSYNC B9 ;  /* 0x0000000000097941 */ /* 0x000fea0003800000 */
.L_x_102:
[----:B------:R-:W-:Y:S05]  /*4c70*/  BSYNC B8 ;  /* 0x0000000000087941 */ /* 0x000fea0003800000 */
.L_x_101:
[----:B------:R-:W-:Y:S01]  /*4c80*/  FMUL R100, R19, R100 ;  /* 0x0000006413647220 */ /* 0x000fe20000400000 */
[----:B------:R-:W-:Y:S02]  /*4c90*/  MOV R19, 0x3f000000 ;  /* 0x3f00000000137802 */ /* 0x000fe40000000f00 */
[----:B------:R-:W-:Y:S01]  /*4ca0*/  MOV R22, 0x3fd774eb ;  /* 0x3fd774eb00167802 */ /* 0x000fe20000000f00 */
        /* <DEDUP_REMOVED lines=11> */
[----:B------:R-:W-:Y:S02]  /*4d60*/  MOV R20, 0x3d10ecef ;  /* 0x3d10ecef00147802 */ /* 0x000fe40000000f00 */
[----:B------:R-:W-:Y:S02]  /*4d70*/  FSEL R21, R21, |R24|, P0 ;  /* 0x4000001815157208 */ /* 0x000fe40000000000 */
[----:B------:R-:W-:Y:S02]  /*4d80*/  FSETP.GT.AND P1, PT, R24, 0.56000000238418579102, PT ;  /* 0x3f0f5c291800780b */ /* 0x000fe40003f24000 */
[----:B------:R-:W-:-:S05]  /*4d90*/  LOP3.LUT R21, R21, 0x80000000, R24, 0xf8, !PT ;  /* 0x8000000015157812 */ /* 0x000fca00078ef818 */
[----:B------:R-:W-:-:S04]  /*4da0*/  FMUL R19, R21, R21 ;  /* 0x0000001515137220 */ /* 0x000fc80000400000 */
[----:B------:R-:W-:-:S04]  /*4db0*/  FFMA R20, R19, R20, 0.016980519518256187439 ;  /* 0x3c8b1abb13147423 */ /* 0x000fc80000000014 */
[----:B------:R-:W-:-:S04]  /*4dc0*/  FFMA R20, R19, R20, 0.030762933194637298584 ;  /* 0x3cfc028c13147423 */ /* 0x000fc80000000014 */
[----:B------:R-:W-:-:S04]  /*4dd0*/  FFMA R20, R19, R20, 0.044709417968988418579 ;  /* 0x3d37213913147423 */ /* 0x000fc80000000014 */
[----:B------:R-:W-:-:S04]  /*4de0*/  FFMA R20, R19, R20, 0.074989043176174163818 ;  /* 0x3d9993db13147423 */ /* 0x000fc80000000014 */
[----:B------:R-:W-:-:S04]  /*4df0*/  FFMA R20, R19, R20, 0.16666707396507263184 ;  /* 0x3e2aaac613147423 */ /* 0x000fc80000000014 */
[----:B------:R-:W-:-:S04]  /*4e00*/  FMUL R20, R19, R20 ;  /* 0x0000001413147220 */ /* 0x000fc80000400000 */
[----:B------:R-:W-:-:S05]  /*4e10*/  FFMA R20, R21, R20, R21 ;  /* 0x0000001415147223 */ /* 0x000fca0000000015 */
[----:B------:R-:W-:-:S05]  /*4e20*/  FSEL R19, R20, -R20, P0 ;  /* 0x8000001414137208 */ /* 0x000fca0000000000 */
[----:B------:R-:W-:-:S04]  /*4e30*/  @!P1 FFMA R20, R22, 0.93318945169448852539, R19 ;  /* 0x3f6ee58116149823 */ /* 0x000fc80000000013 */
[----:B------:R-:W-:Y:S02]  /*4e40*/  @P0 FADD R20, R20, R20 ;  /* 0x0000001414140221 */ /* 0x000fe40000000000 */
.L_x_46:
[----:B------:R-:W-:Y:S05]  /*4e50*/  BSYNC B7 ;  /* 0x0000000000077941 */ /* 0x000fea0003800000 */
.L_x_42:
[----:B------:R-:W-:-:S05]  /*4e60*/  FFMA R19, R92, -0.0010000000474974513054, R13 ;  /* 0xba83126f5c137823 */ /* 0x000fca000000000d */
[----:B------:R-:W-:-:S13]  /*4e70*/  FSETP.GT.AND P0, PT, R96, R19, PT ;  /* 0x000000136000720b */ /* 0x000fda0003f04000 */
[----:B------:R-:W-:Y:S05]  /*4e80*/  @P0 BRA `(.L_x_108) ;  /* 0x000003c000000947 */ /* 0x000fea0003800000 */
[----:B------:R-:W-:Y:S01]  /*4e90*/  FSETP.GT.AND P0, PT, R94, RZ, PT ;  /* 0x000000ff5e00720b */ /* 0x000fe20003f04000 */
[----:B------:R-:W-:Y:S01]  /*4ea0*/  BSSY B7, `(.L_x_109) ;  /* 0x0000032000077945 */ /* 0x000fe20003800000 */
[----:B------:R-:W-:Y:S02]  /*4eb0*/  MOV R11, RZ ;  /* 0x000000ff000b7202 */ /* 0x000fe40000000f00 */
[----:B------:R-:W-:Y:S02]  /*4ec0*/  MOV R13, RZ ;  /* 0x000000ff000d7202 */ /* 0x000fe40000000f00 */
[----:B------:R-:W-:-:S07]  /*4ed0*/  MOV R19, RZ ;  /* 0x000000ff00137202 */ /* 0x000fce0000000f00 */
        /* <DEDUP_REMOVED lines=15> */
.L_x_112:
[----:B------:R-:W-:Y:S05]  /*4fd0*/  BSYNC B8 ;  /* 0x0000000000087941 */ /* 0x000fea0003800000 */
.L_x_111:
        /* <DEDUP_REMOVED lines=14> */
.L_x_114:
[----:B------:R-:W-:Y:S05]  /*50c0*/  BSYNC B8 ;  /* 0x0000000000087941 */ /* 0x000fea0003800000 */
.L_x_113:
        /* <DEDUP_REMOVED lines=14> */
.L_x_115:
[----:B------:R-:W-:Y:S05]  /*51b0*/  BSYNC B8 ;  /* 0x0000000000087941 */ /* 0x000fea0003800000 */
.L_x_110:
[----:B------:R-:W-:Y:S05]  /*51c0*/  BSYNC B7 ;  /* 0x0000000000077941 */ /* 0x000fea0003800000 */
.L_x_109:
[-C--:B------:R-:W-:Y:S01]  /*51d0*/  FMUL R12, R11, R20.reuse ;  /* 0x000000140b0c7220 */ /* 0x080fe20000400000 */
[-C--:B------:R-:W-:Y:S01]  /*51e0*/  FMUL R11, R13, R20.reuse ;  /* 0x000000140d0b7220 */ /* 0x080fe20000400000 */
[----:B------:R-:W-:Y:S01]  /*51f0*/  FMUL R10, R19, R20 ;  /* 0x00000014130a7220 */ /* 0x000fe20000400000 */
[----:B------:R-:W-:Y:S02]  /*5200*/  MOV R13, R96 ;  /* 0x00000060000d7202 */ /* 0x000fe40000000f00 */
[----:B------:R-:W-:-:S02]  /*5210*/  MOV R45, R91 ;  /* 0x0000005b002d7202 */ /* 0x000fc40000000f00 */
[----:B------:R-:W-:Y:S02]  /*5220*/  MOV R44, R93 ;  /* 0x0000005d002c7202 */ /* 0x000fe40000000f00 */
[----:B------:R-:W-:Y:S01]  /*5230*/  MOV R42, R95 ;  /* 0x0000005f002a7202 */ /* 0x000fe20000000f00 */
[----:B------:R-:W-:Y:S05]  /*5240*/  BRA `(.L_x_17) ;  /* 0x000003c000007947 */ /* 0x000fea0003800000 */
.L_x_108:
        /* <DEDUP_REMOVED lines=20> */
.L_x_119:
[----:B------:R-:W-:Y:S05]  /*5390*/  BSYNC B8 ;  /* 0x0000000000087941 */ /* 0x000fea0003800000 */
.L_x_118:
        /* <DEDUP_REMOVED lines=14> */
.L_x_121:
[----:B------:R-:W-:Y:S05]  /*5480*/  BSYNC B8 ;  /* 0x0000000000087941 */ /* 0x000fea0003800000 */
.L_x_120:
        /* <DEDUP_REMOVED lines=14> */
.L_x_122:
[----:B------:R-:W-:Y:S05]  /*5570*/  BSYNC B8 ;  /* 0x0000000000087941 */ /* 0x000fea0003800000 */
.L_x_117:
[----:B------:R-:W-:Y:S05]  /*5580*/  BSYNC B7 ;  /* 0x0000000000077941 */ /* 0x000fea0003800000 */
.L_x_116:
[----:B------:R-:W-:Y:S01]  /*5590*/  FSETP.GEU.AND P0, PT, R96, R13, PT ;  /* 0x0000000d6000720b */ /* 0x000fe20003f0e000 */
[-C--:B------:R-:W-:Y:S01]  /*55a0*/  FFMA R12, R19, R20.reuse, R12 ;  /* 0x00000014130c7223 */ /* 0x080fe2000000000c */
[-C--:B------:R-:W-:Y:S01]  /*55b0*/  FFMA R11, R22, R20.reuse, R11 ;  /* 0x00000014160b7223 */ /* 0x080fe2000000000b */
[----:B------:R-:W-:-:S10]  /*55c0*/  FFMA R10, R21, R20, R10 ;  /* 0x00000014150a7223 */ /* 0x000fd4000000000a */
[----:B------:R-:W-:Y:S02]  /*55d0*/  @!P0 MOV R13, R96 ;  /* 0x00000060000d8202 */ /* 0x000fe40000000f00 */
[----:B------:R-:W-:Y:S02]  /*55e0*/  @!P0 MOV R45, R91 ;  /* 0x0000005b002d8202 */ /* 0x000fe40000000f00 */
[----:B------:R-:W-:Y:S02]  /*55f0*/  @!P0 MOV R44, R93 ;  /* 0x0000005d002c8202 */ /* 0x000fe40000000f00 */
[----:B------:R-:W-:Y:S02]  /*5600*/  @!P0 MOV R42, R95 ;  /* 0x0000005f002a8202 */ /* 0x000fe40000000f00 */
.L_x_17:
[----:B------:R-:W-:Y:S05]  /*5610*/  BSYNC B5 ;  /* 0x0000000000057941 */ /* 0x000fea0003800000 */
.L_x_16:
[----:B------:R-:W-:-:S13]  /*5620*/  ISETP.NE.AND P0, PT, R16, RZ, PT ;  /* 0x000000ff1000720c */ /* 0x000fda0003f05270 */
[----:B------:R-:W-:Y:S01]  /*5630*/  @!P0 CALL.REL.NOINC `(.L_x_123) ;  /* 0x0000001000008944 */ /* 0x000fe20003c00000 */
[----:B------:R-:W-:Y:S05]  /*5640*/  BRA `(.L_x_124) ;  /* 0xffffbeb000007947 */ /* 0x000fea000383ffff */
.L_x_123:
[----:B------:R-:W-:Y:S05]  /*5650*/  BSYNC B6 ;  /* 0x0000000000067941 */ /* 0x000fea0003800000 */
.L_x_15:
[----:B------:R-:W-:Y:S01]  /*5660*/  FSETP.GEU.AND P0, PT, R13, R8, PT ;  /* 0x000000080d00720b */ /* 0x000fe20003f0e000 */
[----:B------:R-:W-:Y:S01]  /*5670*/  BSSY B2, `(.L_x_125) ;  /* 0x000002e000027945 */ /* 0x000fe20003800000 */
[----:B------:R-:W-:Y:S01]  /*5680*/  PRMT R14, RZ, 0x7610, R14 ;  /* 0x00007610ff0e7816 */ /* 0x000fe2000000000e */
[----:B------:R-:W-:Y:S01]  /*5690*/  CS2R R16, SRZ ;  /* 0x0000000000107805 */ /* 0x000fe2000001ff00 */
[----:B-1----:R-:W-:Y:S02]  /*56a0*/  MOV R15, RZ ;  /* 0x000000ff000f7202 */ /* 0x002fe40000000f00 */
[----:B------:R-:W-:-:S07]  /*56b0*/  MOV R18, RZ ;  /* 0x000000ff00127202 */ /* 0x000fce0000000f00 */
[----:B------:R-:W-:Y:S05]  /*56c0*/  @P0 BRA `(.L_x_126) ;  /* 0x0000028000000947 */ /* 0x000fea0003800000 */
[----:B------:R-:W-:-:S05]  /*56d0*/  LEA R15, R45, R45, 0x1 ;  /* 0x0000002d2d0f7211 */ /* 0x000fca00078e08ff */
[----:B------:R-:W-:-:S05]  /*56e0*/  IMAD.WIDE R14, R15, 0x4, R38 ;  /* 0x000000040f0e7825 */ /* 0x000fca00078e0226 */
[----:B------:R-:W2:Y:S04]  /*56f0*/  LD.E R19, [R14.64+0x4] ;  /* 0x000004100e137980 */ /* 0x000ea8000c101900 */
[----:B------:R-:W3:Y:S04]  /*5700*/  LD.E R17, [R14.64] ;  /* 0x000000100e117980 */ /* 0x000ee8000c101900 */
[----:B------:R-:W4:Y:S01]  /*5710*/  LD.E R21, [R14.64+0x8] ;  /* 0x000008100e157980 */ /* 0x000f22000c101900 */
[----:B--2---:R-:W-:-:S04]  /*5720*/  IMAD.WIDE R18, R19, 0xc, R40 ;  /* 0x0000000c13127825 */ /* 0x004fc800078e0228 */
[--C-:B---3--:R-:W-:Y:S01]  /*5730*/  IMAD.WIDE R16, R17, 0xc, R40.reuse ;  /* 0x0000000c11107825 */ /* 0x108fe200078e0228 */
[----:B------:R1:W2:Y:S03]  /*5740*/  LD.E R23, [R18.64+0x4] ;  /* 0x0000041012177980 */ /* 0x0002a6000c101900 */
[----:B----4-:R-:W-:Y:S01]  /*5750*/  IMAD.WIDE R20, R21, 0xc, R40 ;  /* 0x0000000c15147825 */ /* 0x010fe200078e0228 */
[----:B------:R1:W3:Y:S04]  /*5760*/  LD.E R13, [R18.64] ;  /* 0x00000010120d7980 */ /* 0x0002e8000c101900 */
[----:B------:R4:W5:Y:S04]  /*5770*/  LD.E R24, [R16.64+0x4] ;  /* 0x0000041010187980 */ /* 0x000968000c101900 */
[----:B------:R1:W5:Y:S04]  /*5780*/  LD.E R25, [R18.64+0x8] ;  /* 0x0000081012197980 */ /* 0x000368000c101900 */
[----:B------:R4:W5:Y:S04]  /*5790*/  LD.E R22, [R16.64] ;  /* 0x0000001010167980 */ /* 0x000968000c101900 */
[----:B------:R-:W5:Y:S04]  /*57a0*/  LD.E R27, [R20.64+0x4] ;  /* 0x00000410141b7980 */ /* 0x000f68000c101900 */
[----:B------:R4:W5:Y:S04]  /*57b0*/  LD.E R26, [R16.64+0x8] ;  /* 0x00000810101a7980 */ /* 0x000968000c101900 */
[----:B------:R-:W5:Y:S04]  /*57c0*/  LD.E R84, [R20.64] ;  /* 0x0000001014547980 */ /* 0x000f68000c101900 */
[----:B------:R-:W5:Y:S01]  /*57d0*/  LD.E R86, [R20.64+0x8] ;  /* 0x0000081014567980 */ /* 0x000f62000c101900 */
[----:B------:R-:W-:Y:S01]  /*57e0*/  FADD R15, -R44, 1 ;  /* 0x3f8000002c0f7421 */ /* 0x000fe20000000100 */
[----:B-1----:R-:W-:-:S02]  /*57f0*/  MOV R18, 0x3f800000 ;  /* 0x3f80000000127802 */ /* 0x002fc40000000f00 */
[----:B----4-:R-:W-:Y:S01]  /*5800*/  MOV R16, R45 ;  /* 0x0000002d00107202 */ /* 0x010fe20000000f00 */
[----:B------:R-:W-:Y:S01]  /*5810*/  FADD R15, -R42, R15 ;  /* 0x0000000f2a0f7221 */ /* 0x000fe20000000100 */
[C---:B--2---:R-:W-:Y:S01]  /*5820*/  FMUL R14, R44.reuse, R23 ;  /* 0x000000172c0e7220 */ /* 0x044fe20000400000 */
[----:B---3--:R-:W-:-:S03]  /*5830*/  FMUL R13, R44, R13 ;  /* 0x0000000d2c0d7220 */ /* 0x008fc60000400000 */
[C---:B-----5:R-:W-:Y:S01]  /*5840*/  FFMA R23, R15.reuse, R24, R14 ;  /* 0x000000180f177223 */ /* 0x060fe2000000000e */
[----:B------:R-:W-:Y:S01]  /*5850*/  FMUL R25, R44, R25 ;  /* 0x000000192c197220 */ /* 0x000fe20000400000 */
[C---:B------:R-:W-:Y:S02]  /*5860*/  FFMA R13, R15.reuse, R22, R13 ;  /* 0x000000160f0d7223 */ /* 0x040fe4000000000d */
[----:B------:R-:W-:Y:S01]  /*5870*/  FFMA R14, R42, R27, R23 ;  /* 0x0000001b2a0e7223 */ /* 0x000fe20000000017 */
[----:B------:R-:W-:-:S03]  /*5880*/  FFMA R25, R15, R26, R25 ;  /* 0x0000001a0f197223 */ /* 0x000fc60000000019 */
[----:B------:R-:W-:Y:S01]  /*5890*/  FADD R14, R83, -R14 ;  /* 0x8000000e530e7221 */ /* 0x000fe20000000000 */
[----:B------:R-:W-:-:S03]  /*58a0*/  FFMA R13, R42, R84, R13 ;  /* 0x000000542a0d7223 */ /* 0x000fc6000000000d */
[----:B------:R-:W-:Y:S01]  /*58b0*/  FMUL R17, R11, R14 ;  /* 0x0000000e0b117220 */ /* 0x000fe20000400000 */
[----:B------:R-:W-:Y:S01]  /*58c0*/  MOV R14, 0x1 ;  /* 0x00000001000e7802 */ /* 0x000fe20000000f00 */
[----:B------:R-:W-:Y:S01]  /*58d0*/  FFMA R86, R42, R86, R25 ;  /* 0x000000562a567223 */ /* 0x000fe20000000019 */
[----:B------:R-:W-:-:S03]  /*58e0*/  FADD R13, R88, -R13 ;  /* 0x8000000d580d7221 */ /* 0x000fc60000000000 */
[----:B------:R-:W-:Y:S01]  /*58f0*/  FADD R11, R3, -R86 ;  /* 0x80000056030b7221 */ /* 0x000fe20000000000 */
[----:B------:R-:W-:Y:S01]  /*5900*/  FFMA R13, R12, R13, R17 ;  /* 0x0000000d0c0d7223 */ /* 0x000fe20000000011 */
[----:B------:R-:W-:-:S03]  /*5910*/  MOV R17, R44 ;  /* 0x0000002c00117202 */ /* 0x000fc60000000f00 */
[----:B------:R-:W-:-:S05]  /*5920*/  FFMA R11, R10, R11, R13 ;  /* 0x0000000b0a0b7223 */ /* 0x000fca000000000d */
[----:B------:R-:W-:-:S04]  /*5930*/  FSETP.GT.AND P0, PT, R11, RZ, PT ;  /* 0x000000ff0b00720b */ /* 0x000fc80003f04000 */
[----:B------:R-:W-:-:S04]  /*5940*/  FSEL R18, R18, -1, P0 ;  /* 0xbf80000012127808 */ /* 0x000fc80000000000 */
.L_x_126:
[----:B------:R-:W-:Y:S05]  /*5950*/  BSYNC B2 ;  /* 0x0000000000027941 */ /* 0x000fea0003800000 */
.L_x_125:
[----:B------:R-:W-:Y:S01]  /*5960*/  PRMT R10, R14, 0x9910, RZ ;  /* 0x000099100e0a7816 */ /* 0x000fe200000000ff */
[----:B------:R-:W-:Y:S01]  /*5970*/  BSSY B5, `(.L_x_127) ;  /* 0x00000a4000057945 */ /* 0x000fe20003800000 */
[----:B------:R-:W-:Y:S01]  /*5980*/  CS2R R86, SRZ ;  /* 0x0000000000567805 */ /* 0x000fe2000001ff00 */
[----:B------:R-:W-:Y:S01]  /*5990*/  CS2R R84, SRZ ;  /* 0x0000000000547805 */ /* 0x000fe2000001ff00 */
[----:B------:R-:W-:Y:S01]  /*59a0*/  ISETP.NE.AND P2, PT, R10, RZ, PT ;  /* 0x000000ff0a00720c */ /* 0x000fe20003f45270 */
[----:B------:R-:W-:Y:S01]  /*59b0*/  CS2R R12, SRZ ;  /* 0x00000000000c7805 */ /* 0x000fe2000001ff00 */
[----:B0-----:R-:W-:Y:S01]  /*59c0*/  MOV R91, RZ ;  /* 0x000000ff005b7202 */ /* 0x001fe20000000f00 */
[----:B------:R-:W-:Y:S01]  /*59d0*/  CS2R R10, SRZ ;  /* 0x00000000000a7805 */ /* 0x000fe2000001ff00 */
[----:B------:R-:W-:Y:S01]  /*59e0*/  MOV R24, RZ ;  /* 0x000000ff00187202 */ /* 0x000fe20000000f00 */
[----:B------:R-:W-:Y:S01]  /*59f0*/  CS2R R20, SRZ ;  /* 0x0000000000147805 */ /* 0x000fe2000001ff00 */
[----:B------:R-:W-:Y:S01]  /*5a00*/  MOV R93, RZ ;  /* 0x000000ff005d7202 */ /* 0x000fe20000000f00 */
[----:B------:R-:W-:Y:S01]  /*5a10*/  CS2R R22, SRZ ;  /* 0x0000000000167805 */ /* 0x000fe2000001ff00 */
[----:B------:R-:W-:-:S02]  /*5a20*/  MOV R95, RZ ;  /* 0x000000ff005f7202 */ /* 0x000fc40000000f00 */
[----:B------:R-:W-:Y:S02]  /*5a30*/  MOV R97, RZ ;  /* 0x000000ff00617202 */ /* 0x000fe40000000f00 */
[----:B------:R-:W-:Y:S01]  /*5a40*/  MOV R19, RZ ;  /* 0x000000ff00137202 */ /* 0x000fe20000000f00 */
[----:B------:R-:W-:Y:S05]  /*5a50*/  @!P2 BRA `(.L_x_128) ;  /* 0x000009500000a947 */ /* 0x000fea0003800000 */
[----:B------:R-:W-:Y:S01]  /*5a60*/  ISETP.NE.U32.AND P0, PT, R40, RZ, PT ;  /* 0x000000ff2800720c */ /* 0x000fe20003f05070 */
[----:B------:R-:W-:Y:S01]  /*5a70*/  BSSY B2, `(.L_x_129) ;  /* 0x0000024000027945 */ /* 0x000fe20003800000 */
[----:B------:R-:W-:Y:S01]  /*5a80*/  LEA R11, R16, R16, 0x1 ;  /* 0x00000010100b7211 */ /* 0x000fe200078e08ff */
[----:B------:R-:W-:Y:S01]  /*5a90*/  CS2R R84, SRZ ;  /* 0x0000000000547805 */ /* 0x000fe2000001ff00 */
[----:B------:R-:W-:Y:S01]  /*5aa0*/  ISETP.NE.AND.EX P0, PT, R41, RZ, PT, P0 ;  /* 0x000000ff2900720c */ /* 0x000fe20003f05300 */
[----:B------:R-:W-:Y:S01]  /*5ab0*/  CS2R R86, SRZ ;  /* 0x0000000000567805 */ /* 0x000fe2000001ff00 */
[----:B------:R-:W-:Y:S01]  /*5ac0*/  ISETP.NE.U32.AND P1, PT, R36, RZ, PT ;  /* 0x000000ff2400720c */ /* 0x000fe20003f25070 */
[----:B------:R-:W-:Y:S01]  /*5ad0*/  IMAD.WIDE R38, R11, 0x4, R38 ;  /* 0x000000040b267825 */ /* 0x000fe200078e0226 */
[----:B------:R-:W-:-:S02]  /*5ae0*/  MOV R24, RZ ;  /* 0x000000ff00187202 */ /* 0x000fc40000000f00 */
[----:B------:R-:W-:-:S07]  /*5af0*/  ISETP.NE.AND.EX P1, PT, R37, RZ, PT, P1 ;  /* 0x000000ff2500720c */ /* 0x000fce0003f25310 */
[----:B------:R-:W-:Y:S05]  /*5b00*/  @!P0 BRA `(.L_x_130) ;  /* 0x000001a000008947 */ /* 0x000fea0003800000 */
[----:B------:R-:W2:Y:S04]  /*5b10*/  LD.E R13, [R38.64+0x4] ;  /* 0x00000410260d7980 */ /* 0x000ea8000c101900 */
[----:B------:R-:W3:Y:S04]  /*5b20*/  LD.E R11, [R38.64] ;  /* 0x00000010260b7980 */ /* 0x000ee8000c101900 */
[----:B------:R-:W4:Y:S01]  /*5b30*/  LD.E R19, [R38.64+0x8] ;  /* 0x0000081026137980 */ /* 0x000f22000c101900 */
[----:B--2---:R-:W-:-:S04]  /*5b40*/  IMAD.WIDE R12, R13, 0xc, R40 ;  /* 0x0000000c0d0c7825 */ /* 0x004fc800078e0228 */
[--C-:B---3--:R-:W-:Y:S01]  /*5b50*/  IMAD.WIDE R10, R11, 0xc, R40.reuse ;  /* 0x0000000c0b0a7825 */ /* 0x108fe200078e0228 */
[----:B------:R-:W2:Y:S04]  /*5b60*/  LD.E R86, [R12.64+0x4] ;  /* 0x000004100c567980 */ /* 0x000ea8000c101900 */
[----:B------:R-:W3:Y:S01]  /*5b70*/  LD.E R26, [R12.64] ;  /* 0x000000100c1a7980 */ /* 0x000ee2000c101900 */
[----:B----4-:R-:W-:-:S03]  /*5b80*/  IMAD.WIDE R40, R19, 0xc, R40 ;  /* 0x0000000c13287825 */ /* 0x010fc600078e0228 */
[----:B------:R-:W4:Y:S04]  /*5b90*/  LD.E R92, [R12.64+0x8] ;  /* 0x000008100c5c7980 */ /* 0x000f28000c101900 */
[----:B------:R-:W5:Y:S04]  /*5ba0*/  LD.E R20, [R10.64+0x4] ;  /* 0x000004100a147980 */ /* 0x000f68000c101900 */
[----:B------:R-:W5:Y:S04]  /*5bb0*/  LD.E R0, [R10.64] ;  /* 0x000000100a007980 */ /* 0x000f68000c101900 */
[----:B------:R-:W5:Y:S04]  /*5bc0*/  LD.E R22, [R10.64+0x8] ;  /* 0x000008100a167980 */ /* 0x000f68000c101900 */
[----:B------:R-:W5:Y:S04]  /*5bd0*/  LD.E R85, [R40.64+0x4] ;  /* 0x0000041028557980 */ /* 0x000f68000c101900 */
[----:B------:R-:W5:Y:S04]  /*5be0*/  LD.E R23, [R40.64] ;  /* 0x0000001028177980 */ /* 0x000f68000c101900 */
[----:B------:R-:W5:Y:S01]  /*5bf0*/  LD.E R94, [R40.64+0x8] ;  /* 0x00000810285e7980 */ /* 0x000f62000c101900 */
[-C--:B--2---:R-:W-:Y:S01]  /*5c00*/  FMUL R21, R86, R17.reuse ;  /* 0x0000001156157220 */ /* 0x084fe20000400000 */
[----:B------:R-:W-:Y:S01]  /*5c10*/  FADD R86, -R15, 1 ;  /* 0x3f8000000f567421 */ /* 0x000fe20000000100 */
[----:B---3--:R-:W-:-:S03]  /*5c20*/  FMUL R19, R26, R17 ;  /* 0x000000111a137220 */ /* 0x008fc60000400000 */
[----:B------:R-:W-:Y:S01]  /*5c30*/  FADD R87, R86, -R17 ;  /* 0x8000001156577221 */ /* 0x000fe20000000000 */
[----:B----4-:R-:W-:Y:S01]  /*5c40*/  FMUL R13, R92, R17 ;  /* 0x000000115c0d7220 */ /* 0x010fe20000400000 */
[-C--:B-----5:R-:W-:Y:S01]  /*5c50*/  FFMA R20, R20, R15.reuse, R21 ;  /* 0x0000000f14147223 */ /* 0x0a0fe20000000015 */
[-C--:B------:R-:W-:Y:S02]  /*5c60*/  FFMA R0, R0, R15.reuse, R19 ;  /* 0x0000000f00007223 */ /* 0x080fe40000000013 */
[----:B------:R-:W-:Y:S01]  /*5c70*/  FFMA R13, R22, R15, R13 ;  /* 0x0000000f160d7223 */ /* 0x000fe2000000000d */
[C---:B------:R-:W-:Y:S01]  /*5c80*/  FFMA R85, R87.reuse, R85, R20 ;  /* 0x0000005557557223 */ /* 0x040fe20000000014 */
[C---:B------:R-:W-:Y:S02]  /*5c90*/  FFMA R86, R87.reuse, R23, R0 ;  /* 0x0000001757567223 */ /* 0x040fe40000000000 */
[----:B------:R-:W-:Y:S02]  /*5ca0*/  FFMA R87, R87, R94, R13 ;  /* 0x0000005e57577223 */ /* 0x000fe4000000000d */
.L_x_130:
[----:B------:R-:W-:Y:S05]  /*5cb0*/  BSYNC B2 ;  /* 0x0000000000027941 */ /* 0x000fea0003800000 */
.L_x_129:
[----:B------:R-:W-:Y:S01]  /*5cc0*/  BSSY B2, `(.L_x_131) ;  /* 0x000001d000027945 */ /* 0x000fe20003800000 */
[----:B------:R-:W-:Y:S01]  /*5cd0*/  MOV R91, RZ ;  /* 0x000000ff005b7202 */ /* 0x000fe20000000f00 */
        /* <DEDUP_REMOVED lines=16> */
[----:B------:R-:W-:-:S04]  /*5de0*/  FADD R84, -R15, 1 ;  /* 0x3f8000000f547421 */ /* 0x000fc80000000100 */
[----:B------:R-:W-:Y:S01]  /*5df0*/  FADD R91, R84, -R17 ;  /* 0x80000011545b7221 */ /* 0x000fe20000000000 */
[-C--:B--2---:R-:W-:Y:S01]  /*5e00*/  FMUL R21, R26, R17.reuse ;  /* 0x000000111a157220 */ /* 0x084fe20000400000 */
[-C--:B---3--:R-:W-:Y:S01]  /*5e10*/  FMUL R19, R24, R17.reuse ;  /* 0x0000001118137220 */ /* 0x088fe20000400000 */
[----:B----4-:R-:W-:Y:S02]  /*5e20*/  FMUL R13, R40, R17 ;  /* 0x00000011280d7220 */ /* 0x010fe40000400000 */
[-C--:B-----5:R-:W-:Y:S01]  /*5e30*/  FFMA R20, R20, R15.reuse, R21 ;  /* 0x0000000f14147223 */ /* 0x0a0fe20000000015 */
[-C--:B------:R-:W-:Y:S01]  /*5e40*/  FFMA R0, R0, R15.reuse, R19 ;  /* 0x0000000f00007223 */ /* 0x080fe20000000013 */
[----:B------:R-:W-:Y:S02]  /*5e50*/  FFMA R13, R22, R15, R13 ;  /* 0x0000000f160d7223 */ /* 0x000fe4000000000d */
[C---:B------:R-:W-:Y:S01]  /*5e60*/  FFMA R24, R91.reuse, R25, R20 ;  /* 0x000000195b187223 */ /* 0x040fe20000000014 */
[C---:B------:R-:W-:Y:S01]  /*5e70*/  FFMA R84, R91.reuse, R23, R0 ;  /* 0x000000175b547223 */ /* 0x040fe20000000000 */
[----:B------:R-:W-:-:S02]  /*5e80*/  FFMA R91, R91, R38, R13 ;  /* 0x000000265b5b7223 */ /* 0x000fc4000000000d */
.L_x_132:
[----:B------:R-:W-:Y:S05]  /*5e90*/  BSYNC B2 ;  /* 0x0000000000027941 */ /* 0x000fea0003800000 */
.L_x_131:
[----:B------:R-:W-:Y:S01]  /*5ea0*/  FFMA R11, R4, -R85, R7 ;  /* 0x80000055040b7223 */ /* 0x000fe20000000007 */
[----:B------:R-:W-:Y:S01]  /*5eb0*/  FFMA R12, R5, -R86, R6 ;  /* 0x80000056050c7223 */ /* 0x000fe20000000006 */
[----:B------:R-:W-:Y:S01]  /*5ec0*/  FFMA R10, R2, -R87, R9 ;  /* 0x80000057020a7223 */ /* 0x000fe20000000009 */
[----:B------:R-:W-:Y:S01]  /*5ed0*/  FSETP.NEU.AND P0, PT, RZ, c[0x0][0x540], PT ;  /* 0x00015000ff007a0b */ /* 0x000fe20003f0d000 */
[----:B------:R-:W-:Y:S01]  /*5ee0*/  FMUL R13, R11, R11 ;  /* 0x0000000b0b0d7220 */ /* 0x000fe20000400000 */
[----:B------:R-:W-:Y:S03]  /*5ef0*/  BSSY B2, `(.L_x_133) ;  /* 0x0000010000027945 */ /* 0x000fe60003800000 */
[----:B------:R-:W-:-:S04]  /*5f00*/  FFMA R13, R12, R12, R13 ;  /* 0x0000000c0c0d7223 */ /* 0x000fc8000000000d */
[----:B------:R-:W-:-:S04]  /*5f10*/  FFMA R25, R10, R10, R13 ;  /* 0x0000000a0a197223 */ /* 0x000fc8000000000d */
[----:B------:R0:W1:Y:S01]  /*5f20*/  MUFU.RSQ R20, R25 ;  /* 0x0000001900147308 */ /* 0x0000620000001400 */
[----:B------:R-:W-:-:S04]  /*5f30*/  IADD3 R0, R25, -0xd000000, RZ ;  /* 0xf300000019007810 */ /* 0x000fc80007ffe0ff */
[----:B------:R-:W-:Y:S02]  /*5f40*/  ISETP.GT.U32.AND P1, PT, R0, 0x727fffff, PT ;  /* 0x727fffff0000780c */ /* 0x000fe40003f24070 */
[----:B------:R-:W-:-:S11]  /*5f50*/  FSEL R0, R18, 1, P0 ;  /* 0x3f80000012007808 */ /* 0x000fd60000000000 */
[----:B------:R-:W-:Y:S05]  /*5f60*/  @!P1 BRA `(.L_x_134) ;  /* 0x0000004000009947 */ /* 0x000fea0003800000 */
[----:B01----:R-:W-:Y:S02]  /*5f70*/  MOV R111, 0x5f90 ;  /* 0x00005f90006f7802 */ /* 0x003fe40000000f00 */
[----:B------:R-:W-:Y:S05]  /*5f80*/  CALL.REL.NOINC `($__internal_2_$__cuda_sm20_sqrt_rn_f32_slowpath) ;  /* 0x00006fd000007944 */ /* 0x000fea0003c00000 */
[----:B------:R-:W-:Y:S01]  /*5f90*/  MOV R43, R25 ;  /* 0x00000019002b7202 */ /* 0x000fe20000000f00 */
[----:B------:R-:W-:Y:S05]  /*5fa0*/  BRA `(.L_x_135) ;  /* 0x0000004000007947 */ /* 0x000fea0003800000 */
.L_x_134:
[----:B01----:R-:W-:Y:S01]  /*5fb0*/  FMUL.FTZ R43, R25, R20 ;  /* 0x00000014192b7220 */ /* 0x003fe20000410000 */
[----:B------:R-:W-:-:S03]  /*5fc0*/  FMUL.FTZ R13, R20, 0.5 ;  /* 0x3f000000140d7820 */ /* 0x000fc60000410000 */
[----:B------:R-:W-:-:S04]  /*5fd0*/  FFMA R18, -R43, R43, R25 ;  /* 0x0000002b2b127223 */ /* 0x000fc80000000119 */
[----:B------:R-:W-:Y:S02]  /*5fe0*/  FFMA R43, R18, R13, R43 ;  /* 0x0000000d122b7223 */ /* 0x000fe4000000002b */
.L_x_135:
[----:B------:R-:W-:Y:S05]  /*5ff0*/  BSYNC B2 ;  /* 0x0000000000027941 */ /* 0x000fea0003800000 */
.L_x_133:
        /* <DEDUP_REMOVED lines=20> */
.L_x_139:
[----:B------:R-:W-:Y:S05]  /*6140*/  BSYNC B7 ;  /* 0x0000000000077941 */ /* 0x000fea0003800000 */
.L_x_138:
        /* <DEDUP_REMOVED lines=14> */
.L_x_141:
[----:B------:R-:W-:Y:S05]  /*6230*/  BSYNC B7 ;  /* 0x0000000000077941 */ /* 0x000fea0003800000 */
.L_x_140:
        /* <DEDUP_REMOVED lines=14> */
.L_x_142:
[----:B------:R-:W-:Y:S05]  /*6320*/  BSYNC B7 ;  /* 0x0000000000077941 */ /* 0x000fea0003800000 */
.L_x_137:
[----:B------:R-:W-:Y:S05]  /*6330*/  BSYNC B6 ;  /* 0x0000000000067941 */ /* 0x000fea0003800000 */
.L_x_136:
[-C--:B------:R-:W-:Y:S01]  /*6340*/  FMUL R20, R97, R0.reuse ;  /* 0x0000000061147220 */ /* 0x080fe20000400000 */
[-C--:B------:R-:W-:Y:S01]  /*6350*/  FMUL R19, R95, R0.reuse ;  /* 0x000000005f137220 */ /* 0x080fe20000400000 */
[----:B------:R-:W-:Y:S01]  /*6360*/  FMUL R13, R93, R0 ;  /* 0x000000005d0d7220 */ /* 0x000fe20000400000 */
[----:B------:R-:W-:Y:S01]  /*6370*/  FMUL R106, R0, R43 ;  /* 0x0000002b006a7220 */ /* 0x000fe20000400000 */
[----:B------:R-:W-:Y:S01]  /*6380*/  FMUL R21, R2, R91 ;  /* 0x0000005b02157220 */ /* 0x000fe20000400000 */
[----:B------:R-:W-:Y:S01]  /*6390*/  FMUL R22, R4, R24 ;  /* 0x0000001804167220 */ /* 0x000fe20000400000 */
[----:B------:R-:W-:-:S02]  /*63a0*/  FMUL R23, R5, R84 ;  /* 0x0000005405177220 */ /* 0x000fc40000400000 */
.L_x_128:
[----:B------:R-:W-:Y:S05]  /*63b0*/  BSYNC B5 ;  /* 0x0000000000057941 */ /* 0x000fea0003800000 */
.L_x_127:
[----:B------:R-:W-:Y:S02]  /*63c0*/  FSEL R25, R20, RZ, P2 ;  /* 0x000000ff14197208 */ /* 0x000fe40001000000 */
[----:B------:R-:W-:-:S02]  /*63d0*/  FSEL R26, R19, RZ, P2 ;  /* 0x000000ff131a7208 */ /* 0x000fc40001000000 */
[----:B------:R-:W-:Y:S02]  /*63e0*/  FSEL R27, R13, RZ, P2 ;  /* 0x000000ff0d1b7208 */ /* 0x000fe40001000000 */
[----:B------:R-:W-:Y:S02]  /*63f0*/  FSEL R105, R23, RZ, P2 ;  /* 0x000000ff17697208 */ /* 0x000fe40001000000 */
[----:B------:R-:W-:Y:S02]  /*6400*/  FSEL R40, R22, RZ, P2 ;  /* 0x000000ff16287208 */ /* 0x000fe40001000000 */
[----:B------:R-:W-:Y:S02]  /*6410*/  FSEL R38, R21, RZ, P2 ;  /* 0x000000ff15267208 */ /* 0x000fe40001000000 */
[----:B------:R-:W-:Y:S02]  /*6420*/  FSEL R107, R106, 1000000, P2 ;  /* 0x497424006a6b7808 */ /* 0x000fe40001000000 */
.L_x_8:
[----:B------:R-:W-:Y:S05]  /*6430*/  BSYNC B4 ;  /* 0x0000000000047941 */ /* 0x000fea0003800000 */
.L_x_6:
[----:B------:R-:W-:Y:S01]  /*6440*/  ISETP.NE.AND P1, PT, R89, 0x5, PT ;  /* 0x000000055900780c */ /* 0x000fe20003f25270 */
[----:B------:R-:W-:Y:S01]  /*6450*/  BSSY B2, `(.L_x_143) ;  /* 0x0000189000027945 */ /* 0x000fe20003800000 */
[----:B------:R-:W-:Y:S01]  /*6460*/  MOV R13, RZ ;  /* 0x000000ff000d7202 */ /* 0x000fe20000000f00 */
[----:B------:R-:W-:Y:S01]  /*6470*/  CS2R R98, SRZ ;  /* 0x0000000000627805 */ /* 0x000fe2000001ff00 */
[----:B------:R-:W-:Y:S01]  /*6480*/  FSEL R15, R107, 1000000, !P1 ;  /* 0x497424006b0f7808 */ /* 0x000fe20004800000 */
[----:B------:R-:W-:Y:S01]  /*6490*/  CS2R R100, SRZ ;  /* 0x0000000000647805 */ /* 0x000fe2000001ff00 */
[----:B------:R-:W-:Y:S01]  /*64a0*/  CS2R R20, SRZ ;  /* 0x0000000000147805 */ /* 0x000fe2000001ff00 */
[----:B------:R-:W-:Y:S01]  /*64b0*/  CS2R R18, SRZ ;  /* 0x0000000000127805 */ /* 0x000fe2000001ff00 */
[----:B------:R-:W-:Y:S01]  /*64c0*/  FSETP.GEU.AND P0, PT, R15, R8, PT ;  /* 0x000000080f00720b */ /* 0x000fe20003f0e000 */
        /* <DEDUP_REMOVED lines=10> */
[----:B------:R-:W-:Y:S02]  /*6570*/  FSEL R25, R25, RZ, !P1 ;  /* 0x000000ff19197208 */ /* 0x000fe40004800000 */
[----:B------:R-:W-:-:S02]  /*6580*/  FSEL R26, R26, RZ, !P1 ;  /* 0x000000ff1a1a7208 */ /* 0x000fc40004800000 */
[----:B------:R-:W-:Y:S02]  /*6590*/  FSEL R8, R27, RZ, !P1 ;  /* 0x000000ff1b087208 */ /* 0x000fe40004800000 */
[----:B------:R-:W-:Y:S02]  /*65a0*/  FSEL R38, R38, RZ, !P1 ;  /* 0x000000ff26267208 */ /* 0x000fe40004800000 */
[----:B------:R-:W-:Y:S02]  /*65b0*/  FSEL R40, R40, RZ, !P1 ;  /* 0x000000ff28287208 */ /* 0x000fe40004800000 */
[----:B------:R-:W-:Y:S01]  /*65c0*/  FSEL R105, R105, RZ, !P1 ;  /* 0x000000ff69697208 */ /* 0x000fe20004800000 */
[----:B------:R-:W-:Y:S05]  /*65d0*/  @P0 BRA `(.L_x_144) ;  /* 0x0000170000000947 */ /* 0x000fea0003800000 */
[----:B------:R-:W-:-:S04]  /*65e0*/  ISETP.NE.U32.AND P0, PT, RZ, c[0x0][0x8d0], PT ;  /* 0x00023400ff007a0c */ /* 0x000fc80003f05070 */
[----:B------:R-:W-:-:S13]  /*65f0*/  ISETP.NE.AND.EX P0, PT, RZ, c[0x0][0x8d4], PT, P0 ;  /* 0x00023500ff007a0c */ /* 0x000fda0003f05300 */
[----:B------:R-:W-:Y:S05]  /*6600*/  @!P0 BRA `(.L_x_145) ;  /* 0x0000009000008947 */ /* 0x000fea0003800000 */
[----:B------:R-:W-:Y:S02]  /*6610*/  MOV R18, c[0x0][0x8d0] ;  /* 0x0002340000127a02 */ /* 0x000fe40000000f00 */
[----:B------:R-:W-:-:S05]  /*6620*/  MOV R19, c[0x0][0x8d4] ;  /* 0x0002350000137a02 */ /* 0x000fca0000000f00 */
[----:B------:R-:W2:Y:S04]  /*6630*/  LDG.E R22, [R18.64] ;  /* 0x0000001012167981 */ /* 0x000ea8000c1e1900 */
[----:B------:R-:W3:Y:S04]  /*6640*/  LDG.E R27, [R18.64+0x4] ;  /* 0x00000410121b7981 */ /* 0x000ee8000c1e1900 */
[----:B------:R-:W4:Y:S01]  /*6650*/  LDG.E R36, [R18.64+0x8] ;  /* 0x0000081012247981 */ /* 0x000f22000c1e1900 */
[----:B--2---:R-:W-:Y:S01]  /*6660*/  FADD R22, RZ, R22 ;  /* 0x00000016ff167221 */ /* 0x004fe20000000000 */
[----:B---3--:R-:W-:Y:S01]  /*6670*/  FADD R27, RZ, R27 ;  /* 0x0000001bff1b7221 */ /* 0x008fe20000000000 */
[----:B----4-:R-:W-:Y:S01]  /*6680*/  FADD R36, RZ, R36 ;  /* 0x00000024ff247221 */ /* 0x010fe20000000000 */
[----:B------:R-:W-:Y:S05]  /*6690*/  BRA `(.L_x_146) ;  /* 0x000000e000007947 */ /* 0x000fea0003800000 */
.L_x_145:
[----:B------:R-:W-:Y:S02]  /*66a0*/  ISETP.NE.U32.AND P0, PT, RZ, c[0x0][0x510], PT ;  /* 0x00014400ff007a0c */ /* 0x000fe40003f05070 */
[----:B------:R-:W-:-:S02]  /*66b0*/  MOV R36, RZ ;  /* 0x000000ff00247202 */ /* 0x000fc40000000f00 */
[----:B------:R-:W-:Y:S02]  /*66c0*/  ISETP.NE.AND.EX P0, PT, RZ, c[0x0][0x514], PT, P0 ;  /* 0x00014500ff007a0c */ /* 0x000fe40003f05300 */
[----:B------:R-:W-:Y:S02]  /*66d0*/  MOV R27, RZ ;  /* 0x000000ff001b7202 */ /* 0x000fe40000000f00 */
[----:B------:R-:W-:-:S09]  /*66e0*/  MOV R22, RZ ;  /* 0x000000ff00167202 */ /* 0x000fd20000000f00 */
        /* <DEDUP_REMOVED lines=9> */
.L_x_146:
        /* <DEDUP_REMOVED lines=12> */
.L_x_147:
[----:B------:R-:W-:Y:S01]  /*6840*/  ISETP.NE.U32.AND P0, PT, RZ, c[0x0][0x4d8], PT ;  /* 0x00013600ff007a0c */ /* 0x000fe20003f05070 */
[----:B------:R-:W-:Y:S01]  /*6850*/  CS2R R18, SRZ ;  /* 0x0000000000127805 */ /* 0x000fe2000001ff00 */
[----:B------:R-:W-:-:S02]  /*6860*/  MOV R17, RZ ;  /* 0x000000ff00117202 */ /* 0x000fc40000000f00 */
        /* <DEDUP_REMOVED lines=10> */
.L_x_148:
        /* <DEDUP_REMOVED lines=12> */
.L_x_149:
        /* <DEDUP_REMOVED lines=14> */
.L_x_150:
[C---:B------:R-:W-:Y:S01]  /*6ab0*/  FMUL R21, R64.reuse, R72 ;  /* 0x0000004840157220 */ /* 0x040fe20000400000 */
[----:B------:R-:W-:Y:S01]  /*6ac0*/  FMUL R92, R64, R69 ;  /* 0x00000045405c7220 */ /* 0x000fe20000400000 */
[----:B------:R-:W-:Y:S01]  /*6ad0*/  FMUL R23, R52, R25 ;  /* 0x0000001934177220 */ /* 0x000fe20000400000 */
[----:B------:R-:W-:Y:S01]  /*6ae0*/  FMUL R99, R90, R26 ;  /* 0x0000001a5a637220 */ /* 0x000fe20000400000 */
[-C--:B------:R-:W-:Y:S01]  /*6af0*/  FFMA R20, R62, R68.reuse, R21 ;  /* 0x000000443e147223 */ /* 0x080fe20000000015 */
[----:B------:R-:W-:Y:S01]  /*6b00*/  FFMA R94, R63, R68, R92 ;  /* 0x000000443f5e7223 */ /* 0x000fe2000000005c */
[C---:B------:R-:W-:Y:S01]  /*6b10*/  FMUL R101, R23.reuse, 4 ;  /* 0x4080000017657820 */ /* 0x040fe20000400000 */
[----:B------:R-:W-:Y:S01]  /*6b20*/  FADD R23, R23, R23 ;  /* 0x0000001717177221 */ /* 0x000fe20000000000 */
[----:B------:R-:W-:Y:S01]  /*6b30*/  FFMA R20, R63, R67, R20 ;  /* 0x000000433f147223 */ /* 0x000fe20000000014 */
[C---:B------:R-:W-:Y:S01]  /*6b40*/  FFMA R103, R61.reuse, R72, R94 ;  /* 0x000000483d677223 */ /* 0x040fe2000000005e */
[----:B------:R-:W-:Y:S01]  /*6b50*/  FFMA R94, R90, R26, R99 ;  /* 0x0000001a5a5e7223 */ /* 0x000fe20000000063 */
[----:B------:R-:W-:Y:S01]  /*6b60*/  FMUL R108, R52, R8 ;  /* 0x00000008346c7220 */ /* 0x000fe20000400000 */
[----:B------:R-:W-:Y:S01]  /*6b70*/  FFMA R21, R61, -R69, R20 ;  /* 0x800000453d157223 */ /* 0x000fe20000000014 */
[----:B------:R-:W-:Y:S01]  /*6b80*/  FFMA R100, R62, -R67, R103 ;  /* 0x800000433e647223 */ /* 0x000fe20000000067 */
[----:B------:R-:W-:Y:S01]  /*6b90*/  FMUL R20, R52, R26 ;  /* 0x0000001a34147220 */ /* 0x000fe20000400000 */
[----:B------:R-:W-:Y:S01]  /*6ba0*/  FADD R99, R23, -R94 ;  /* 0x8000005e17637221 */ /* 0x000fe20000000000 */
[C---:B------:R-:W-:Y:S01]  /*6bb0*/  FMUL R92, R21.reuse, R8 ;  /* 0x00000008155c7220 */ /* 0x040fe20000400000 */
[----:B------:R-:W-:Y:S01]  /*6bc0*/  FMUL R103, R90, R52 ;  /* 0x000000345a677220 */ /* 0x000fe20000400000 */
[C---:B------:R-:W-:Y:S01]  /*6bd0*/  FMUL R98, R21.reuse, R90 ;  /* 0x0000005a15627220 */ /* 0x040fe20000400000 */
[----:B------:R-:W-:Y:S01]  /*6be0*/  FMUL R102, R21, R26 ;  /* 0x0000001a15667220 */ /* 0x000fe20000400000 */
[C---:B------:R-:W-:Y:S01]  /*6bf0*/  FFMA R101, R92.reuse, 2, R101 ;  /* 0x400000005c657823 */ /* 0x040fe20000000065 */
[----:B------:R-:W-:Y:S01]  /*6c00*/  FFMA R112, R92, 2, R23 ;  /* 0x400000005c707823 */ /* 0x000fe20000000017 */
[----:B------:R-:W-:Y:S01]  /*6c10*/  FMUL R92, R20, 4 ;  /* 0x40800000145c7820 */ /* 0x000fe20000400000 */
[-C--:B------:R-:W-:Y:S01]  /*6c20*/  FMUL R23, R90, R25.reuse ;  /* 0x000000195a177220 */ /* 0x080fe20000400000 */
[----:B------:R-:W-:Y:S01]  /*6c30*/  FADD R115, -R94, R101 ;  /* 0x000000655e737221 */ /* 0x000fe20000000100 */
[-C--:B------:R-:W-:Y:S01]  /*6c40*/  FMUL R101, R100, R8.reuse ;  /* 0x0000000864657220 */ /* 0x080fe20000400000 */
[----:B------:R-:W-:Y:S01]  /*6c50*/  FADD R20, R20, R20 ;  /* 0x0000001414147221 */ /* 0x000fe20000000000 */
[C---:B------:R-:W-:Y:S01]  /*6c60*/  FFMA R92, R23.reuse, 2, R92 ;  /* 0x40000000175c7823 */ /* 0x040fe2000000005c */
[----:B------:R-:W-:Y:S01]  /*6c70*/  FADD R94, R108, R108 ;  /* 0x0000006c6c5e7221 */ /* 0x000fe20000000000 */
[C---:B------:R-:W-:Y:S01]  /*6c80*/  FFMA R101, R100.reuse, R8, R101 ;  /* 0x0000000864657223 */ /* 0x040fe20000000065 */
[----:B------:R-:W-:Y:S01]  /*6c90*/  FFMA R109, R23, 2, R20 ;  /* 0x40000000176d7823 */ /* 0x000fe20000000014 */
[----:B------:R-:W-:Y:S01]  /*6ca0*/  FMUL R23, R100, R26 ;  /* 0x0000001a64177220 */ /* 0x000fe20000400000 */
[----:B------:R-:W-:Y:S01]  /*6cb0*/  FFMA R103, R90, R52, R103 ;  /* 0x000000345a677223 */ /* 0x000fe20000000067 */
[----:B------:R-:W-:Y:S01]  /*6cc0*/  FADD R114, R20, -R101 ;  /* 0x8000006514727221 */ /* 0x000fe20000000000 */
[----:B------:R-:W-:Y:S01]  /*6cd0*/  FMUL R20, R21, R25 ;  /* 0x0000001915147220 */ /* 0x000fe20000400000 */
[----:B------:R-:W-:Y:S01]  /*6ce0*/  FADD R117, -R101, R92 ;  /* 0x0000005c65757221 */ /* 0x000fe20000000100 */
[C---:B------:R-:W-:Y:S01]  /*6cf0*/  FMUL R92, R100.reuse, R21 ;  /* 0x00000015645c7220 */ /* 0x040fe20000400000 */
[C---:B------:R-:W-:Y:S01]  /*6d00*/  FFMA R23, R100.reuse, R26, R23 ;  /* 0x0000001a64177223 */ /* 0x040fe20000000017 */
[----:B------:R-:W-:Y:S01]  /*6d10*/  FFMA R20, R21, R25, R20 ;  /* 0x0000001915147223 */ /* 0x000fe20000000014 */
[C---:B------:R-:W-:Y:S01]  /*6d20*/  FMUL R101, R100.reuse, R52 ;  /* 0x0000003464657220 */ /* 0x040fe20000400000 */
[-C--:B------:R-:W-:Y:S01]  /*6d30*/  FFMA R96, R100, R21.reuse, R92 ;  /* 0x0000001564607223 */ /* 0x080fe2000000005c */
[--C-:B------:R-:W-:Y:S01]  /*6d40*/  FADD R111, R23, R94.reuse ;  /* 0x0000005e176f7221 */ /* 0x100fe20000000000 */
[----:B------:R-:W-:Y:S01]  /*6d50*/  FADD R119, -R20, R23 ;  /* 0x0000001714777221 */ /* 0x000fe20000000100 */
[----:B------:R-:W-:Y:S01]  /*6d60*/  FMUL R23, R90, R90 ;  /* 0x0000005a5a177220 */ /* 0x000fe20000400000 */
[----:B------:R-:W-:Y:S01]  /*6d70*/  FADD R92, R20, -R94 ;  /* 0x8000005e145c7221 */ /* 0x000fe20000000000 */
[----:B------:R-:W-:Y:S01]  /*6d80*/  FFMA R101, R100, R52, R101 ;  /* 0x0000003464657223 */ /* 0x000fe20000000065 */
[-C--:B------:R-:W-:Y:S01]  /*6d90*/  FFMA R98, R21, R90.reuse, R98 ;  /* 0x0000005a15627223 */ /* 0x080fe20000000062 */
[C-C-:B------:R-:W-:Y:S01]  /*6da0*/  FADD R94, R103.reuse, R96.reuse ;  /* 0x00000060675e7221 */ /* 0x140fe20000000000 */
[----:B------:R-:W-:Y:S01]  /*6db0*/  FADD R123, R103, -R96 ;  /* 0x80000060677b7221 */ /* 0x000fe20000000000 */
[-C--:B------:R-:W-:Y:S01]  /*6dc0*/  FMUL R96, R21, R21.reuse ;  /* 0x0000001515607220 */ /* 0x080fe20000400000 */
[----:B------:R-:W-:Y:S01]  /*6dd0*/  FFMA R113, R90, R90, R23 ;  /* 0x0000005a5a717223 */ /* 0x000fe20000000017 */
[----:B------:R-:W-:Y:S01]  /*6de0*/  FMUL R23, R100, R100 ;  /* 0x0000006464177220 */ /* 0x000fe20000400000 */
[C-C-:B------:R-:W-:Y:S01]  /*6df0*/  FADD R121, R101.reuse, R98.reuse ;  /* 0x0000006265797221 */ /* 0x140fe20000000000 */
[----:B------:R-:W-:Y:S01]  /*6e00*/  FADD R20, R101, -R98 ;  /* 0x8000006265147221 */ /* 0x000fe20000000000 */
[----:B------:R-:W-:Y:S01]  /*6e10*/  FFMA R103, R21, R21, R96 ;  /* 0x0000001515677223 */ /* 0x000fe20000000060 */
[----:B------:R-:W-:Y:S01]  /*6e20*/  FMUL R98, R52, R52 ;  /* 0x0000003434627220 */ /* 0x000fe20000400000 */
[----:B------:R-:W-:Y:S01]  /*6e30*/  FFMA R101, R100, R100, R23 ;  /* 0x0000006464657223 */ /* 0x000fe20000000017 */
[----:B------:R-:W-:Y:S01]  /*6e40*/  FADD R104, R102, R102 ;  /* 0x0000006666687221 */ /* 0x000fe20000000000 */
[----:B------:R-:W-:Y:S01]  /*6e50*/  FMUL R111, R111, R22 ;  /* 0x000000166f6f7220 */ /* 0x000fe20000400000 */
[C---:B------:R-:W-:Y:S01]  /*6e60*/  FFMA R96, R98.reuse, 2, R113 ;  /* 0x4000000062607823 */ /* 0x040fe20000000071 */
[C---:B------:R-:W-:Y:S01]  /*6e70*/  FFMA R23, R98.reuse, 2, R103 ;  /* 0x4000000062177823 */ /* 0x040fe20000000067 */
[----:B------:R-:W-:Y:S01]  /*6e80*/  FFMA R98, R98, 2, R101 ;  /* 0x4000000062627823 */ /* 0x000fe20000000065 */
[C---:B------:R-:W-:Y:S01]  /*6e90*/  FMUL R103, R100.reuse, R90 ;  /* 0x0000005a64677220 */ /* 0x040fe20000400000 */
[----:B------:R-:W-:Y:S01]  /*6ea0*/  FMUL R101, R100, R25 ;  /* 0x0000001964657220 */ /* 0x000fe20000400000 */
[----:B------:R-:W-:Y:S01]  /*6eb0*/  FMUL R118, R64, R38 ;  /* 0x0000002640767220 */ /* 0x000fe20000400000 */
[----:B------:R-:W-:Y:S01]  /*6ec0*/  FADD R96, R96, -1 ;  /* 0xbf80000060607421 */ /* 0x000fe20000000000 */
[----:B------:R-:W-:Y:S01]  /*6ed0*/  FFMA R100, R100, R90, R103 ;  /* 0x0000005a64647223 */ /* 0x000fe20000000067 */
[----:B------:R-:W-:Y:S01]  /*6ee0*/  FMUL R90, R90, R8 ;  /* 0x000000085a5a7220 */ /* 0x000fe20000400000 */
[C---:B------:R-:W-:Y:S01]  /*6ef0*/  FADD R103, R101.reuse, R101 ;  /* 0x0000006565677221 */ /* 0x040fe20000000000 */
[----:B------:R-:W-:Y:S01]  /*6f00*/  FFMA R113, R101, 2, R104 ;  /* 0x4000000065717823 */ /* 0x000fe20000000068 */
[----:B------:R-:W-:Y:S01]  /*6f10*/  FADD R120, R118, R118 ;  /* 0x0000007676787221 */ /* 0x000fe20000000000 */
[----:B------:R-:W-:Y:S01]  /*6f20*/  FADD R23, R23, -1 ;  /* 0xbf80000017177421 */ /* 0x000fe20000000000 */
[----:B------:R-:W-:-:S04]  /*6f30*/  FFMA R103, R90, 2, R103 ;  /* 0x400000005a677823 */ /* 0x000fc80000000067 */
[----:B------:R-:W-:Y:S01]  /*6f40*/  FFMA R110, R102, 4, R103 ;  /* 0x40800000666e7823 */ /* 0x000fe20000000067 */
[C---:B------:R-:W-:Y:S01]  /*6f50*/  FFMA R102, R90.reuse, 2, R104 ;  /* 0x400000005a667823 */ /* 0x040fe20000000068 */
[----:B------:R-:W-:Y:S01]  /*6f60*/  FFMA R90, R90, 4, R113 ;  /* 0x408000005a5a7823 */ /* 0x000fe20000000071 */
[----:B------:R-:W-:Y:S01]  /*6f70*/  FMUL R113, R62, R40 ;  /* 0x000000283e717220 */ /* 0x000fe20000400000 */
[----:B------:R-:W-:Y:S01]  /*6f80*/  FFMA R110, R110, R27, R111 ;  /* 0x0000001b6e6e7223 */ /* 0x000fe2000000006f */
[----:B------:R-:W-:Y:S01]  /*6f90*/  FFMA R103, R101, 4, R102 ;  /* 0x4080000065677823 */ /* 0x000fe20000000066 */
[----:B------:R-:W-:Y:S01]  /*6fa0*/  FMUL R102, R63, R105 ;  /* 0x000000693f667220 */ /* 0x000fe20000400000 */
[----:B------:R-:W-:Y:S01]  /*6fb0*/  FMUL R101, R61, R38 ;  /* 0x000000263d657220 */ /* 0x000fe20000400000 */
[----:B------:R-:W-:Y:S01]  /*6fc0*/  FADD R125, R113, R113 ;  /* 0x00000071717d7221 */ /* 0x000fe20000000000 */
[----:B------:R-:W-:Y:S01]  /*6fd0*/  FMUL R111, R64, R40 ;  /* 0x00000028406f7220 */ /* 0x000fe20000400000 */
[C---:B------:R-:W-:Y:S01]  /*6fe0*/  FADD R104, R102.reuse, R102 ;  /* 0x0000006666687221 */ /* 0x040fe20000000000 */
[----:B------:R-:W-:Y:S01]  /*6ff0*/  FFMA R110, -R99, R36, R110 ;  /* 0x00000024636e7223 */ /* 0x000fe2000000016e */
[----:B------:R-:W-:Y:S01]  /*7000*/  FFMA R116, R102, 2, R125 ;  /* 0x4000000066747823 */ /* 0x000fe2000000007d */
[----:B------:R-:W-:Y:S01]  /*7010*/  FMUL R124, R111, 4 ;  /* 0x408000006f7c7820 */ /* 0x000fe20000400000 */
[----:B------:R-:W-:-:S04]  /*7020*/  FFMA R104, R101, 2, R104 ;  /* 0x4000000065687823 */ /* 0x000fc80000000068 */
[----:B------:R-:W-:Y:S01]  /*7030*/  FFMA R127, R113, 4, R104 ;  /* 0x40800000717f7823 */ /* 0x000fe20000000068 */
[C---:B------:R-:W-:Y:S01]  /*7040*/  FFMA R113, R101.reuse, 2, R125 ;  /* 0x4000000065717823 */ /* 0x040fe2000000007d */
[----:B------:R-:W-:Y:S01]  /*7050*/  FFMA R125, R101, 4, R116 ;  /* 0x40800000657d7823 */ /* 0x000fe20000000074 */
[----:B------:R-:W-:Y:S01]  /*7060*/  FFMA R101, R108, 4, R119 ;  /* 0x408000006c657823 */ /* 0x000fe20000000077 */
[----:B------:R-:W-:Y:S01]  /*7070*/  FMUL R108, R63, R40 ;  /* 0x000000283f6c7220 */ /* 0x000fe20000400000 */
[----:B------:R-:W-:Y:S01]  /*7080*/  FFMA R104, R102, 4, R113 ;  /* 0x4080000066687823 */ /* 0x000fe20000000071 */
[----:B------:R-:W-:Y:S01]  /*7090*/  FMUL R113, R112, R27 ;  /* 0x0000001b70717220 */ /* 0x000fe20000400000 */
[----:B------:R-:W-:Y:S01]  /*70a0*/  FMUL R102, R115, R22 ;  /* 0x0000001673667220 */ /* 0x000fe20000400000 */
[----:B------:R-:W-:Y:S01]  /*70b0*/  FMUL R115, R61, R105 ;  /* 0x000000693d737220 */ /* 0x000fe20000400000 */
[----:B------:R-:W-:Y:S01]  /*70c0*/  FADD R112, R111, R111 ;  /* 0x0000006f6f707221 */ /* 0x000fe20000000000 */
[----:B------:R-:W-:Y:S01]  /*70d0*/  FFMA R113, R90, R36, R113 ;  /* 0x000000245a717223 */ /* 0x000fe20000000071 */
[----:B------:R-:W-:Y:S01]  /*70e0*/  FFMA R90, R117, R27, R102 ;  /* 0x0000001b755a7223 */ /* 0x000fe20000000066 */
[----:B------:R-:W-:Y:S01]  /*70f0*/  FMUL R117, R104, R17 ;  /* 0x0000001168757220 */ /* 0x000fe20000400000 */
[----:B------:R-:W-:Y:S01]  /*7100*/  FFMA R104, R115, 2, R112 ;  /* 0x4000000073687823 */ /* 0x000fe20000000070 */
[----:B------:R-:W-:Y:S01]  /*7110*/  FFMA R116, R63, R40, R108 ;  /* 0x000000283f747223 */ /* 0x000fe2000000006c */
[-C--:B------:R-:W-:Y:S01]  /*7120*/  FMUL R108, R103, R22.reuse ;  /* 0x00000016676c7220 */ /* 0x080fe20000400000 */
[----:B------:R-:W-:Y:S01]  /*7130*/  FMUL R102, R123, R22 ;  /* 0x000000167b667220 */ /* 0x000fe20000400000 */
[----:B------:R-:W-:Y:S01]  /*7140*/  FFMA R119, R104, R19, R117 ;  /* 0x0000001368777223 */ /* 0x000fe20000000075 */
[CC--:B------:R-:W-:Y:S01]  /*7150*/  FMUL R117, R62.reuse, R105.reuse ;  /* 0x000000693e757220 */ /* 0x0c0fe20000400000 */
[----:B------:R-:W-:Y:S01]  /*7160*/  FFMA R103, R109, R36, R108 ;  /* 0x000000246d677223 */ /* 0x000fe2000000006c */
[----:B------:R-:W-:Y:S01]  /*7170*/  FMUL R108, R61, R40 ;  /* 0x000000283d6c7220 */ /* 0x000fe20000400000 */
[----:B------:R-:W-:Y:S01]  /*7180*/  FFMA R124, R115, 2, R124 ;  /* 0x40000000737c7823 */ /* 0x000fe2000000007c */
[-C--:B------:R-:W-:Y:S01]  /*7190*/  FFMA R117, R62, R105.reuse, R117 ;  /* 0x000000693e757223 */ /* 0x080fe20000000075 */
[----:B------:R-:W-:Y:S01]  /*71a0*/  FMUL R105, R64, R105 ;  /* 0x0000006940697220 */ /* 0x000fe20000400000 */
[----:B------:R-:W-:Y:S01]  /*71b0*/  FFMA R102, R121, R36, -R102 ;  /* 0x0000002479667223 */ /* 0x000fe20000000866 */
[----:B------:R-:W-:Y:S01]  /*71c0*/  FFMA R113, -R114, R22, R113 ;  /* 0x0000001672717223 */ /* 0x000fe20000000171 */
[C-C-:B------:R-:W-:Y:S01]  /*71d0*/  FADD R104, R117.reuse, -R120.reuse ;  /* 0x8000007875687221 */ /* 0x140fe20000000000 */
[----:B------:R-:W-:Y:S01]  /*71e0*/  FADD R120, R116, R120 ;  /* 0x0000007874787221 */ /* 0x000fe20000000000 */
[----:B------:R-:W-:Y:S01]  /*71f0*/  FADD R117, -R117, R116 ;  /* 0x0000007475757221 */ /* 0x000fe20000000100 */
[----:B------:R-:W-:Y:S01]  /*7200*/  FFMA R90, R101, R36, R90 ;  /* 0x00000024655a7223 */ /* 0x000fe2000000005a */
[----:B------:R-:W-:Y:S01]  /*7210*/  FFMA R104, R104, R18, R119 ;  /* 0x0000001268687223 */ /* 0x000fe20000000077 */
[----:B------:R-:W-:Y:S01]  /*7220*/  FFMA R119, R61, R40, R108 ;  /* 0x000000283d777223 */ /* 0x000fe2000000006c */
[----:B------:R-:W-:Y:S01]  /*7230*/  FMUL R120, R120, R17 ;  /* 0x0000001178787220 */ /* 0x000fe20000400000 */
[C---:B------:R-:W-:Y:S01]  /*7240*/  FADD R40, R105.reuse, R105 ;  /* 0x0000006969287221 */ /* 0x040fe20000000000 */
[----:B------:R-:W-:Y:S01]  /*7250*/  FMUL R108, R105, 4 ;  /* 0x40800000696c7820 */ /* 0x000fe20000400000 */
[----:B------:R-:W-:Y:S01]  /*7260*/  FFMA R117, R118, 4, R117 ;  /* 0x4080000076757823 */ /* 0x000fe20000000075 */
[----:B------:R-:W-:Y:S01]  /*7270*/  FFMA R120, R127, R18, R120 ;  /* 0x000000127f787223 */ /* 0x000fe20000000078 */
[----:B------:R-:W-:Y:S01]  /*7280*/  FADD R109, R40, -R119 ;  /* 0x80000077286d7221 */ /* 0x000fe20000000000 */
[----:B------:R-:W-:-:S03]  /*7290*/  FFMA R102, R23, R27, R102 ;  /* 0x0000001b17667223 */ /* 0x000fc60000000066 */
[----:B------:R-:W-:Y:S01]  /*72a0*/  FFMA R120, -R109, R19, R120 ;  /* 0x000000136d787223 */ /* 0x000fe20000000178 */
[----:B------:R-:W-:Y:S01]  /*72b0*/  FMUL R109, R62, R38 ;  /* 0x000000263e6d7220 */ /* 0x000fe20000400000 */
[----:B------:R-:W-:-:S03]  /*72c0*/  FADD R102, RZ, R102 ;  /* 0x00000066ff667221 */ /* 0x000fc60000000000 */
[----:B------:R-:W-:Y:S01]  /*72d0*/  FFMA R122, R109, 2, R108 ;  /* 0x400000006d7a7823 */ /* 0x000fe2000000006c */
[-C--:B------:R-:W-:Y:S01]  /*72e0*/  FMUL R108, R63, R38.reuse ;  /* 0x000000263f6c7220 */ /* 0x080fe20000400000 */
[----:B------:R-:W-:Y:S02]  /*72f0*/  FFMA R121, R109, 2, R40 ;  /* 0x400000006d797823 */ /* 0x000fe40000000028 */
[----:B------:R-:W-:Y:S01]  /*7300*/  FADD R122, -R119, R122 ;  /* 0x0000007a777a7221 */ /* 0x000fe20000000100 */
[----:B------:R-:W-:Y:S01]  /*7310*/  FFMA R105, R63, R38, R108 ;  /* 0x000000263f697223 */ /* 0x000fe2000000006c */
[----:B------:R-:W-:Y:S01]  /*7320*/  FFMA R38, -R15, R8, R9 ;  /* 0x000000080f267223 */ /* 0x000fe20000000109 */
[----:B------:R-:W-:Y:S02]  /*7330*/  FMUL R40, R121, R18 ;  /* 0x0000001279287220 */ /* 0x000fe40000400000 */
[----:B------:R-:W-:Y:S01]  /*7340*/  FADD R109, R112, -R105 ;  /* 0x80000069706d7221 */ /* 0x000fe20000000000 */
[----:B------:R-:W-:Y:S01]  /*7350*/  FADD R124, -R105, R124 ;  /* 0x0000007c697c7221 */ /* 0x000fe20000000100 */
[C---:B------:R-:W-:Y:S01]  /*7360*/  FFMA R105, -R15.reuse, R25, R6 ;  /* 0x000000190f697223 */ /* 0x040fe20000000106 */
[----:B------:R-:W-:Y:S01]  /*7370*/  FFMA R6, -R15, R26, R7 ;  /* 0x0000001a0f067223 */ /* 0x000fe20000000107 */
[----:B------:R-:W-:Y:S01]  /*7380*/  FMUL R9, R61, R38 ;  /* 0x000000263d097220 */ /* 0x000fe20000400000 */
[----:B------:R-:W-:Y:S01]  /*7390*/  FMUL R7, R122, R17 ;  /* 0x000000117a077220 */ /* 0x000fe20000400000 */
[----:B------:R-:W-:Y:S01]  /*73a0*/  FMUL R108, R63, R105 ;  /* 0x000000693f6c7220 */ /* 0x000fe20000400000 */
[----:B------:R-:W-:Y:S01]  /*73b0*/  FMUL R111, R62, R6 ;  /* 0x000000063e6f7220 */ /* 0x000fe20000400000 */
[----:B------:R-:W-:Y:S01]  /*73c0*/  FFMA R40, R125, R19, R40 ;  /* 0x000000137d287223 */ /* 0x000fe20000000028 */
[----:B------:R-:W-:Y:S01]  /*73d0*/  FFMA R124, R124, R18, R7 ;  /* 0x000000127c7c7223 */ /* 0x000fe20000000007 */
[----:B------:R-:W-:Y:S01]  /*73e0*/  FADD R112, R108, R108 ;  /* 0x0000006c6c707221 */ /* 0x000fe20000000000 */
[----:B------:R-:W-:Y:S01]  /*73f0*/  FMUL R114, R61, R6 ;  /* 0x000000063d727220 */ /* 0x000fe20000400000 */
[----:B------:R-:W-:Y:S01]  /*7400*/  FFMA R40, -R109, R17, R40 ;  /* 0x000000116d287223 */ /* 0x000fe20000000128 */
[----:B------:R-:W-:Y:S01]  /*7410*/  FFMA R117, R117, R19, R124 ;  /* 0x0000001375757223 */ /* 0x000fe2000000007c */
[----:B------:R-:W-:-:S04]  /*7420*/  FFMA R112, R9, 2, R112 ;  /* 0x4000000009707823 */ /* 0x000fc80000000070 */
[C---:B------:R-:W-:Y:S01]  /*7430*/  FFMA R122, R111.reuse, 4, R112 ;  /* 0x408000006f7a7823 */ /* 0x040fe20000000070 */
[----:B------:R-:W-:-:S04]  /*7440*/  FADD R111, R111, R111 ;  /* 0x0000006f6f6f7221 */ /* 0x000fc80000000000 */
[--C-:B------:R-:W-:Y:S01]  /*7450*/  FFMA R7, R9, 2, R111.reuse ;  /* 0x4000000009077823 */ /* 0x100fe2000000006f */
[----:B------:R-:W-:-:S03]  /*7460*/  FFMA R116, R108, 2, R111 ;  /* 0x400000006c747823 */ /* 0x000fc6000000006f */
[----:B------:R-:W-:Y:S01]  /*7470*/  FFMA R112, R108, 4, R7 ;  /* 0x408000006c707823 */ /* 0x000fe20000000007 */
[----:B------:R-:W-:Y:S01]  /*7480*/  FMUL R7, R64, R6 ;  /* 0x0000000640077220 */ /* 0x000fe20000400000 */
[----:B------:R-:W-:Y:S01]  /*7490*/  FMUL R108, R61, R105 ;  /* 0x000000693d6c7220 */ /* 0x000fe20000400000 */
[----:B------:R-:W-:Y:S01]  /*74a0*/  FFMA R119, R9, 4, R116 ;  /* 0x4080000009777823 */ /* 0x000fe20000000074 */
[----:B------:R-:W-:Y:S01]  /*74b0*/  FMUL R9, R112, R37 ;  /* 0x0000002570097220 */ /* 0x000fe20000400000 */
[C---:B------:R-:W-:Y:S01]  /*74c0*/  FADD R109, R7.reuse, R7 ;  /* 0x00000007076d7221 */ /* 0x040fe20000000000 */
[----:B------:R-:W-:Y:S01]  /*74d0*/  FMUL R116, R64, R38 ;  /* 0x0000002640747220 */ /* 0x000fe20000400000 */
[----:B------:R-:W-:Y:S02]  /*74e0*/  FMUL R7, R7, 4 ;  /* 0x4080000007077820 */ /* 0x000fe40000400000 */
[C---:B------:R-:W-:Y:S02]  /*74f0*/  FFMA R112, R108.reuse, 2, R109 ;  /* 0x400000006c707823 */ /* 0x040fe4000000006d */
[----:B------:R-:W-:Y:S01]  /*7500*/  FFMA R121, R108, 2, R7 ;  /* 0x400000006c797823 */ /* 0x000fe20000000007 */
[----:B------:R-:W-:Y:S01]  /*7510*/  FMUL R7, R64, R61 ;  /* 0x0000003d40077220 */ /* 0x000fe20000400000 */
[----:B------:R-:W-:Y:S01]  /*7520*/  FFMA R112, R112, R41, R9 ;  /* 0x0000002970707223 */ /* 0x000fe20000000009 */
[----:B------:R-:W-:-:S02]  /*7530*/  FMUL R9, R62, R105 ;  /* 0x000000693e097220 */ /* 0x000fc40000400000 */
[----:B------:R-:W-:Y:S02]  /*7540*/  FFMA R7, R64, R61, R7 ;  /* 0x0000003d40077223 */ /* 0x000fe40000000007 */
[-C--:B------:R-:W-:Y:S01]  /*7550*/  FFMA R111, R62, R105.reuse, R9 ;  /* 0x000000693e6f7223 */ /* 0x080fe20000000009 */
[----:B------:R-:W-:Y:S01]  /*7560*/  FADD R9, R116, R116 ;  /* 0x0000007474097221 */ /* 0x000fe20000000000 */
[----:B------:R-:W-:-:S03]  /*7570*/  FMUL R105, R64, R105 ;  /* 0x0000006940697220 */ /* 0x000fc60000400000 */
[----:B------:R-:W-:-:S04]  /*7580*/  FADD R115, R111, -R9 ;  /* 0x800000096f737221 */ /* 0x000fc80000000000 */
[----:B------:R-:W-:Y:S01]  /*7590*/  FFMA R118, R115, R39, R112 ;  /* 0x0000002773767223 */ /* 0x000fe20000000070 */
[-C--:B------:R-:W-:Y:S01]  /*75a0*/  FMUL R112, R63, R6.reuse ;  /* 0x000000063f707220 */ /* 0x080fe20000400000 */
[----:B------:R-:W-:-:S03]  /*75b0*/  FFMA R115, R61, R6, R114 ;  /* 0x000000063d737223 */ /* 0x000fc60000000072 */
[----:B------:R-:W-:Y:S01]  /*75c0*/  FFMA R112, R63, R6, R112 ;  /* 0x000000063f707223 */ /* 0x000fe20000000070 */
[----:B------:R-:W-:-:S03]  /*75d0*/  FADD R6, R105, R105 ;  /* 0x0000006969067221 */ /* 0x000fc60000000000 */
[----:B------:R-:W-:Y:S01]  /*75e0*/  FADD R124, R112, R9 ;  /* 0x00000009707c7221 */ /* 0x000fe20000000000 */
[----:B------:R-:W-:Y:S01]  /*75f0*/  FADD R111, -R111, R112 ;  /* 0x000000706f6f7221 */ /* 0x000fe20000000100 */
[----:B------:R-:W-:Y:S02]  /*7600*/  FMUL R112, R61, R61 ;  /* 0x0000003d3d707220 */ /* 0x000fe40000400000 */
[----:B------:R-:W-:Y:S01]  /*7610*/  FMUL R9, R124, R37 ;  /* 0x000000257c097220 */ /* 0x000fe20000400000 */
[----:B------:R-:W-:Y:S01]  /*7620*/  FMUL R124, R105, 4 ;  /* 0x40800000697c7820 */ /* 0x000fe20000400000 */
[----:B------:R-:W-:Y:S02]  /*7630*/  FFMA R123, R116, 4, R111 ;  /* 0x40800000747b7823 */ /* 0x000fe4000000006f */
[----:B------:R-:W-:Y:S01]  /*7640*/  FFMA R122, R122, R39, R9 ;  /* 0x000000277a7a7223 */ /* 0x000fe20000000009 */
[----:B------:R-:W-:-:S04]  /*7650*/  FADD R9, R6, -R115 ;  /* 0x8000007306097221 */ /* 0x000fc80000000000 */
[----:B------:R-:W-:Y:S01]  /*7660*/  FFMA R122, -R9, R41, R122 ;  /* 0x00000029097a7223 */ /* 0x000fe2000000017a */
[----:B------:R-:W-:-:S04]  /*7670*/  FMUL R9, R62, R38 ;  /* 0x000000263e097220 */ /* 0x000fc80000400000 */
[----:B------:R-:W-:Y:S01]  /*7680*/  FFMA R114, R9, 2, R6 ;  /* 0x4000000009727823 */ /* 0x000fe20000000006 */
[-C--:B------:R-:W-:Y:S01]  /*7690*/  FMUL R6, R63, R62.reuse ;  /* 0x0000003e3f067220 */ /* 0x080fe20000400000 */
[----:B------:R-:W-:Y:S02]  /*76a0*/  FFMA R124, R9, 2, R124 ;  /* 0x40000000097c7823 */ /* 0x000fe4000000007c */
[----:B------:R-:W-:Y:S01]  /*76b0*/  FMUL R114, R114, R39 ;  /* 0x0000002772727220 */ /* 0x000fe20000400000 */
[----:B------:R-:W-:Y:S01]  /*76c0*/  FFMA R6, R63, R62, R6 ;  /* 0x0000003e3f067223 */ /* 0x000fe20000000006 */
[----:B------:R-:W-:Y:S02]  /*76d0*/  FADD R124, -R115, R124 ;  /* 0x0000007c737c7221 */ /* 0x000fe40000000100 */
[----:B------:R-:W-:Y:S01]  /*76e0*/  FFMA R114, R119, R41, R114 ;  /* 0x0000002977727223 */ /* 0x000fe20000000072 */
[C-C-:B------:R-:W-:Y:S01]  /*76f0*/  FADD R9, R7.reuse, R6.reuse ;  /* 0x0000000607097221 */ /* 0x140fe20000000000 */
[----:B------:R-:W-:Y:S01]  /*7700*/  FADD R108, R7, -R6 ;  /* 0x80000006076c7221 */ /* 0x000fe20000000000 */
[----:B------:R-:W-:Y:S01]  /*7710*/  FMUL R6, R63, R38 ;  /* 0x000000263f067220 */ /* 0x000fe20000400000 */
[----:B------:R-:W-:Y:S01]  /*7720*/  FMUL R7, R64, R62 ;  /* 0x0000003e40077220 */ /* 0x000fe20000400000 */
[----:B------:R-:W-:-:S02]  /*7730*/  FMUL R124, R124, R37 ;  /* 0x000000257c7c7220 */ /* 0x000fc40000400000 */
[C---:B------:R-:W-:Y:S01]  /*7740*/  FFMA R38, R63.reuse, R38, R6 ;  /* 0x000000263f267223 */ /* 0x040fe20000000006 */
[-C--:B------:R-:W-:Y:S01]  /*7750*/  FMUL R6, R63, R61.reuse ;  /* 0x0000003d3f067220 */ /* 0x080fe20000400000 */
[-C--:B------:R-:W-:Y:S02]  /*7760*/  FFMA R7, R64, R62.reuse, R7 ;  /* 0x0000003e40077223 */ /* 0x080fe40000000007 */
[----:B------:R-:W-:Y:S01]  /*7770*/  FADD R119, R109, -R38 ;  /* 0x800000266d777221 */ /* 0x000fe20000000000 */
[----:B------:R-:W-:Y:S01]  /*7780*/  FFMA R6, R63, R61, R6 ;  /* 0x0000003d3f067223 */ /* 0x000fe20000000006 */
[----:B------:R-:W-:Y:S01]  /*7790*/  FADD R121, -R38, R121 ;  /* 0x0000007926797221 */ /* 0x000fe20000000100 */
[----:B------:R-:W-:Y:S01]  /*77a0*/  FMUL R38, R61, R62 ;  /* 0x0000003e3d267220 */ /* 0x000fe20000400000 */
[----:B------:R-:W-:Y:S01]  /*77b0*/  FFMA R114, -R119, R37, R114 ;  /* 0x0000002577727223 */ /* 0x000fe20000000172 */
[C-C-:B------:R-:W-:Y:S01]  /*77c0*/  FADD R105, R7.reuse, -R6.reuse ;  /* 0x8000000607697221 */ /* 0x140fe20000000000 */
[----:B------:R-:W-:Y:S01]  /*77d0*/  FADD R115, R7, R6 ;  /* 0x0000000607737221 */ /* 0x000fe20000000000 */
[----:B------:R-:W-:Y:S01]  /*77e0*/  FMUL R6, R63, R64 ;  /* 0x000000403f067220 */ /* 0x000fe20000400000 */
[----:B------:R-:W-:Y:S01]  /*77f0*/  FFMA R7, R61, R62, R38 ;  /* 0x0000003e3d077223 */ /* 0x000fe20000000026 */
[----:B------:R-:W-:-:S02]  /*7800*/  FFMA R124, R121, R39, R124 ;  /* 0x00000027797c7223 */ /* 0x000fc4000000007c */
[-C--:B------:R-:W-:Y:S02]  /*7810*/  FFMA R6, R63, R64.reuse, R6 ;  /* 0x000000403f067223 */ /* 0x080fe40000000006 */
[----:B------:R-:W-:Y:S02]  /*7820*/  FFMA R123, R123, R41, R124 ;  /* 0x000000297b7b7223 */ /* 0x000fe4000000007c */
[C-C-:B------:R-:W-:Y:S01]  /*7830*/  FADD R38, R6.reuse, R7.reuse ;  /* 0x0000000706267221 */ /* 0x140fe20000000000 */
[----:B------:R-:W-:Y:S01]  /*7840*/  FADD R111, R6, -R7 ;  /* 0x80000007066f7221 */ /* 0x000fe20000000000 */
[C---:B------:R-:W-:Y:S01]  /*7850*/  FMUL R7, R108.reuse, R17 ;  /* 0x000000116c077220 */ /* 0x040fe20000400000 */
[----:B------:R-:W-:Y:S01]  /*7860*/  FMUL R108, R108, R37 ;  /* 0x000000256c6c7220 */ /* 0x000fe20000400000 */
[----:B------:R-:W-:Y:S02]  /*7870*/  FMUL R6, R63, R63 ;  /* 0x0000003f3f067220 */ /* 0x000fe40000400000 */
[----:B------:R-:W-:Y:S01]  /*7880*/  FFMA R109, R38, R19, -R7 ;  /* 0x00000013266d7223 */ /* 0x000fe20000000807 */
[----:B------:R-:W-:Y:S01]  /*7890*/  FMUL R7, R64, R64 ;  /* 0x0000004040077220 */ /* 0x000fe20000400000 */
[----:B------:R-:W-:Y:S01]  /*78a0*/  FFMA R121, R38, R41, -R108 ;  /* 0x0000002926797223 */ /* 0x000fe2000000086c */
[----:B------:R-:W-:-:S02]  /*78b0*/  FMUL R108, R62, R62 ;  /* 0x0000003e3e6c7220 */ /* 0x000fc40000400000 */
[----:B------:R-:W-:-:S04]  /*78c0*/  FFMA R7, R64, R64, R7 ;  /* 0x0000004040077223 */ /* 0x000fc80000000007 */
[--C-:B------:R-:W-:Y:S01]  /*78d0*/  FFMA R38, R6, 2, R7.reuse ;  /* 0x4000000006267823 */ /* 0x100fe20000000007 */
[CC--:B------:R-:W-:Y:S01]  /*78e0*/  FMUL R6, R21.reuse, R52.reuse ;  /* 0x0000003415067220 */ /* 0x0c0fe20000400000 */
[--C-:B------:R-:W-:Y:S01]  /*78f0*/  FFMA R108, R108, 2, R7.reuse ;  /* 0x400000006c6c7823 */ /* 0x100fe20000000007 */
[----:B------:R-:W-:Y:S01]  /*7900*/  FFMA R112, R112, 2, R7 ;  /* 0x4000000070707823 */ /* 0x000fe20000000007 */
[----:B------:R-:W-:Y:S01]  /*7910*/  FADD R38, R38, -1 ;  /* 0xbf80000026267421 */ /* 0x000fe20000000000 */
[----:B------:R-:W-:Y:S01]  /*7920*/  FFMA R21, R21, R52, R6 ;  /* 0x0000003415157223 */ /* 0x000fe20000000006 */
[----:B------:R-:W-:Y:S01]  /*7930*/  FADD R108, R108, -1 ;  /* 0xbf8000006c6c7421 */ /* 0x000fe20000000000 */
[----:B------:R-:W-:Y:S01]  /*7940*/  FADD R7, R112, -1 ;  /* 0xbf80000070077421 */ /* 0x000fe20000000000 */
[----:B------:R-:W-:Y:S01]  /*7950*/  FMUL R6, R38, R17 ;  /* 0x0000001126067220 */ /* 0x000fe20000400000 */
[----:B------:R-:W-:Y:S01]  /*7960*/  FMUL R112, R111, R39 ;  /* 0x000000276f707220 */ /* 0x000fe20000400000 */
[-C--:B------:R-:W-:Y:S01]  /*7970*/  FFMA R109, R108, R18.reuse, R109 ;  /* 0x000000126c6d7223 */ /* 0x080fe2000000006d */
[----:B------:R-:W-:Y:S01]  /*7980*/  FMUL R38, R38, R37 ;  /* 0x0000002526267220 */ /* 0x000fe20000400000 */
[-C--:B------:R-:W-:Y:S01]  /*7990*/  FFMA R6, R9, R18.reuse, R6 ;  /* 0x0000001209067223 */ /* 0x080fe20000000006 */
[----:B------:R-:W-:Y:S01]  /*79a0*/  FMUL R18, R111, R18 ;  /* 0x000000126f127220 */ /* 0x000fe20000400000 */
[----:B------:R-:W-:Y:S01]  /*79b0*/  FFMA R112, R7, R41, -R112 ;  /* 0x0000002907707223 */ /* 0x000fe20000000870 */
[----:B------:R-:W-:-:S02]  /*79c0*/  FFMA R121, R108, R39, R121 ;  /* 0x000000276c797223 */ /* 0x000fc40000000079 */
[----:B------:R-:W-:Y:S01]  /*79d0*/  FFMA R18, R7, R19, -R18 ;  /* 0x0000001307127223 */ /* 0x000fe20000000812 */
[----:B------:R-:W-:Y:S01]  /*79e0*/  FADD R7, RZ, R40 ;  /* 0x00000028ff077221 */ /* 0x000fe20000000000 */
[C---:B------:R-:W-:Y:S01]  /*79f0*/  FFMA R112, R115.reuse, R37, R112 ;  /* 0x0000002573707223 */ /* 0x040fe20000000070 */
[----:B------:R-:W-:Y:S01]  /*7a00*/  FADD R37, RZ, R37 ;  /* 0x00000025ff257221 */ /* 0x000fe20000000000 */
[----:B------:R-:W-:Y:S01]  /*7a10*/  FFMA R111, R115, R17, R18 ;  /* 0x00000011736f7223 */ /* 0x000fe20000000012 */
[----:B------:R-:W-:Y:S01]  /*7a20*/  FFMA R18, R9, R39, R38 ;  /* 0x0000002709127223 */ /* 0x000fe20000000026 */
[----:B------:R-:W-:Y:S01]  /*7a30*/  FMUL R9, R20, R27 ;  /* 0x0000001b14097220 */ /* 0x000fe20000400000 */
[----:B------:R-:W-:Y:S01]  /*7a40*/  FFMA R38, -R105, R19, R6 ;  /* 0x0000001369267223 */ /* 0x000fe20000000106 */
[----:B------:R-:W-:Y:S01]  /*7a50*/  FADD R6, R21, -R100 ;  /* 0x8000006415067221 */ /* 0x000fe20000000000 */
[----:B------:R-:W-:Y:S01]  /*7a60*/  FFMA R105, -R105, R41, R18 ;  /* 0x0000002969697223 */ /* 0x000fe20000000112 */
[----:B------:R-:W-:Y:S01]  /*7a70*/  FADD R18, R114, R7 ;  /* 0x0000000772127221 */ /* 0x000fe20000000000 */
[----:B------:R-:W-:Y:S01]  /*7a80*/  FADD R100, R21, R100 ;  /* 0x0000006415647221 */ /* 0x000fe20000000000 */
[----:B------:R-:W-:Y:S01]  /*7a90*/  FADD R7, R98, -1 ;  /* 0xbf80000062077421 */ /* 0x000fe20000000000 */
[----:B------:R-:W-:Y:S01]  /*7aa0*/  FFMA R9, R96, R36, -R9 ;  /* 0x0000002460097223 */ /* 0x000fe20000000809 */
[----:B------:R-:W-:Y:S01]  /*7ab0*/  FADD R21, RZ, R121 ;  /* 0x00000079ff157221 */ /* 0x000fe20000000000 */
[----:B------:R-:W-:Y:S01]  /*7ac0*/  FADD R23, RZ, R112 ;  /* 0x00000070ff177221 */ /* 0x000fe20000000000 */
[-C--:B------:R-:W-:Y:S01]  /*7ad0*/  FMUL R7, R7, R22.reuse ;  /* 0x0000001607077220 */ /* 0x080fe20000400000 */
[----:B------:R-:W-:Y:S01]  /*7ae0*/  FFMA R9, R100, R22, R9 ;  /* 0x0000001664097223 */ /* 0x000fe20000000009 */
[----:B------:R-:W-:Y:S01]  /*7af0*/  FADD R99, RZ, -R21 ;  /* 0x80000015ff637221 */ /* 0x000fe20000000000 */
[----:B------:R-:W-:Y:S01]  /*7b00*/  FADD R22, RZ, R105 ;  /* 0x00000069ff167221 */ /* 0x000fe20000000000 */
[----:B------:R-:W-:Y:S01]  /*7b10*/  FFMA R7, R94, R27, R7 ;  /* 0x0000001b5e077223 */ /* 0x000fe20000000007 */
[----:B------:R-:W-:Y:S01]  /*7b20*/  FADD R17, RZ, R120 ;  /* 0x00000078ff117221 */ /* 0x000fe20000000000 */
[----:B------:R-:W-:Y:S01]  /*7b30*/  FMUL R26, R26, R99 ;  /* 0x000000631a1a7220 */ /* 0x000fe20000400000 */
[----:B------:R-:W-:Y:S01]  /*7b40*/  FADD R101, RZ, -R22 ;  /* 0x80000016ff657221 */ /* 0x000fe20000000000 */
[----:B------:R-:W-:Y:S01]  /*7b50*/  FFMA R6, -R6, R36, R7 ;  /* 0x0000002406067223 */ /* 0x000fe20000000107 */
[----:B------:R-:W-:Y:S01]  /*7b60*/  FADD R7, RZ, -R23 ;  /* 0x80000017ff077221 */ /* 0x000fe20000000000 */
[----:B------:R-:W-:Y:S01]  /*7b70*/  FADD R19, RZ, R104 ;  /* 0x00000068ff137221 */ /* 0x000fe20000000000 */
[----:B------:R-:W-:Y:S01]  /*7b80*/  FFMA R25, R25, R101, R26 ;  /* 0x0000006519197223 */ /* 0x000fe2000000001a */
[----:B------:R-:W-:Y:S01]  /*7b90*/  FADD R6, RZ, R6 ;  /* 0x00000006ff067221 */ /* 0x000fe20000000000 */
[----:B------:R-:W-:Y:S01]  /*7ba0*/  FADD R20, RZ, R117 ;  /* 0x00000075ff147221 */ /* 0x000fe20000000000 */
[----:B------:R-:W-:Y:S01]  /*7bb0*/  FFMA R27, R92, R27, R103 ;  /* 0x0000001b5c1b7223 */ /* 0x000fe20000000067 */
[----:B------:R-:W-:Y:S01]  /*7bc0*/  FADD R98, RZ, R9 ;  /* 0x00000009ff627221 */ /* 0x000fe20000000000 */
[----:B------:R-:W-:Y:S01]  /*7bd0*/  FFMA R25, R8, R7, R25 ;  /* 0x0000000708197223 */ /* 0x000fe20000000019 */
[C---:B------:R-:W-:Y:S01]  /*7be0*/  FFMA R99, R15.reuse, R99, R102 ;  /* 0x000000630f637223 */ /* 0x040fe20000000066 */
[----:B------:R-:W-:Y:S01]  /*7bf0*/  FFMA R100, R15, R101, R6 ;  /* 0x000000650f647223 */ /* 0x000fe20000000006 */
[----:B------:R-:W-:Y:S01]  /*7c00*/  FADD R36, RZ, R39 ;  /* 0x00000027ff247221 */ /* 0x000fe20000000000 */
[----:B------:R-:W-:Y:S01]  /*7c10*/  FADD R17, R122, R17 ;  /* 0x000000117a117221 */ /* 0x000fe20000000000 */
[----:B------:R-:W-:Y:S01]  /*7c20*/  FADD R19, R118, R19 ;  /* 0x0000001376137221 */ /* 0x000fe20000000000 */
[----:B------:R-:W-:Y:S01]  /*7c30*/  FADD R20, R123, R20 ;  /* 0x000000147b147221 */ /* 0x000fe20000000000 */
[----:B------:R-:W-:Y:S01]  /*7c40*/  FFMA R98, R15, R7, R98 ;  /* 0x000000070f627223 */ /* 0x000fe20000000062 */
[----:B------:R-:W-:Y:S01]  /*7c50*/  FADD R41, RZ, R41 ;  /* 0x00000029ff297221 */ /* 0x000fe20000000000 */
[----:B------:R-:W-:Y:S01]  /*7c60*/  FADD R102, RZ, R109 ;  /* 0x0000006dff667221 */ /* 0x000fe20000000000 */
[----:B------:R-:W-:Y:S01]  /*7c70*/  FADD R101, RZ, R111 ;  /* 0x0000006fff657221 */ /* 0x000fe20000000000 */
[----:B------:R-:W-:Y:S01]  /*7c80*/  FADD R103, RZ, R38 ;  /* 0x00000026ff677221 */ /* 0x000fe20000000000 */
[----:B------:R-:W-:Y:S01]  /*7c90*/  FADD R39, RZ, R110 ;  /* 0x0000006eff277221 */ /* 0x000fe20000000000 */
[----:B------:R-:W-:Y:S01]  /*7ca0*/  FADD R92, RZ, R113 ;  /* 0x00000071ff5c7221 */ /* 0x000fe20000000000 */
[----:B------:R-:W-:Y:S01]  /*7cb0*/  FADD R94, RZ, R90 ;  /* 0x0000005aff5e7221 */ /* 0x000fe20000000000 */
[----:B------:R-:W-:Y:S01]  /*7cc0*/  FADD R96, RZ, R27 ;  /* 0x0000001bff607221 */ /* 0x000fe20000000000 */
[----:B------:R-:W-:-:S02]  /*7cd0*/  FADD R104, RZ, R25 ;  /* 0x00000019ff687221 */ /* 0x000fc40000000000 */
.L_x_144:
[----:B------:R-:W-:Y:S05]  /*7ce0*/  BSYNC B2 ;  /* 0x0000000000027941 */ /* 0x000fea0003800000 */
.L_x_143:
[----:B------:R-:W-:Y:S01]  /*7cf0*/  ISETP.NE.AND P0, PT, R89, 0x5, PT ;  /* 0x000000055900780c */ /* 0x000fe20003f05270 */
[----:B------:R-:W-:Y:S01]  /*7d00*/  CS2R R8, SRZ ;  /* 0x0000000000087805 */ /* 0x000fe2000001ff00 */
[----:B------:R-:W-:Y:S01]  /*7d10*/  BSSY B4, `(.L_x_151) ;  /* 0x00002d0000047945 */ /* 0x000fe20003800000 */
[----:B------:R-:W-:-:S02]  /*7d20*/  MOV R7, RZ ;  /* 0x000000ff00077202 */ /* 0x000fc40000000f00 */
[----:B------:R-:W-:Y:S02]  /*7d30*/  MOV R15, RZ ;  /* 0x000000ff000f7202 */ /* 0x000fe40000000f00 */
[----:B------:R-:W-:Y:S02]  /*7d40*/  MOV R25, RZ ;  /* 0x000000ff00197202 */ /* 0x000fe40000000f00 */
[----:B------:R-:W-:Y:S02]  /*7d50*/  MOV R89, RZ ;  /* 0x000000ff00597202 */ /* 0x000fe40000000f00 */
[----:B------:R-:W-:Y:S02]  /*7d60*/  MOV R90, RZ ;  /* 0x000000ff005a7202 */ /* 0x000fe40000000f00 */
[----:B------:R-:W-:Y:S01]  /*7d70*/  @!P0 FADD R8, RZ, R98 ;  /* 0x00000062ff088221 */ /* 0x000fe20000000000 */
[----:B------:R-:W-:Y:S01]  /*7d80*/  @!P0 FADD R13, RZ, R103 ;  /* 0x00000067ff0d8221 */ /* 0x000fe20000000000 */
[----:B------:R-:W-:Y:S01]  /*7d90*/  @!P0 FADD R7, RZ, R102 ;  /* 0x00000066ff078221 */ /* 0x000fe20000000000 */
[----:B------:R-:W-:Y:S01]  /*7da0*/  @!P0 FADD R9, RZ, R101 ;  /* 0x00000065ff098221 */ /* 0x000fe20000000000 */
[----:B------:R-:W-:Y:S01]  /*7db0*/  @!P0 FADD R15, RZ, R99 ;  /* 0x00000063ff0f8221 */ /* 0x000fe20000000000 */
[----:B------:R-:W-:Y:S01]  /*7dc0*/  @!P0 FADD R25, RZ, R100 ;  /* 0x00000064ff198221 */ /* 0x000fe20000000000 */
[----:B------:R-:W-:Y:S01]  /*7dd0*/  MOV R98, RZ ;  /* 0x000000ff00627202 */ /* 0x000fe20000000f00 */
[----:B------:R-:W-:Y:S05]  /*7de0*/  @P0 BRA `(.L_x_152) ;  /* 0x00002c2000000947 */ /* 0x000fea0003800000 */
[----:B------:R-:W-:Y:S01]  /*7df0*/  LOP3.LUT P0, RZ, R14, 0xff, RZ, 0xc0, !PT ;  /* 0x000000ff0eff7812 */ /* 0x000fe2000780c0ff */
[----:B------:R-:W-:Y:S01]  /*7e00*/  BSSY B5, `(.L_x_153) ;  /* 0x00000db000057945 */ /* 0x000fe20003800000 */
[----:B------:R-:W-:Y:S01]  /*7e10*/  FADD R104, RZ, R104 ;  /* 0x00000068ff687221 */ /* 0x000fe20000000000 */
[----:B------:R-:W-:Y:S01]  /*7e20*/  FADD R6, RZ, R13 ;  /* 0x0000000dff067221 */ /* 0x000fe20000000000 */
[----:B------:R-:W-:Y:S01]  /*7e30*/  FADD R7, RZ, R7 ;  /* 0x00000007ff077221 */ /* 0x000fe20000000000 */
[----:B------:R-:W-:Y:S01]  /*7e40*/  FADD R9, RZ, R9 ;  /* 0x00000009ff097221 */ /* 0x000fe20000000000 */
[----:B------:R-:W-:-:S07]  /*7e50*/  FADD R8, RZ, R8 ;  /* 0x00000008ff087221 */ /* 0x000fce0000000000 */
[----:B------:R-:W-:Y:S05]  /*7e60*/  @!P0 BRA `(.L_x_154) ;  /* 0x00000d0000008947 */ /* 0x000fea0003800000 */
[----:B------:R-:W-:Y:S01]  /*7e70*/  FMUL R26, R12, R12 ;  /* 0x0000000c0c1a7220 */ /* 0x000fe20000400000 */
[----:B------:R-:W-:Y:S01]  /*7e80*/  FADD R25, RZ, R25 ;  /* 0x00000019ff197221 */ /* 0x000fe20000000000 */
[----:B------:R-:W-:Y:S01]  /*7e90*/  FSEL R27, R8, RZ, P0 ;  /* 0x000000ff081b7208 */ /* 0x000fe20000000000 */
[----:B------:R-:W-:Y:S01]  /*7ea0*/  BSSY B2, `(.L_x_155) ;  /* 0x0000018000027945 */ /* 0x000fe20003800000 */
[----:B------:R-:W-:Y:S01]  /*7eb0*/  FFMA R13, R11, R11, R26 ;  /* 0x0000000b0b0d7223 */ /* 0x000fe2000000001a */
[----:B------:R-:W-:Y:S02]  /*7ec0*/  FSEL R89, R104, RZ, P0 ;  /* 0x000000ff68597208 */ /* 0x000fe40000000000 */
[----:B------:R-:W-:Y:S01]  /*7ed0*/  MOV R38, RZ ;  /* 0x000000ff00267202 */ /* 0x000fe20000000f00 */
[----:B------:R-:W-:Y:S01]  /*7ee0*/  FFMA R101, R10, R10, R13 ;  /* 0x0000000a0a657223 */ /* 0x000fe2000000000d */
[----:B------:R-:W-:Y:S01]  /*7ef0*/  FADD R13, RZ, R15 ;  /* 0x0000000fff0d7221 */ /* 0x000fe20000000000 */
[----:B------:R-:W-:Y:S01]  /*7f00*/  FSEL R15, R25, RZ, P0 ;  /* 0x000000ff190f7208 */ /* 0x000fe20000000000 */
[----:B------:R-:W-:Y:S01]  /*7f10*/  FFMA R99, R0, R27, RZ ;  /* 0x0000001b00637223 */ /* 0x000fe200000000ff */
[----:B------:R0:W1:Y:S01]  /*7f20*/  MUFU.RSQ R40, R101 ;  /* 0x0000006500287308 */ /* 0x0000620000001400 */
[----:B------:R-:W-:-:S02]  /*7f30*/  IADD3 R26, R101, -0xd000000, RZ ;  /* 0xf3000000651a7810 */ /* 0x000fc40007ffe0ff */
[----:B------:R-:W-:Y:S01]  /*7f40*/  FSEL R13, R13, RZ, P0 ;  /* 0x000000ff0d0d7208 */ /* 0x000fe20000000000 */
[----:B------:R-:W-:Y:S01]  /*7f50*/  FFMA R90, R0, R15, RZ ;  /* 0x0000000f005a7223 */ /* 0x000fe200000000ff */
[----:B------:R-:W-:-:S03]  /*7f60*/  ISETP.GT.U32.AND P1, PT, R26, 0x727fffff, PT ;  /* 0x727fffff1a00780c */ /* 0x000fc60003f24070 */
[----:B------:R-:W-:-:S10]  /*7f70*/  FFMA R98, R0, R13, RZ ;  /* 0x0000000d00627223 */ /* 0x000fd400000000ff */
[----:B------:R-:W-:Y:S05]  /*7f80*/  @!P1 BRA `(.L_x_156) ;  /* 0x0000005000009947 */ /* 0x000fea0003800000 */
[----:B01----:R-:W-:Y:S02]  /*7f90*/  MOV R25, R101 ;  /* 0x0000006500197202 */ /* 0x003fe40000000f00 */
[----:B------:R-:W-:Y:S02]  /*7fa0*/  MOV R111, 0x7fc0 ;  /* 0x00007fc0006f7802 */ /* 0x000fe40000000f00 */
[----:B------:R-:W-:Y:S05]  /*7fb0*/  CALL.REL.NOINC `($__internal_2_$__cuda_sm20_sqrt_rn_f32_slowpath) ;  /* 0x00004fa000007944 */ /* 0x000fea0003c00000 */
[----:B------:R-:W-:Y:S01]  /*7fc0*/  MOV R26, R25 ;  /* 0x00000019001a7202 */ /* 0x000fe20000000f00 */
[----:B------:R-:W-:Y:S05]  /*7fd0*/  BRA `(.L_x_157) ;  /* 0x0000004000007947 */ /* 0x000fea0003800000 */
.L_x_156:
[----:B01----:R-:W-:Y:S01]  /*7fe0*/  FMUL.FTZ R26, R101, R40 ;  /* 0x00000028651a7220 */ /* 0x003fe20000410000 */
[----:B------:R-:W-:-:S03]  /*7ff0*/  FMUL.FTZ R8, R40, 0.5 ;  /* 0x3f00000028087820 */ /* 0x000fc60000410000 */
[----:B------:R-:W-:-:S04]  /*8000*/  FFMA R13, -R26, R26, R101 ;  /* 0x0000001a1a0d7223 */ /* 0x000fc80000000165 */
[----:B------:R-:W-:Y:S02]  /*8010*/  FFMA R26, R13, R8, R26 ;  /* 0x000000080d1a7223 */ /* 0x000fe4000000001a */
.L_x_157:
[----:B------:R-:W-:Y:S05]  /*8020*/  BSYNC B2 ;  /* 0x0000000000027941 */ /* 0x000fea0003800000 */
.L_x_155:
[----:B------:R-:W-:Y:S01]  /*8030*/  FSETP.GT.AND P0, PT, R26, RZ, PT ;  /* 0x000000ff1a00720b */ /* 0x000fe20003f04000 */
[----:B------:R-:W-:Y:S01]  /*8040*/  BSSY B3, `(.L_x_158) ;  /* 0x0000021000037945 */ /* 0x000fe20003800000 */
[----:B------:R-:W-:Y:S02]  /*8050*/  MOV R40, RZ ;  /* 0x000000ff00287202 */ /* 0x000fe40000000f00 */
[----:B------:R-:W-:-:S09]  /*8060*/  MOV R15, RZ ;  /* 0x000000ff000f7202 */ /* 0x000fd20000000f00 */
[----:B------:R-:W-:Y:S05]  /*8070*/  @!P0 BRA `(.L_x_159) ;  /* 0x000001d000008947 */ /* 0x000fea0003800000 */
[----:B------:R-:W-:Y:S01]  /*8080*/  IADD3 R8, R26, 0x1800000, RZ ;  /* 0x018000001a087810 */ /* 0x000fe20007ffe0ff */
[----:B------:R-:W-:Y:S03]  /*8090*/  BSSY B6, `(.L_x_160) ;  /* 0x000000c000067945 */ /* 0x000fe60003800000 */
[----:B------:R-:W-:-:S04]  /*80a0*/  LOP3.LUT R8, R8, 0x7f800000, RZ, 0xc0, !PT ;  /* 0x7f80000008087812 */ /* 0x000fc800078ec0ff */
[----:B------:R-:W-:-:S13]  /*80b0*/  ISETP.GT.U32.AND P0, PT, R8, 0x1ffffff, PT ;  /* 0x01ffffff0800780c */ /* 0x000fda0003f04070 */
[----:B------:R-:W-:Y:S05]  /*80c0*/  @P0 BRA `(.L_x_161) ;  /* 0x0000004000000947 */ /* 0x000fea0003800000 */
[----:B------:R-:W-:Y:S02]  /*80d0*/  MOV R111, 0x80f0 ;  /* 0x000080f0006f7802 */ /* 0x000fe40000000f00 */
[----:B------:R-:W-:Y:S05]  /*80e0*/  CALL.REL.NOINC `($__internal_1_$__cuda_sm20_rcp_rn_f32_slowpath) ;  /* 0x00004b1000007944 */ /* 0x000fea0003c00000 */
[----:B------:R-:W-:Y:S01]  /*80f0*/  MOV R8, R25 ;  /* 0x0000001900087202 */ /* 0x000fe20000000f00 */
[----:B------:R-:W-:Y:S05]  /*8100*/  BRA `(.L_x_162) ;  /* 0x0000004000007947 */ /* 0x000fea0003800000 */
.L_x_161:
[----:B------:R-:W0:Y:S02]  /*8110*/  MUFU.RCP R13, R26 ;  /* 0x0000001a000d7308 */ /* 0x000e240000001000 */
[----:B0-----:R-:W-:-:S04]  /*8120*/  FFMA R8, R13, R26, -1 ;  /* 0xbf8000000d087423 */ /* 0x001fc8000000001a */
[----:B------:R-:W-:-:S04]  /*8130*/  FADD.FTZ R8, -R8, -RZ ;  /* 0x800000ff08087221 */ /* 0x000fc80000010100 */
[----:B------:R-:W-:Y:S02]  /*8140*/  FFMA R8, R13, R8, R13 ;  /* 0x000000080d087223 */ /* 0x000fe4000000000d */
.L_x_162:
[----:B------:R-:W-:Y:S05]  /*8150*/  BSYNC B6 ;  /* 0x0000000000067941 */ /* 0x000fea0003800000 */
.L_x_160:
[----:B------:R-:W-:-:S04]  /*8160*/  FMUL R26, R98, R95 ;  /* 0x0000005f621a7220 */ /* 0x000fc80000400000 */
[----:B------:R-:W-:-:S04]  /*8170*/  FFMA R26, R90, R97, R26 ;  /* 0x000000615a1a7223 */ /* 0x000fc8000000001a */
[----:B------:R-:W-:-:S04]  /*8180*/  FFMA R26, R99, R93, R26 ;  /* 0x0000005d631a7223 */ /* 0x000fc8000000001a */
[C---:B------:R-:W-:Y:S01]  /*8190*/  FMUL R97, R26.reuse, R97 ;  /* 0x000000611a617220 */ /* 0x040fe20000400000 */
[C---:B------:R-:W-:Y:S01]  /*81a0*/  FMUL R95, R26.reuse, R95 ;  /* 0x0000005f1a5f7220 */ /* 0x040fe20000400000 */
[----:B------:R-:W-:Y:S02]  /*81b0*/  FMUL R93, R26, R93 ;  /* 0x0000005d1a5d7220 */ /* 0x000fe40000400000 */
[-C--:B------:R-:W-:Y:S01]  /*81c0*/  FMUL R97, R97, R8.reuse ;  /* 0x0000000861617220 */ /* 0x080fe20000400000 */
[-C--:B------:R-:W-:Y:S01]  /*81d0*/  FMUL R95, R95, R8.reuse ;  /* 0x000000085f5f7220 */ /* 0x080fe20000400000 */
[-C--:B------:R-:W-:Y:S02]  /*81e0*/  FMUL R93, R93, R8.reuse ;  /* 0x000000085d5d7220 */ /* 0x080fe40000400000 */
[-C--:B------:R-:W-:Y:S01]  /*81f0*/  FFMA R97, R90, R8.reuse, -R97 ;  /* 0x000000085a617223 */ /* 0x080fe20000000861 */
[-C--:B------:R-:W-:Y:S01]  /*8200*/  FFMA R95, R98, R8.reuse, -R95 ;  /* 0x00000008625f7223 */ /* 0x080fe2000000085f */
[----:B------:R-:W-:-:S02]  /*8210*/  FFMA R93, R99, R8, -R93 ;  /* 0x00000008635d7223 */ /* 0x000fc4000000085d */
[----:B------:R-:W-:Y:S01]  /*8220*/  FADD R15, RZ, R97 ;  /* 0x00000061ff0f7221 */ /* 0x000fe20000000000 */
[----:B------:R-:W-:Y:S01]  /*8230*/  FADD R40, RZ, R95 ;  /* 0x0000005fff287221 */ /* 0x000fe20000000000 */
[----:B------:R-:W-:Y:S02]  /*8240*/  FADD R38, RZ, R93 ;  /* 0x0000005dff267221 */ /* 0x000fe40000000000 */
.L_x_159:
[----:B------:R-:W-:Y:S05]  /*8250*/  BSYNC B3 ;  /* 0x0000000000037941 */ /* 0x000fea0003800000 */
.L_x_158:
[----:B------:R-:W-:Y:S01]  /*8260*/  FSETP.GT.AND P0, PT, R43, RZ, PT ;  /* 0x000000ff2b00720b */ /* 0x000fe20003f04000 */
[----:B------:R-:W-:Y:S01]  /*8270*/  BSSY B6, `(.L_x_163) ;  /* 0x0000033000067945 */ /* 0x000fe20003800000 */
[----:B------:R-:W-:-:S11]  /*8280*/  FFMA R98, R0, R89, RZ ;  /* 0x0000005900627223 */ /* 0x000fd600000000ff */
        /* <DEDUP_REMOVED lines=15> */
.L_x_166:
[----:B------:R-:W-:Y:S05]  /*8380*/  BSYNC B7 ;  /* 0x0000000000077941 */ /* 0x000fea0003800000 */
.L_x_165:
        /* <DEDUP_REMOVED lines=14> */
.L_x_168:
[----:B------:R-:W-:Y:S05]  /*8470*/  BSYNC B7 ;  /* 0x0000000000077941 */ /* 0x000fea0003800000 */
.L_x_167:
        /* <DEDUP_REMOVED lines=14> */
.L_x_170:
[----:B------:R-:W-:Y:S05]  /*8560*/  BSYNC B7 ;  /* 0x0000000000077941 */ /* 0x000fea0003800000 */
.L_x_169:
[C---:B------:R-:W-:Y:S01]  /*8570*/  FFMA R15, R98.reuse, R90, R15 ;  /* 0x0000005a620f7223 */ /* 0x040fe2000000000f */
[C---:B------:R-:W-:Y:S01]  /*8580*/  FFMA R40, R98.reuse, R13, R40 ;  /* 0x0000000d62287223 */ /* 0x040fe20000000028 */
[----:B------:R-:W-:Y:S02]  /*8590*/  FFMA R38, R98, R11, R38 ;  /* 0x0000000b62267223 */ /* 0x000fe40000000026 */
.L_x_164:
[----:B------:R-:W-:Y:S05]  /*85a0*/  BSYNC B6 ;  /* 0x0000000000067941 */ /* 0x000fea0003800000 */
.L_x_163:
[----:B------:R-:W2:Y:S04]  /*85b0*/  LD.E.64 R26, [R34.64+0x38] ;  /* 0x00003810221a7980 */ /* 0x000ea8000c101b00 */
[----:B------:R-:W3:Y:S04]  /*85c0*/  LD.E.64 R10, [R34.64] ;  /* 0x00000010220a7980 */ /* 0x000ee8000c101b00 */
[----:B------:R-:W4:Y:S01]  /*85d0*/  LD.E.64 R12, [R34.64+0x70] ;  /* 0x00007010220c7980 */ /* 0x000f22000c101b00 */
[--C-:B------:R-:W-:Y:S01]  /*85e0*/  FADD R22, R22, R15.reuse ;  /* 0x0000000f16167221 */ /* 0x100fe20000000000 */
[----:B------:R-:W-:Y:S01]  /*85f0*/  FFMA R24, R7, R24, RZ ;  /* 0x0000001807187223 */ /* 0x000fe200000000ff */
[----:B------:R-:W-:Y:S01]  /*8600*/  FADD R89, RZ, -R40 ;  /* 0x80000028ff597221 */ /* 0x000fe20000000000 */
[----:B------:R-:W-:Y:S01]  /*8610*/  FFMA R84, R6, R84, RZ ;  /* 0x0000005406547223 */ /* 0x000fe200000000ff */
[----:B------:R-:W-:Y:S01]  /*8620*/  FADD R15, RZ, -R15 ;  /* 0x8000000fff0f7221 */ /* 0x000fe20000000000 */
[----:B------:R-:W-:Y:S01]  /*8630*/  LEA R25, R16, R16, 0x1 ;  /* 0x0000001010197211 */ /* 0x000fe200078e08ff */
[----:B------:R-:W-:Y:S01]  /*8640*/  FFMA R91, R9, R91, RZ ;  /* 0x0000005b095b7223 */ /* 0x000fe200000000ff */
[----:B------:R-:W-:Y:S01]  /*8650*/  FADD R90, RZ, -R38 ;  /* 0x80000026ff5a7221 */ /* 0x000fe20000000000 */
[----:B------:R-:W-:Y:S01]  /*8660*/  BSSY B2, `(.L_x_171) ;  /* 0x000002e000027945 */ /* 0x000fe20003800000 */
[----:B------:R-:W-:Y:S01]  /*8670*/  FFMA R85, R89, R85, R24 ;  /* 0x0000005559557223 */ /* 0x000fe20000000018 */
[----:B------:R-:W-:Y:S01]  /*8680*/  FFMA R86, R15, R86, R84 ;  /* 0x000000560f567223 */ /* 0x000fe20000000054 */
[----:B------:R-:W-:Y:S01]  /*8690*/  FADD R23, R23, R38 ;  /* 0x0000002617177221 */ /* 0x000fe20000000000 */
[----:B------:R-:W-:Y:S01]  /*86a0*/  FADD R21, R21, R40 ;  /* 0x0000002815157221 */ /* 0x000fe20000000000 */
[----:B------:R-:W-:Y:S01]  /*86b0*/  FFMA R87, R90, R87, R91 ;  /* 0x000000575a577223 */ /* 0x000fe2000000005b */
[----:B------:R-:W-:Y:S01]  /*86c0*/  FFMA R103, R2, R9, RZ ;  /* 0x0000000902677223 */ /* 0x000fe200000000ff */
[----:B------:R-:W-:Y:S01]  /*86d0*/  FFMA R84, R4, R7, RZ ;  /* 0x0000000704547223 */ /* 0x000fe200000000ff */
[----:B------:R-:W-:Y:S01]  /*86e0*/  FFMA R101, R5, R6, RZ ;  /* 0x0000000605657223 */ /* 0x000fe200000000ff */
[----:B------:R-:W-:-:S02]  /*86f0*/  MOV R100, RZ ;  /* 0x000000ff00647202 */ /* 0x000fc40000000f00 */
[----:B------:R-:W-:Y:S02]  /*8700*/  MOV R98, RZ ;  /* 0x000000ff00627202 */ /* 0x000fe40000000f00 */
[----:B--2---:R-:W-:-:S04]  /*8710*/  ISETP.NE.U32.AND P0, PT, R26, RZ, PT ;  /* 0x000000ff1a00720c */ /* 0x004fc80003f05070 */
[----:B------:R-:W-:Y:S02]  /*8720*/  ISETP.NE.AND.EX P0, PT, R27, RZ, PT, P0 ;  /* 0x000000ff1b00720c */ /* 0x000fe40003f05300 */
[----:B---3--:R-:W-:Y:S01]  /*8730*/  ISETP.NE.U32.AND P1, PT, R10, RZ, PT ;  /* 0x000000ff0a00720c */ /* 0x008fe20003f25070 */
[----:B----4-:R-:W-:-:S03]  /*8740*/  IMAD.WIDE R24, R25, 0x4, R12 ;  /* 0x0000000419187825 */ /* 0x010fc600078e020c */
[----:B------:R-:W-:-:S07]  /*8750*/  ISETP.NE.AND.EX P1, PT, R11, RZ, PT, P1 ;  /* 0x000000ff0b00720c */ /* 0x000fce0003f25310 */
[----:B------:R-:W-:Y:S05]  /*8760*/  @!P0 BRA `(.L_x_172) ;  /* 0x000001d000008947 */ /* 0x000fea0003800000 */
[----:B------:R-:W2:Y:S04]  /*8770*/  LD.E R7, [R24.64] ;  /* 0x0000001018077980 */ /* 0x000ea8000c101900 */
[----:B------:R-:W3:Y:S04]  /*8780*/  LD.E R13, [R24.64+0x8] ;  /* 0x00000810180d7980 */ /* 0x000ee8000c101900 */
[----:B------:R-:W4:Y:S01]  /*8790*/  LD.E R9, [R24.64+0x4] ;  /* 0x0000041018097980 */ /* 0x000f22000c101900 */
[----:B--2---:R-:W-:-:S04]  /*87a0*/  IMAD.WIDE R6, R7, 0xc, R26 ;  /* 0x0000000c07067825 */ /* 0x004fc800078e021a */
[--C-:B---3--:R-:W-:Y:S01]  /*87b0*/  IMAD.WIDE R12, R13, 0xc, R26.reuse ;  /* 0x0000000c0d0c7825 */ /* 0x108fe200078e021a */
[----:B------:R-:W2:Y:S03]  /*87c0*/  LD.E R91, [R6.64+0x4] ;  /* 0x00000410065b7980 */ /* 0x000ea6000c101900 */
[----:B----4-:R-:W-:Y:S01]  /*87d0*/  IMAD.WIDE R8, R9, 0xc, R26 ;  /* 0x0000000c09087825 */ /* 0x010fe200078e021a */
[----:B------:R-:W2:Y:S04]  /*87e0*/  LD.E R38, [R12.64+0x4] ;  /* 0x000004100c267980 */ /* 0x000ea8000c101900 */
[----:B------:R-:W3:Y:S04]  /*87f0*/  LD.E R97, [R8.64+0x4] ;  /* 0x0000041008617980 */ /* 0x000ee8000c101900 */
[----:B------:R-:W4:Y:S04]  /*8800*/  LD.E R95, [R8.64] ;  /* 0x00000010085f7980 */ /* 0x000f28000c101900 */
[----:B------:R-:W4:Y:S04]  /*8810*/  LD.E R26, [R12.64] ;  /* 0x000000100c1a7980 */ /* 0x000f28000c101900 */
[----:B------:R-:W5:Y:S04]  /*8820*/  LD.E R27, [R6.64] ;  /* 0x00000010061b7980 */ /* 0x000f68000c101900 */
[----:B------:R-:W5:Y:S04]  /*8830*/  LD.E R99, [R8.64+0x8] ;  /* 0x0000081008637980 */ /* 0x000f68000c101900 */
[----:B------:R-:W5:Y:S04]  /*8840*/  LD.E R40, [R12.64+0x8] ;  /* 0x000008100c287980 */ /* 0x000f68000c101900 */
[----:B------:R-:W5:Y:S01]  /*8850*/  LD.E R93, [R6.64+0x8] ;  /* 0x00000810065d7980 */ /* 0x000f62000c101900 */
[C---:B--2---:R-:W-:Y:S01]  /*8860*/  FADD R91, -R38.reuse, R91 ;  /* 0x0000005b265b7221 */ /* 0x044fe20000000100 */
[----:B---3--:R-:W-:-:S03]  /*8870*/  FADD R97, -R38, R97 ;  /* 0x0000006126617221 */ /* 0x008fc60000000100 */
[C---:B------:R-:W-:Y:S01]  /*8880*/  FMUL R38, R84.reuse, R91 ;  /* 0x0000005b54267220 */ /* 0x040fe20000400000 */
[----:B------:R-:W-:Y:S01]  /*8890*/  FMUL R84, R84, R97 ;  /* 0x0000006154547220 */ /* 0x000fe20000400000 */
[C---:B----4-:R-:W-:Y:S01]  /*88a0*/  FADD R95, -R26.reuse, R95 ;  /* 0x0000005f1a5f7221 */ /* 0x050fe20000000100 */
[----:B-----5:R-:W-:-:S03]  /*88b0*/  FADD R27, -R26, R27 ;  /* 0x0000001b1a1b7221 */ /* 0x020fc60000000100 */
[C---:B------:R-:W-:Y:S01]  /*88c0*/  FFMA R84, R101.reuse, R95, R84 ;  /* 0x0000005f65547223 */ /* 0x040fe20000000054 */
[----:B------:R-:W-:Y:S01]  /*88d0*/  FFMA R27, R101, R27, R38 ;  /* 0x0000001b651b7223 */ /* 0x000fe20000000026 */
[C---:B------:R-:W-:Y:S01]  /*88e0*/  FADD R99, -R40.reuse, R99 ;  /* 0x0000006328637221 */ /* 0x040fe20000000100 */
[----:B------:R-:W-:-:S03]  /*88f0*/  FADD R40, -R40, R93 ;  /* 0x0000005d28287221 */ /* 0x000fc60000000100 */
[C---:B------:R-:W-:Y:S01]  /*8900*/  FFMA R84, R103.reuse, R99, R84 ;  /* 0x0000006367547223 */ /* 0x040fe20000000054 */
[----:B------:R-:W-:-:S03]  /*8910*/  FFMA R27, R103, R40, R27 ;  /* 0x00000028671b7223 */ /* 0x000fc6000000001b */
[----:B------:R-:W-:Y:S01]  /*8920*/  FADD R98, RZ, R84 ;  /* 0x00000054ff627221 */ /* 0x000fe20000000000 */
[----:B------:R-:W-:Y:S02]  /*8930*/  FADD R100, RZ, R27 ;  /* 0x0000001bff647221 */ /* 0x000fe40000000000 */
.L_x_172:
[----:B------:R-:W-:Y:S05]  /*8940*/  BSYNC B2 ;  /* 0x0000000000027941 */ /* 0x000fea0003800000 */
.L_x_171:
[----:B------:R-:W-:Y:S01]  /*8950*/  FFMA R90, R2, R90, RZ ;  /* 0x0000005a025a7223 */ /* 0x000fe200000000ff */
[----:B------:R-:W-:Y:S01]  /*8960*/  FFMA R91, R4, R89, RZ ;  /* 0x00000059045b7223 */ /* 0x000fe200000000ff */
[----:B------:R-:W-:Y:S01]  /*8970*/  FFMA R93, R5, R15, RZ ;  /* 0x0000000f055d7223 */ /* 0x000fe200000000ff */
        /* <DEDUP_REMOVED lines=28> */
[----:B------:R-:W-:Y:S01]  /*8b40*/  FADD R100, R100, R13 ;  /* 0x0000000d64647221 */ /* 0x000fe20000000000 */
[----:B------:R-:W-:Y:S01]  /*8b50*/  FADD R98, R98, R25 ;  /* 0x0000001962627221 */ /* 0x000fe20000000000 */
[----:B------:R-:W-:Y:S05]  /*8b60*/  BRA `(.L_x_173) ;  /* 0x0000004000007947 */ /* 0x000fea0003800000 */
.L_x_154:
[----:B------:R-:W-:Y:S01]  /*8b70*/  CS2R R86, SRZ ;  /* 0x0000000000567805 */ /* 0x000fe2000001ff00 */
[----:B------:R-:W-:Y:S02]  /*8b80*/  MOV R85, RZ ;  /* 0x000000ff00557202 */ /* 0x000fe40000000f00 */
[----:B------:R-:W-:Y:S02]  /*8b90*/  MOV R100, RZ ;  /* 0x000000ff00647202 */ /* 0x000fe40000000f00 */
[----:B------:R-:W-:Y:S02]  /*8ba0*/  MOV R98, RZ ;  /* 0x000000ff00627202 */ /* 0x000fe40000000f00 */
.L_x_173:
[----:B------:R-:W-:Y:S05]  /*8bb0*/  BSYNC B5 ;  /* 0x0000000000057941 */ /* 0x000fea0003800000 */
.L_x_153:
[----:B------:R-:W2:Y:S01]  /*8bc0*/  LD.E.64 R6, [R34.64+0x70] ;  /* 0x0000701022067980 */ /* 0x000ea2000c101b00 */
[----:B------:R-:W-:-:S03]  /*8bd0*/  LEA R9, R16, R16, 0x1 ;  /* 0x0000001010097211 */ /* 0x000fc600078e08ff */
[----:B------:R-:W3:Y:S02]  /*8be0*/  LD.E.64 R26, [R34.64] ;  /* 0x00000010221a7980 */ /* 0x000ee4000c101b00 */
[----:B--2---:R-:W-:-:S05]  /*8bf0*/  IMAD.WIDE R8, R9, 0x4, R6 ;  /* 0x0000000409087825 */ /* 0x004fca00078e0206 */
[----:B------:R-:W3:Y:S04]  /*8c00*/  LD.E R7, [R8.64] ;  /* 0x0000001008077980 */ /* 0x000ee8000c101900 */
[----:B------:R-:W2:Y:S04]  /*8c10*/  LD.E R11, [R8.64+0x4] ;  /* 0x00000410080b7980 */ /* 0x000ea8000c101900 */
[----:B------:R-:W4:Y:S01]  /*8c20*/  LD.E R13, [R8.64+0x8] ;  /* 0x00000810080d7980 */ /* 0x000f22000c101900 */
[----:B---3--:R-:W-:-:S04]  /*8c30*/  IMAD.WIDE R6, R7, 0xc, R26 ;  /* 0x0000000c07067825 */ /* 0x008fc800078e021a */
[--C-:B--2---:R-:W-:Y:S01]  /*8c40*/  IMAD.WIDE R10, R11, 0xc, R26.reuse ;  /* 0x0000000c0b0a7825 */ /* 0x104fe200078e021a */
[----:B------:R-:W2:Y:S03]  /*8c50*/  LD.E R24, [R6.64+0x4] ;  /* 0x0000041006187980 */ /* 0x000ea6000c101900 */
[----:B----4-:R-:W-:Y:S01]  /*8c60*/  IMAD.WIDE R26, R13, 0xc, R26 ;  /* 0x0000000c0d1a7825 */ /* 0x010fe200078e021a */
[----:B------:R0:W3:Y:S04]  /*8c70*/  LD.E R15, [R10.64+0x4] ;  /* 0x000004100a0f7980 */ /* 0x0000e8000c101900 */
[----:B------:R1:W4:Y:S04]  /*8c80*/  LD.E R89, [R26.64+0x4] ;  /* 0x000004101a597980 */ /* 0x000328000c101900 */
[----:B------:R-:W5:Y:S04]  /*8c90*/  LD.E R13, [R6.64] ;  /* 0x00000010060d7980 */ /* 0x000f68000c101900 */
[----:B------:R0:W5:Y:S04]  /*8ca0*/  LD.E R38, [R10.64] ;  /* 0x000000100a267980 */ /* 0x000168000c101900 */
[----:B------:R1:W5:Y:S04]  /*8cb0*/  LD.E R40, [R26.64] ;  /* 0x000000101a287980 */ /* 0x000368000c101900 */
[----:B------:R0:W5:Y:S04]  /*8cc0*/  LD.E R84, [R6.64+0x8] ;  /* 0x0000081006547980 */ /* 0x000168000c101900 */
[----:B------:R0:W5:Y:S04]  /*8cd0*/  LD.E R91, [R10.64+0x8] ;  /* 0x000008100a5b7980 */ /* 0x000168000c101900 */
[----:B------:R1:W5:Y:S01]  /*8ce0*/  LD.E R93, [R26.64+0x8] ;  /* 0x000008101a5d7980 */ /* 0x000362000c101900 */
[----:B------:R-:W-:Y:S01]  /*8cf0*/  BSSY B10, `(.L_x_174) ;  /* 0x00001660000a7945 */ /* 0x000fe20003800000 */
[----:B0-----:R-:W-:Y:S01]  /*8d00*/  MOV R11, RZ ;  /* 0x000000ff000b7202 */ /* 0x001fe20000000f00 */
[----:B-1----:R-:W-:Y:S01]  /*8d10*/  CS2R R26, SRZ ;  /* 0x00000000001a7805 */ /* 0x002fe2000001ff00 */
[C---:B--2---:R-:W-:Y:S01]  /*8d20*/  FADD R90, -R24.reuse, R83 ;  /* 0x00000053185a7221 */ /* 0x044fe20000000100 */
[----:B---3--:R-:W-:Y:S01]  /*8d30*/  FADD R97, R15, -R24 ;  /* 0x800000180f617221 */ /* 0x008fe20000000000 */
[----:B----4-:R-:W-:-:S03]  /*8d40*/  FADD R9, -R24, R89 ;  /* 0x0000005918097221 */ /* 0x010fc60000000100 */
[-C--:B------:R-:W-:Y:S01]  /*8d50*/  FMUL R102, R97, R90.reuse ;  /* 0x0000005a61667220 */ /* 0x080fe20000400000 */
[----:B-----5:R-:W-:Y:S01]  /*8d60*/  FADD R12, -R13, R88 ;  /* 0x000000580d0c7221 */ /* 0x020fe20000000100 */
[----:B------:R-:W-:Y:S01]  /*8d70*/  FMUL R95, R9, R90 ;  /* 0x0000005a095f7220 */ /* 0x000fe20000400000 */
[----:B------:R-:W-:Y:S01]  /*8d80*/  FADD R25, R38, -R13 ;  /* 0x8000000d26197221 */ /* 0x000fe20000000000 */
[----:B------:R-:W-:-:S03]  /*8d90*/  FADD R8, -R13, R40 ;  /* 0x000000280d087221 */ /* 0x000fc60000000100 */
[-C--:B------:R-:W-:Y:S01]  /*8da0*/  FFMA R6, R25, R12.reuse, R102 ;  /* 0x0000000c19067223 */ /* 0x080fe20000000066 */
[----:B------:R-:W-:Y:S01]  /*8db0*/  FADD R7, -R84, R3 ;  /* 0x0000000354077221 */ /* 0x000fe20000000100 */
[----:B------:R-:W-:Y:S01]  /*8dc0*/  FFMA R95, R8, R12, R95 ;  /* 0x0000000c085f7223 */ /* 0x000fe2000000005f */
[----:B------:R-:W-:Y:S01]  /*8dd0*/  FADD R99, R91, -R84 ;  /* 0x800000545b637221 */ /* 0x000fe20000000000 */
[----:B------:R-:W-:-:S03]  /*8de0*/  FADD R10, -R84, R93 ;  /* 0x0000005d540a7221 */ /* 0x000fc60000000100 */
[-C--:B------:R-:W-:Y:S01]  /*8df0*/  FFMA R6, R99, R7.reuse, R6 ;  /* 0x0000000763067223 */ /* 0x080fe20000000006 */
[----:B------:R-:W-:-:S04]  /*8e00*/  FFMA R7, R10, R7, R95 ;  /* 0x000000070a077223 */ /* 0x000fc8000000005f */
[----:B------:R-:W-:Y:S02]  /*8e10*/  FSETP.LE.AND P1, PT, R6, RZ, PT ;  /* 0x000000ff0600720b */ /* 0x000fe40003f23000 */
[----:B------:R-:W-:Y:S02]  /*8e20*/  FSETP.GTU.AND P0, PT, R7, RZ, PT ;  /* 0x000000ff0700720b */ /* 0x000fe40003f0c000 */
[----:B------:R-:W-:Y:S02]  /*8e30*/  MOV R12, RZ ;  /* 0x000000ff000c7202 */ /* 0x000fe40000000f00 */
[----:B------:R-:W-:-:S09]  /*8e40*/  MOV R90, RZ ;  /* 0x000000ff005a7202 */ /* 0x000fd20000000f00 */
[----:B------:R-:W-:Y:S05]  /*8e50*/  @!P0 BRA P1, `(.L_x_175) ;  /* 0x000014f000008947 */ /* 0x000fea0000800000 */
[----:B------:R-:W-:Y:S01]  /*8e60*/  FADD R12, -R15, R83 ;  /* 0x000000530f0c7221 */ /* 0x000fe20000000100 */
[----:B------:R-:W-:Y:S01]  /*8e70*/  FADD R11, -R38, R88 ;  /* 0x00000058260b7221 */ /* 0x000fe20000000100 */
[----:B------:R-:W-:Y:S01]  /*8e80*/  FADD R27, -R91, R3 ;  /* 0x000000035b1b7221 */ /* 0x000fe20000000100 */
[----:B------:R-:W-:Y:S01]  /*8e90*/  BSSY B9, `(.L_x_176) ;  /* 0x000013c000097945 */ /* 0x000fe20003800000 */
[-C--:B------:R-:W-:Y:S01]  /*8ea0*/  FMUL R26, R97, R12.reuse ;  /* 0x0000000c611a7220 */ /* 0x080fe20000400000 */
[----:B------:R-:W-:Y:S01]  /*8eb0*/  FMUL R95, R9, R12 ;  /* 0x0000000c095f7220 */ /* 0x000fe20000400000 */
[----:B------:R-:W-:Y:S01]  /*8ec0*/  MOV R12, RZ ;  /* 0x000000ff000c7202 */ /* 0x000fe20000000f00 */
[----:B------:R-:W-:Y:S01]  /*8ed0*/  CS2R R102, SRZ ;  /* 0x0000000000667805 */ /* 0x000fe2000001ff00 */
[-C--:B------:R-:W-:Y:S01]  /*8ee0*/  FFMA R26, R25, R11.reuse, R26 ;  /* 0x0000000b191a7223 */ /* 0x080fe2000000001a */
[----:B------:R-:W-:Y:S01]  /*8ef0*/  FFMA R11, R8, R11, R95 ;  /* 0x0000000b080b7223 */ /* 0x000fe2000000005f */
[----:B------:R-:W-:-:S02]  /*8f00*/  MOV R104, RZ ;  /* 0x000000ff00687202 */ /* 0x000fc40000000f00 */
[-C--:B------:R-:W-:Y:S01]  /*8f10*/  FFMA R95, R99, R27.reuse, R26 ;  /* 0x0000001b635f7223 */ /* 0x080fe2000000001a */
[----:B------:R-:W-:Y:S01]  /*8f20*/  FFMA R90, R10, R27, R11 ;  /* 0x0000001b0a5a7223 */ /* 0x000fe2000000000b */
[----:B------:R-:W-:Y:S01]  /*8f30*/  MOV R11, RZ ;  /* 0x000000ff000b7202 */ /* 0x000fe20000000f00 */
[----:B------:R-:W-:Y:S02]  /*8f40*/  CS2R R26, SRZ ;  /* 0x00000000001a7805 */ /* 0x000fe4000001ff00 */
[----:B------:R-:W-:Y:S02]  /*8f50*/  FSETP.GE.AND P1, PT, R95, RZ, PT ;  /* 0x000000ff5f00720b */ /* 0x000fe40003f26000 */
[----:B------:R-:W-:-:S13]  /*8f60*/  FSETP.GTU.AND P0, PT, R90, R95, PT ;  /* 0x0000005f5a00720b */ /* 0x000fda0003f0c000 */
[----:B------:R-:W-:Y:S05]  /*8f70*/  @!P0 BRA P1, `(.L_x_177) ;  /* 0x000012d000008947 */ /* 0x000fea0000800000 */
[----:B------:R-:W-:Y:S01]  /*8f80*/  FMUL R11, R7, R95 ;  /* 0x0000005f070b7220 */ /* 0x000fe20000400000 */
[----:B------:R-:W-:Y:S01]  /*8f90*/  FSETP.LE.AND P1, PT, R95, RZ, PT ;  /* 0x000000ff5f00720b */ /* 0x000fe20003f23000 */
[----:B------:R-:W-:Y:S02]  /*8fa0*/  BSSY B8, `(.L_x_178) ;  /* 0x00000f2000087945 */ /* 0x000fe40003800000 */
[----:B------:R-:W-:-:S05]  /*8fb0*/  FFMA R12, R6, R90, -R11 ;  /* 0x0000005a060c7223 */ /* 0x000fca000000080b */
[----:B------:R-:W-:-:S04]  /*8fc0*/  FSETP.GTU.AND P0, PT, R12, RZ, PT ;  /* 0x000000ff0c00720b */ /* 0x000fc80003f0c000 */
[----:B------:R-:W-:-:S13]  /*8fd0*/  FSETP.GE.AND P0, PT, R6, RZ, !P0 ;  /* 0x000000ff0600720b */ /* 0x000fda0004706000 */
[----:B------:R-:W-:Y:S05]  /*8fe0*/  @P0 BRA P1, `(.L_x_179) ;  /* 0x00000e4000000947 */ /* 0x000fea0000800000 */
[----:B------:R-:W-:Y:S01]  /*8ff0*/  FADD R26, -R89, R83 ;  /* 0x00000053591a7221 */ /* 0x000fe20000000100 */
[----:B------:R-:W-:Y:S01]  /*9000*/  FADD R11, -R40, R88 ;  /* 0x00000058280b7221 */ /* 0x000fe20000000100 */
[----:B------:R-:W-:Y:S01]  /*9010*/  BSSY B7, `(.L_x_180) ;  /* 0x00000d1000077945 */ /* 0x000fe20003800000 */
[----:B------:R-:W-:Y:S01]  /*9020*/  MOV R101, RZ ;  /* 0x000000ff00657202 */ /* 0x000fe20000000f00 */
[-C--:B------:R-:W-:Y:S01]  /*9030*/  FMUL R102, R97, R26.reuse ;  /* 0x0000001a61667220 */ /* 0x080fe20000400000 */
[----:B------:R-:W-:Y:S01]  /*9040*/  FMUL R27, R9, R26 ;  /* 0x0000001a091b7220 */ /* 0x000fe20000400000 */
[----:B------:R-:W-:Y:S01]  /*9050*/  FADD R9, -R93, R3 ;  /* 0x000000035d097221 */ /* 0x000fe20000000100 */
[----:B------:R-:W-:Y:S01]  /*9060*/  MOV R97, RZ ;  /* 0x000000ff00617202 */ /* 0x000fe20000000f00 */
[-C--:B------:R-:W-:Y:S01]  /*9070*/  FFMA R102, R25, R11.reuse, R102 ;  /* 0x0000000b19667223 */ /* 0x080fe20000000066 */
[----:B------:R-:W-:Y:S01]  /*9080*/  FFMA R27, R8, R11, R27 ;  /* 0x0000000b081b7223 */ /* 0x000fe2000000001b */
[----:B------:R-:W-:-:S02]  /*9090*/  MOV R25, RZ ;  /* 0x000000ff00197202 */ /* 0x000fc40000000f00 */
[-C--:B------:R-:W-:Y:S01]  /*90a0*/  FFMA R99, R99, R9.reuse, R102 ;  /* 0x0000000963637223 */ /* 0x080fe20000000066 */
[----:B------:R-:W-:Y:S01]  /*90b0*/  FFMA R8, R10, R9, R27 ;  /* 0x000000090a087223 */ /* 0x000fe2000000001b */
[----:B------:R-:W-:Y:S02]  /*90c0*/  MOV R26, RZ ;  /* 0x000000ff001a7202 */ /* 0x000fe40000000f00 */
[----:B------:R-:W-:Y:S02]  /*90d0*/  MOV R105, RZ ;  /* 0x000000ff00697202 */ /* 0x000fe40000000f00 */
[----:B------:R-:W-:Y:S02]  /*90e0*/  FSETP.GTU.AND P0, PT, R99, R8, PT ;  /* 0x000000086300720b */ /* 0x000fe40003f0c000 */
[----:B------:R-:W-:Y:S02]  /*90f0*/  FSETP.GE.AND P1, PT, R8, RZ, PT ;  /* 0x000000ff0800720b */ /* 0x000fe40003f26000 */
[----:B------:R-:W-:-:S02]  /*9100*/  MOV R11, RZ ;  /* 0x000000ff000b7202 */ /* 0x000fc40000000f00 */
[----:B------:R-:W-:Y:S02]  /*9110*/  MOV R108, RZ ;  /* 0x000000ff006c7202 */ /* 0x000fe40000000f00 */
[----:B------:R-:W-:-:S07]  /*9120*/  MOV R110, RZ ;  /* 0x000000ff006e7202 */ /* 0x000fce0000000f00 */
        /* <DEDUP_REMOVED lines=8> */
[----:B------:R-:W-:Y:S01]  /*91b0*/  FMUL R10, R90, R99 ;  /* 0x000000635a0a7220 */ /* 0x000fe20000400000 */
[----:B------:R-:W-:Y:S01]  /*91c0*/  FADD R104, R99, -R8 ;  /* 0x8000000863687221 */ /* 0x000fe20000000000 */
[C---:B------:R-:W-:Y:S01]  /*91d0*/  FADD R11, -R95.reuse, R90 ;  /* 0x0000005a5f0b7221 */ /* 0x040fe20000000100 */
[----:B------:R-:W-:Y:S01]  /*91e0*/  BSSY B5, `(.L_x_184) ;  /* 0x0000039000057945 */ /* 0x000fe20003800000 */
[----:B------:R-:W-:Y:S02]  /*91f0*/  FFMA R9, R95, R8, -R10 ;  /* 0x000000085f097223 */ /* 0x000fe4000000080a */
        /* <DEDUP_REMOVED lines=11> */
[----:B------:R-:W-:Y:S02]  /*92b0*/  MOV R26, R108 ;  /* 0x0000006c001a7202 */ /* 0x000fe40000000f00 */
[----:B------:R-:W-:Y:S02]  /*92c0*/  MOV R111, 0x92e0 ;  /* 0x000092e0006f7802 */ /* 0x000fe40000000f00 */
[----:B------:R-:W-:Y:S05]  /*92d0*/  CALL.REL.NOINC `($__internal_1_$__cuda_sm20_rcp_rn_f32_slowpath) ;  /* 0x0000392000007944 */ /* 0x000fea0003c00000 */
[----:B------:R-:W-:Y:S01]  /*92e0*/  MOV R26, R25 ;  /* 0x00000019001a7202 */ /* 0x000fe20000000f00 */
[----:B------:R-:W-:Y:S05]  /*92f0*/  BRA `(.L_x_188) ;  /* 0x0000004000007947 */ /* 0x000fea0003800000 */
.L_x_187:
[----:B------:R-:W0:Y:S02]  /*9300*/  MUFU.RCP R26, R108 ;  /* 0x0000006c001a7308 */ /* 0x000e240000001000 */
[----:B0-----:R-:W-:-:S04]  /*9310*/  FFMA R9, R108, R26, -1 ;  /* 0xbf8000006c097423 */ /* 0x001fc8000000001a */
[----:B------:R-:W-:-:S04]  /*9320*/  FADD.FTZ R9, -R9, -RZ ;  /* 0x800000ff09097221 */ /* 0x000fc80000010100 */
[----:B------:R-:W-:Y:S02]  /*9330*/  FFMA R26, R26, R9, R26 ;  /* 0x000000091a1a7223 */ /* 0x000fe4000000001a */
.L_x_188:
[----:B------:R-:W-:Y:S05]  /*9340*/  BSYNC B3 ;  /* 0x0000000000037941 */ /* 0x000fea0003800000 */
.L_x_186:
[----:B------:R-:W-:Y:S01]  /*9350*/  FADD R10, RZ, R100 ;  /* 0x00000064ff0a7221 */ /* 0x000fe20000000000 */
[----:B------:R-:W-:Y:S01]  /*9360*/  FADD R25, RZ, R98 ;  /* 0x00000062ff197221 */ /* 0x000fe20000000000 */
[----:B------:R-:W0:Y:S01]  /*9370*/  MUFU.RCP R27, R108 ;  /* 0x0000006c001b7308 */ /* 0x000e220000001000 */
[----:B------:R-:W-:Y:S01]  /*9380*/  BSSY B11, `(.L_x_189) ;  /* 0x00000140000b7945 */ /* 0x000fe20003800000 */
[----:B------:R-:W-:Y:S01]  /*9390*/  FADD R9, RZ, -R10 ;  /* 0x8000000aff097221 */ /* 0x000fe20000000000 */
[----:B------:R-:W-:Y:S01]  /*93a0*/  FADD R10, -R10, R25 ;  /* 0x000000190a0a7221 */ /* 0x000fe20000000100 */
[----:B------:R-:W-:Y:S02]  /*93b0*/  MOV R100, RZ ;  /* 0x000000ff00647202 */ /* 0x000fe40000000f00 */
[----:B------:R-:W-:Y:S01]  /*93c0*/  FFMA R25, R12, R9, RZ ;  /* 0x000000090c197223 */ /* 0x000fe200000000ff */
[-C--:B------:R-:W-:Y:S01]  /*93d0*/  FFMA R9, R9, R26.reuse, RZ ;  /* 0x0000001a09097223 */ /* 0x080fe200000000ff */
[----:B------:R-:W-:-:S02]  /*93e0*/  FFMA R103, R10, R26, RZ ;  /* 0x0000001a0a677223 */ /* 0x000fc400000000ff */
[----:B------:R-:W-:-:S04]  /*93f0*/  FFMA R25, R102, R10, R25 ;  /* 0x0000000a66197223 */ /* 0x000fc80000000019 */
[----:B------:R-:W-:Y:S01]  /*9400*/  FMUL R25, R25, R26 ;  /* 0x0000001a19197220 */ /* 0x000fe20000400000 */
[----:B0-----:R-:W-:-:S03]  /*9410*/  FFMA R12, -R108, R27, 1 ;  /* 0x3f8000006c0c7423 */ /* 0x001fc6000000011b */
[----:B------:R-:W0:Y:S01]  /*9420*/  FCHK P0, R25, R108 ;  /* 0x0000006c19007302 */ /* 0x000e220000000000 */
[----:B------:R-:W-:-:S04]  /*9430*/  FFMA R12, R27, R12, R27 ;  /* 0x0000000c1b0c7223 */ /* 0x000fc8000000001b */
[----:B------:R-:W-:-:S04]  /*9440*/  FFMA R27, R25, R12, RZ ;  /* 0x0000000c191b7223 */ /* 0x000fc800000000ff */
[----:B------:R-:W-:-:S04]  /*9450*/  FFMA R98, -R108, R27, R25 ;  /* 0x0000001b6c627223 */ /* 0x000fc80000000119 */
[----:B------:R-:W-:Y:S01]  /*9460*/  FFMA R12, R12, R98, R27 ;  /* 0x000000620c0c7223 */ /* 0x000fe2000000001b */
[----:B0-----:R-:W-:Y:S05]  /*9470*/  @!P0 BRA `(.L_x_190) ;  /* 0x0000004000008947 */ /* 0x001fea0003800000 */
[----:B------:R-:W-:Y:S02]  /*9480*/  MOV R26, R108 ;  /* 0x0000006c001a7202 */ /* 0x000fe40000000f00 */
[----:B------:R-:W-:Y:S02]  /*9490*/  MOV R109, 0x94b0 ;  /* 0x000094b0006d7802 */ /* 0x000fe40000000f00 */
[----:B------:R-:W-:Y:S05]  /*94a0*/  CALL.REL.NOINC `($__internal_3_$__cuda_sm3x_div_rn_noftz_f32_slowpath) ;  /* 0x00003c2000007944 */ /* 0x000fea0003c00000 */
[----:B0-----:R-:W-:Y:S02]  /*94b0*/  MOV R12, R25 ;  /* 0x00000019000c7202 */ /* 0x001fe40000000f00 */
.L_x_190:
[----:B------:R-:W-:Y:S05]  /*94c0*/  BSYNC B11 ;  /* 0x00000000000b7941 */ /* 0x000fea0003800000 */
.L_x_189:
[----:B------:R-:W-:-:S04]  /*94d0*/  FADD R12, RZ, -R12 ;  /* 0x8000000cff0c7221 */ /* 0x000fc80000000000 */
[--C-:B------:R-:W-:Y:S01]  /*94e0*/  FADD R98, RZ, R12.reuse ;  /* 0x0000000cff627221 */ /* 0x100fe20000000000 */
[----:B------:R-:W-:-:S03]  /*94f0*/  FADD R101, R9, R12 ;  /* 0x0000000c09657221 */ /* 0x000fc60000000000 */
[----:B------:R-:W-:Y:S01]  /*9500*/  FADD R10, R103, R98 ;  /* 0x00000062670a7221 */ /* 0x000fe20000000000 */
[----:B------:R-:W-:Y:S05]  /*9510*/  BRA `(.L_x_191) ;  /* 0x0000005000007947 */ /* 0x000fea0003800000 */
.L_x_185:
[----:B------:R-:W-:Y:S01]  /*9520*/  FADD R100, RZ, R98 ;  /* 0x00000062ff647221 */ /* 0x000fe20000000000 */
[----:B------:R-:W-:Y:S02]  /*9530*/  MOV R98, RZ ;  /* 0x000000ff00627202 */ /* 0x000fe40000000f00 */
[----:B------:R-:W-:Y:S01]  /*9540*/  MOV R10, RZ ;  /* 0x000000ff000a7202 */ /* 0x000fe20000000f00 */
[----:B------:R-:W-:Y:S01]  /*9550*/  FADD R100, RZ, -R100 ;  /* 0x80000064ff647221 */ /* 0x000fe20000000000 */
[----:B------:R-:W-:Y:S02]  /*9560*/  MOV R101, RZ ;  /* 0x000000ff00657202 */ /* 0x000fe40000000f00 */
.L_x_191:
[----:B------:R-:W-:Y:S05]  /*9570*/  BSYNC B5 ;  /* 0x0000000000057941 */ /* 0x000fea0003800000 */
.L_x_184:
        /* <DEDUP_REMOVED lines=15> */
.L_x_193:
[----:B------:R-:W-:Y:S05]  /*9670*/  BSYNC B5 ;  /* 0x0000000000057941 */ /* 0x000fea0003800000 */
.L_x_192:
[----:B------:R-:W0:Y:S01]  /*9680*/  MUFU.RCP R12, R103 ;  /* 0x00000067000c7308 */ /* 0x000e220000001000 */
[----:B------:R-:W-:Y:S01]  /*9690*/  BSSY B5, `(.L_x_194) ;  /* 0x000000e000057945 */ /* 0x000fe20003800000 */
[----:B------:R-:W-:-:S06]  /*96a0*/  FADD R104, RZ, R9 ;  /* 0x00000009ff687221 */ /* 0x000fcc0000000000 */
[----:B------:R-:W1:Y:S01]  /*96b0*/  FCHK P0, R11, R103 ;  /* 0x000000670b007302 */ /* 0x000e620000000000 */
[----:B0-----:R-:W-:-:S04]  /*96c0*/  FFMA R25, -R103, R12, 1 ;  /* 0x3f80000067197423 */ /* 0x001fc8000000010c */
[----:B------:R-:W-:-:S04]  /*96d0*/  FFMA R27, R12, R25, R12 ;  /* 0x000000190c1b7223 */ /* 0x000fc8000000000c */
[----:B------:R-:W-:-:S04]  /*96e0*/  FFMA R12, R11, R27, RZ ;  /* 0x0000001b0b0c7223 */ /* 0x000fc800000000ff */
[----:B------:R-:W-:-:S04]  /*96f0*/  FFMA R25, -R103, R12, R11 ;  /* 0x0000000c67197223 */ /* 0x000fc8000000010b */
[----:B------:R-:W-:Y:S01]  /*9700*/  FFMA R25, R27, R25, R12 ;  /* 0x000000191b197223 */ /* 0x000fe2000000000c */
[----:B------:R-:W-:Y:S01]  /*9710*/  MOV R12, RZ ;  /* 0x000000ff000c7202 */ /* 0x000fe20000000f00 */
[----:B-1----:R-:W-:Y:S05]  /*9720*/  @!P0 BRA `(.L_x_195) ;  /* 0x0000004000008947 */ /* 0x002fea0003800000 */
[----:B------:R-:W-:Y:S02]  /*9730*/  MOV R25, R11 ;  /* 0x0000000b00197202 */ /* 0x000fe40000000f00 */
[----:B------:R-:W-:Y:S02]  /*9740*/  MOV R26, R103 ;  /* 0x00000067001a7202 */ /* 0x000fe40000000f00 */
[----:B------:R-:W-:Y:S02]  /*9750*/  MOV R109, 0x9770 ;  /* 0x00009770006d7802 */ /* 0x000fe40000000f00 */
[----:B------:R-:W-:Y:S05]  /*9760*/  CALL.REL.NOINC `($__internal_3_$__cuda_sm3x_div_rn_noftz_f32_slowpath) ;  /* 0x0000396000007944 */ /* 0x000fea0003c00000 */
.L_x_195:
[----:B------:R-:W-:Y:S05]  /*9770*/  BSYNC B5 ;  /* 0x0000000000057941 */ /* 0x000fea0003800000 */
.L_x_194:
[----:B------:R-:W1:Y:S01]  /*9780*/  MUFU.RCP R26, R103 ;  /* 0x00000067001a7308 */ /* 0x000e620000001000 */
[----:B0-----:R-:W-:Y:S01]  /*9790*/  FMUL R25, R25, R100 ;  /* 0x0000006419197220 */ /* 0x001fe20000400000 */
[----:B------:R-:W-:Y:S06]  /*97a0*/  BSSY B5, `(.L_x_196) ;  /* 0x000000c000057945 */ /* 0x000fec0003800000 */
[----:B------:R-:W0:Y:S01]  /*97b0*/  FCHK P0, R25, R103 ;  /* 0x0000006719007302 */ /* 0x000e220000000000 */
[----:B-1----:R-:W-:-:S04]  /*97c0*/  FFMA R9, -R103, R26, 1 ;  /* 0x3f80000067097423 */ /* 0x002fc8000000011a */
        /* <DEDUP_REMOVED lines=9> */
.L_x_197:
[----:B------:R-:W-:Y:S05]  /*9860*/  BSYNC B5 ;  /* 0x0000000000057941 */ /* 0x000fea0003800000 */
.L_x_196:
[----:B------:R-:W-:Y:S01]  /*9870*/  FADD R9, RZ, -R9 ;  /* 0x80000009ff097221 */ /* 0x000fe20000000000 */
[--C-:B------:R-:W-:Y:S01]  /*9880*/  FADD R105, RZ, -R98.reuse ;  /* 0x80000062ff697221 */ /* 0x100fe20000000000 */
[----:B------:R-:W-:Y:S02]  /*9890*/  FADD R25, RZ, R98 ;  /* 0x00000062ff197221 */ /* 0x000fe40000000000 */
[----:B------:R-:W-:-:S04]  /*98a0*/  FADD R9, RZ, R9 ;  /* 0x00000009ff097221 */ /* 0x000fc80000000000 */
[--C-:B------:R-:W-:Y:S01]  /*98b0*/  FADD R26, RZ, -R9.reuse ;  /* 0x80000009ff1a7221 */ /* 0x100fe20000000000 */
[--C-:B------:R-:W-:Y:S01]  /*98c0*/  FADD R102, R104, R9.reuse ;  /* 0x0000000968667221 */ /* 0x100fe20000000000 */
[-C--:B------:R-:W-:Y:S02]  /*98d0*/  FFMA R100, R90, R105.reuse, R9 ;  /* 0x000000695a647223 */ /* 0x080fe40000000009 */
[----:B------:R-:W-:Y:S01]  /*98e0*/  FADD R11, -R104, R26 ;  /* 0x0000001a680b7221 */ /* 0x000fe20000000100 */
[----:B------:R-:W-:Y:S01]  /*98f0*/  FFMA R105, R99, R105, R102 ;  /* 0x0000006963697223 */ /* 0x000fe20000000066 */
[-C--:B------:R-:W-:Y:S02]  /*9900*/  FFMA R98, R95, R25.reuse, R26 ;  /* 0x000000195f627223 */ /* 0x080fe4000000001a */
[----:B------:R-:W-:Y:S01]  /*9910*/  FFMA R11, R8, R25, R11 ;  /* 0x00000019080b7223 */ /* 0x000fe2000000000b */
[----:B------:R-:W-:Y:S05]  /*9920*/  BRA `(.L_x_198) ;  /* 0x0000006000007947 */ /* 0x000fea0003800000 */
.L_x_183:
[----:B------:R-:W-:Y:S01]  /*9930*/  FADD R12, RZ, R100 ;  /* 0x00000064ff0c7221 */ /* 0x000fe20000000000 */
[----:B------:R-:W-:Y:S01]  /*9940*/  CS2R R10, SRZ ;  /* 0x00000000000a7805 */ /* 0x000fe2000001ff00 */
[----:B------:R-:W-:Y:S01]  /*9950*/  MOV R98, RZ ;  /* 0x000000ff00627202 */ /* 0x000fe20000000f00 */
[----:B------:R-:W-:Y:S01]  /*9960*/  CS2R R100, SRZ ;  /* 0x0000000000647805 */ /* 0x000fe2000001ff00 */
[----:B------:R-:W-:Y:S01]  /*9970*/  MOV R105, RZ ;  /* 0x000000ff00697202 */ /* 0x000fe20000000f00 */
[----:B------:R-:W-:-:S02]  /*9980*/  FADD R12, RZ, -R12 ;  /* 0x8000000cff0c7221 */ /* 0x000fc40000000000 */
.L_x_198:
[----:B------:R-:W-:Y:S05]  /*9990*/  BSYNC B6 ;  /* 0x0000000000067941 */ /* 0x000fea0003800000 */
.L_x_182:
        /* <DEDUP_REMOVED lines=15> */
.L_x_200:
[----:B------:R-:W-:Y:S05]  /*9a90*/  BSYNC B5 ;  /* 0x0000000000057941 */ /* 0x000fea0003800000 */
.L_x_199:
        /* <DEDUP_REMOVED lines=14> */
.L_x_202:
[----:B------:R-:W-:Y:S05]  /*9b80*/  BSYNC B5 ;  /* 0x0000000000057941 */ /* 0x000fea0003800000 */
.L_x_201:
        /* <DEDUP_REMOVED lines=11> */
[----:B------:R-:W-:Y:S02]  /*9c40*/  MOV R26, R102 ;  /* 0x00000066001a7202 */ /* 0x000fe40000000f00 */
[----:B------:R-:W-:Y:S02]  /*9c50*/  MOV R109, 0x9c70 ;  /* 0x00009c70006d7802 */ /* 0x000fe40000000f00 */
[----:B------:R-:W-:Y:S05]  /*9c60*/  CALL.REL.NOINC `($__internal_3_$__cuda_sm3x_div_rn_noftz_f32_slowpath) ;  /* 0x0000346000007944 */ /* 0x000fea0003c00000 */
[----:B0-----:R-:W-:Y:S02]  /*9c70*/  MOV R9, R25 ;  /* 0x0000001900097202 */ /* 0x001fe40000000f00 */
.L_x_204:
[----:B------:R-:W-:Y:S05]  /*9c80*/  BSYNC B5 ;  /* 0x0000000000057941 */ /* 0x000fea0003800000 */
.L_x_203:
[----:B------:R-:W-:Y:S01]  /*9c90*/  FADD R9, RZ, -R9 ;  /* 0x80000009ff097221 */ /* 0x000fe20000000000 */
[--C-:B------:R-:W-:Y:S01]  /*9ca0*/  FADD R25, RZ, -R10.reuse ;  /* 0x8000000aff197221 */ /* 0x100fe20000000000 */
[----:B------:R-:W-:Y:S02]  /*9cb0*/  FADD R12, RZ, R10 ;  /* 0x0000000aff0c7221 */ /* 0x000fe40000000000 */
[----:B------:R-:W-:Y:S01]  /*9cc0*/  FADD R108, R108, R9 ;  /* 0x000000096c6c7221 */ /* 0x000fe20000000000 */
[----:B------:R-:W-:Y:S01]  /*9cd0*/  FADD R9, -R9, R98 ;  /* 0x0000006209097221 */ /* 0x000fe20000000100 */
[-C--:B------:R-:W-:Y:S01]  /*9ce0*/  FFMA R110, R8, R25.reuse, RZ ;  /* 0x00000019086e7223 */ /* 0x080fe200000000ff */
[-C--:B------:R-:W-:Y:S01]  /*9cf0*/  FFMA R26, R7, R12.reuse, R100 ;  /* 0x0000000c071a7223 */ /* 0x080fe20000000064 */
[----:B------:R-:W-:Y:S01]  /*9d00*/  FFMA R108, R99, R12, R108 ;  /* 0x0000000c636c7223 */ /* 0x000fe2000000006c */
[----:B------:R-:W-:-:S02]  /*9d10*/  FFMA R25, R6, R25, R9 ;  /* 0x0000001906197223 */ /* 0x000fc40000000009 */
.L_x_181:
[----:B------:R-:W-:Y:S05]  /*9d20*/  BSYNC B7 ;  /* 0x0000000000077941 */ /* 0x000fea0003800000 */
.L_x_180:
[----:B------:R-:W-:Y:S01]  /*9d30*/  FADD R9, -R13, R40 ;  /* 0x000000280d097221 */ /* 0x000fe20000000100 */
[----:B------:R-:W-:Y:S01]  /*9d40*/  FADD R10, -R24, R89 ;  /* 0x00000059180a7221 */ /* 0x000fe20000000100 */
[----:B------:R-:W-:Y:S01]  /*9d50*/  FADD R8, -R84, R93 ;  /* 0x0000005d54087221 */ /* 0x000fe20000000100 */
[----:B------:R-:W-:Y:S01]  /*9d60*/  FADD R12, R15, -R24 ;  /* 0x800000180f0c7221 */ /* 0x000fe20000000000 */
[-C--:B------:R-:W-:Y:S01]  /*9d70*/  FFMA R9, R9, R25.reuse, RZ ;  /* 0x0000001909097223 */ /* 0x080fe200000000ff */
[-C--:B------:R-:W-:Y:S01]  /*9d80*/  FFMA R27, R10, R25.reuse, RZ ;  /* 0x000000190a1b7223 */ /* 0x080fe200000000ff */
[----:B------:R-:W-:Y:S01]  /*9d90*/  FFMA R25, R8, R25, RZ ;  /* 0x0000001908197223 */ /* 0x000fe200000000ff */
[----:B------:R-:W-:Y:S01]  /*9da0*/  FADD R10, R38, -R13 ;  /* 0x8000000d260a7221 */ /* 0x000fe20000000000 */
[----:B------:R-:W-:Y:S01]  /*9db0*/  FADD R8, R91, -R84 ;  /* 0x800000545b087221 */ /* 0x000fe20000000000 */
[----:B------:R-:W-:-:S02]  /*9dc0*/  FFMA R27, R12, R26, R27 ;  /* 0x0000001a0c1b7223 */ /* 0x000fc4000000001b */
[-C--:B------:R-:W-:Y:S01]  /*9dd0*/  FFMA R9, R10, R26.reuse, R9 ;  /* 0x0000001a0a097223 */ /* 0x080fe20000000009 */
[----:B------:R-:W-:Y:S01]  /*9de0*/  FFMA R25, R8, R26, R25 ;  /* 0x0000001a08197223 */ /* 0x000fe20000000019 */
[----:B------:R-:W-:Y:S02]  /*9df0*/  FADD R103, RZ, R27 ;  /* 0x0000001bff677221 */ /* 0x000fe40000000000 */
[----:B------:R-:W-:Y:S01]  /*9e00*/  FADD R104, RZ, R9 ;  /* 0x00000009ff687221 */ /* 0x000fe20000000000 */
[----:B------:R-:W-:Y:S01]  /*9e10*/  FADD R102, RZ, R25 ;  /* 0x00000019ff667221 */ /* 0x000fe20000000000 */
[----:B------:R-:W-:Y:S05]  /*9e20*/  BRA `(.L_x_205) ;  /* 0x0000009000007947 */ /* 0x000fea0003800000 */
.L_x_179:
[----:B------:R-:W-:Y:S01]  /*9e30*/  FADD R97, RZ, R100 ;  /* 0x00000064ff617221 */ /* 0x000fe20000000000 */
[----:B------:R-:W-:Y:S01]  /*9e40*/  FADD R98, RZ, R98 ;  /* 0x00000062ff627221 */ /* 0x000fe20000000000 */
[----:B------:R-:W-:Y:S01]  /*9e50*/  MOV R101, RZ ;  /* 0x000000ff00657202 */ /* 0x000fe20000000f00 */
[----:B------:R-:W-:Y:S01]  /*9e60*/  CS2R R104, SRZ ;  /* 0x0000000000687805 */ /* 0x000fe2000001ff00 */
[----:B------:R-:W-:Y:S01]  /*9e70*/  MOV R11, RZ ;  /* 0x000000ff000b7202 */ /* 0x000fe20000000f00 */
[----:B------:R-:W-:Y:S01]  /*9e80*/  FADD R97, -R97, R98 ;  /* 0x0000006261617221 */ /* 0x000fe20000000100 */
[----:B------:R-:W-:Y:S01]  /*9e90*/  MOV R108, RZ ;  /* 0x000000ff006c7202 */ /* 0x000fe20000000f00 */
[----:B------:R-:W-:Y:S01]  /*9ea0*/  CS2R R102, SRZ ;  /* 0x0000000000667805 */ /* 0x000fe2000001ff00 */
[----:B------:R-:W-:-:S02]  /*9eb0*/  MOV R110, RZ ;  /* 0x000000ff006e7202 */ /* 0x000fc40000000f00 */
.L_x_205:
[----:B------:R-:W-:Y:S05]  /*9ec0*/  BSYNC B8 ;  /* 0x0000000000087941 */ /* 0x000fea0003800000 */
.L_x_178:
        /* <DEDUP_REMOVED lines=15> */
.L_x_207:
[----:B------:R-:W-:Y:S05]  /*9fc0*/  BSYNC B5 ;  /* 0x0000000000057941 */ /* 0x000fea0003800000 */
.L_x_206:
[----:B------:R-:W0:Y:S01]  /*9fd0*/  MUFU.RCP R25, R12 ;  /* 0x0000000c00197308 */ /* 0x000e220000001000 */
[----:B------:R-:W-:Y:S01]  /*9fe0*/  BSSY B5, `(.L_x_208) ;  /* 0x000000e000057945 */ /* 0x000fe20003800000 */
[----:B------:R-:W-:-:S06]  /*9ff0*/  FADD R99, R9, R110 ;  /* 0x0000006e09637221 */ /* 0x000fcc0000000000 */
        /* <DEDUP_REMOVED lines=12> */
.L_x_209:
[----:B------:R-:W-:Y:S05]  /*a0c0*/  BSYNC B5 ;  /* 0x0000000000057941 */ /* 0x000fea0003800000 */
.L_x_208:
[----:B------:R-:W0:Y:S01]  /*a0d0*/  MUFU.RCP R9, R12 ;  /* 0x0000000c00097308 */ /* 0x000e220000001000 */
[----:B------:R-:W-:Y:S01]  /*a0e0*/  FMUL R25, R8, R97 ;  /* 0x0000006108197220 */ /* 0x000fe20000400000 */
[----:B------:R-:W-:Y:S06]  /*a0f0*/  BSSY B5, `(.L_x_210) ;  /* 0x000000c000057945 */ /* 0x000fec0003800000 */
        /* <DEDUP_REMOVED lines=11> */
.L_x_211:
[----:B------:R-:W-:Y:S05]  /*a1b0*/  BSYNC B5 ;  /* 0x0000000000057941 */ /* 0x000fea0003800000 */
.L_x_210:
[----:B------:R-:W-:Y:S01]  /*a1c0*/  FADD R8, RZ, -R8 ;  /* 0x80000008ff087221 */ /* 0x000fe20000000000 */
[--C-:B------:R-:W-:Y:S01]  /*a1d0*/  FADD R12, RZ, R101.reuse ;  /* 0x00000065ff0c7221 */ /* 0x100fe20000000000 */
[----:B------:R-:W-:Y:S02]  /*a1e0*/  FADD R10, RZ, -R101 ;  /* 0x80000065ff0a7221 */ /* 0x000fe40000000000 */
[----:B------:R-:W-:Y:S01]  /*a1f0*/  FADD R26, -R8, R11 ;  /* 0x0000000b081a7221 */ /* 0x000fe20000000100 */
[----:B------:R-:W-:Y:S01]  /*a200*/  FADD R9, R99, R8 ;  /* 0x0000000863097221 */ /* 0x000fe20000000000 */
[----:B------:R-:W-:Y:S01]  /*a210*/  FFMA R27, R6, R12, R105 ;  /* 0x0000000c061b7223 */ /* 0x000fe20000000069 */
[-C--:B------:R-:W-:Y:S01]  /*a220*/  FFMA R11, R95, R10.reuse, R108 ;  /* 0x0000000a5f0b7223 */ /* 0x080fe2000000006c */
[----:B------:R-:W-:Y:S01]  /*a230*/  FFMA R26, R7, R10, R26 ;  /* 0x0000000a071a7223 */ /* 0x000fe2000000001a */
[----:B------:R-:W-:-:S02]  /*a240*/  FFMA R12, R90, R12, R9 ;  /* 0x0000000c5a0c7223 */ /* 0x000fc40000000009 */
.L_x_177:
[----:B------:R-:W-:Y:S05]  /*a250*/  BSYNC B9 ;  /* 0x0000000000097941 */ /* 0x000fea0003800000 */
.L_x_176:
[----:B------:R-:W-:Y:S01]  /*a260*/  FADD R10, -R84, R93 ;  /* 0x0000005d540a7221 */ /* 0x000fe20000000100 */
[----:B------:R-:W-:Y:S01]  /*a270*/  FADD R8, -R13, R40 ;  /* 0x000000280d087221 */ /* 0x000fe20000000100 */
[----:B------:R-:W-:Y:S01]  /*a280*/  FADD R9, -R24, R89 ;  /* 0x0000005918097221 */ /* 0x000fe20000000100 */
[----:B------:R-:W-:Y:S01]  /*a290*/  FADD R25, R38, -R13 ;  /* 0x8000000d26197221 */ /* 0x000fe20000000000 */
[----:B------:R-:W-:Y:S01]  /*a2a0*/  FADD R97, R15, -R24 ;  /* 0x800000180f617221 */ /* 0x000fe20000000000 */
[----:B------:R-:W-:Y:S01]  /*a2b0*/  FADD R99, R91, -R84 ;  /* 0x800000545b637221 */ /* 0x000fe20000000000 */
[-C--:B------:R-:W-:Y:S01]  /*a2c0*/  FFMA R6, R8, R27.reuse, RZ ;  /* 0x0000001b08067223 */ /* 0x080fe200000000ff */
[-C--:B------:R-:W-:Y:S01]  /*a2d0*/  FFMA R24, R9, R27.reuse, RZ ;  /* 0x0000001b09187223 */ /* 0x080fe200000000ff */
[----:B------:R-:W-:-:S02]  /*a2e0*/  FFMA R38, R10, R27, RZ ;  /* 0x0000001b0a267223 */ /* 0x000fc400000000ff */
[-C--:B------:R-:W-:Y:S01]  /*a2f0*/  FFMA R7, R25, R26.reuse, R6 ;  /* 0x0000001a19077223 */ /* 0x080fe20000000006 */
[-C--:B------:R-:W-:Y:S01]  /*a300*/  FFMA R24, R97, R26.reuse, R24 ;  /* 0x0000001a61187223 */ /* 0x080fe20000000018 */
[----:B------:R-:W-:Y:S02]  /*a310*/  FFMA R13, R99, R26, R38 ;  /* 0x0000001a630d7223 */ /* 0x000fe40000000026 */
[----:B------:R-:W-:Y:S01]  /*a320*/  FADD R90, R7, R104 ;  /* 0x00000068075a7221 */ /* 0x000fe20000000000 */
[----:B------:R-:W-:Y:S01]  /*a330*/  FADD R27, R24, R103 ;  /* 0x00000067181b7221 */ /* 0x000fe20000000000 */
[----:B------:R-:W-:Y:S02]  /*a340*/  FADD R26, R13, R102 ;  /* 0x000000660d1a7221 */ /* 0x000fe40000000000 */
.L_x_175:
[----:B------:R-:W-:Y:S05]  /*a350*/  BSYNC B10 ;  /* 0x00000000000a7941 */ /* 0x000fea0003800000 */
.L_x_174:
[----:B------:R-:W0:Y:S01]  /*a360*/  MUFU.RCP R6, R5 ;  /* 0x0000000500067308 */ /* 0x000e220000001000 */
[-C--:B------:R-:W-:Y:S01]  /*a370*/  FFMA R8, R8, R11.reuse, RZ ;  /* 0x0000000b08087223 */ /* 0x080fe200000000ff */
[-C--:B------:R-:W-:Y:S01]  /*a380*/  FFMA R10, R10, R11.reuse, RZ ;  /* 0x0000000b0a0a7223 */ /* 0x080fe200000000ff */
[----:B------:R-:W-:Y:S02]  /*a390*/  BSSY B5, `(.L_x_212) ;  /* 0x0000014000057945 */ /* 0x000fe40003800000 */
[-C--:B------:R-:W-:Y:S01]  /*a3a0*/  FFMA R25, R25, R12.reuse, R8 ;  /* 0x0000000c19197223 */ /* 0x080fe20000000008 */
[----:B------:R-:W-:Y:S01]  /*a3b0*/  FFMA R8, R9, R11, RZ ;  /* 0x0000000b09087223 */ /* 0x000fe200000000ff */
[----:B------:R-:W-:-:S02]  /*a3c0*/  FFMA R99, R99, R12, R10 ;  /* 0x0000000c63637223 */ /* 0x000fc4000000000a */
[----:B------:R-:W-:Y:S01]  /*a3d0*/  FADD R90, R25, R90 ;  /* 0x0000005a195a7221 */ /* 0x000fe20000000000 */
[----:B------:R-:W-:Y:S01]  /*a3e0*/  FFMA R8, R97, R12, R8 ;  /* 0x0000000c61087223 */ /* 0x000fe20000000008 */
[----:B------:R-:W-:Y:S02]  /*a3f0*/  FADD R99, R99, R26 ;  /* 0x0000001a63637221 */ /* 0x000fe40000000000 */
[----:B------:R-:W1:Y:S01]  /*a400*/  FCHK P0, R90, R5 ;  /* 0x000000055a007302 */ /* 0x000e620000000000 */
[----:B------:R-:W-:Y:S01]  /*a410*/  FADD R11, R8, R27 ;  /* 0x0000001b080b7221 */ /* 0x000fe20000000000 */
        /* <DEDUP_REMOVED lines=11> */
.L_x_213:
[----:B------:R-:W-:Y:S05]  /*a4d0*/  BSYNC B5 ;  /* 0x0000000000057941 */ /* 0x000fea0003800000 */
.L_x_212:
        /* <DEDUP_REMOVED lines=14> */
.L_x_215:
[----:B------:R-:W-:Y:S05]  /*a5c0*/  BSYNC B5 ;  /* 0x0000000000057941 */ /* 0x000fea0003800000 */
.L_x_214:
        /* <DEDUP_REMOVED lines=14> */
.L_x_217:
[----:B------:R-:W-:Y:S05]  /*a6b0*/  BSYNC B5 ;  /* 0x0000000000057941 */ /* 0x000fea0003800000 */
.L_x_216:
        /* <DEDUP_REMOVED lines=14> */
.L_x_219:
[----:B------:R-:W-:Y:S05]  /*a7a0*/  BSYNC B5 ;  /* 0x0000000000057941 */ /* 0x000fea0003800000 */
.L_x_218:
[----:B------:R-:W0:Y:S01]  /*a7b0*/  MUFU.RCP R5, R4 ;  /* 0x0000000400057308 */ /* 0x000e220000001000 */
[----:B------:R-:W-:Y:S01]  /*a7c0*/  BSSY B5, `(.L_x_220) ;  /* 0x000000e000057945 */ /* 0x000fe20003800000 */
[----:B------:R-:W-:-:S06]  /*a7d0*/  FMUL R13, R90, R6 ;  /* 0x000000065a0d7220 */ /* 0x000fcc0000400000 */
        /* <DEDUP_REMOVED lines=12> */
.L_x_221:
[----:B------:R-:W-:Y:S05]  /*a8a0*/  BSYNC B5 ;  /* 0x0000000000057941 */ /* 0x000fea0003800000 */
.L_x_220:
        /* <DEDUP_REMOVED lines=15> */
.L_x_223:
[----:B------:R-:W-:Y:S05]  /*a9a0*/  BSYNC B5 ;  /* 0x0000000000057941 */ /* 0x000fea0003800000 */
.L_x_222:
[----:B------:R-:W-:Y:S01]  /*a9b0*/  FFMA R89, -R99, R4, R87 ;  /* 0x0000000463597223 */ /* 0x000fe20000000157 */
[----:B------:R-:W-:Y:S01]  /*a9c0*/  FADD R22, R7, R22 ;  /* 0x0000001607167221 */ /* 0x000fe20000000000 */
[----:B------:R-:W-:Y:S01]  /*a9d0*/  FADD R21, R8, R21 ;  /* 0x0000001508157221 */ /* 0x000fe20000000000 */
[----:B------:R-:W-:Y:S01]  /*a9e0*/  FADD R23, R10, R23 ;  /* 0x000000170a177221 */ /* 0x000fe20000000000 */
[----:B------:R-:W-:Y:S01]  /*a9f0*/  FADD R98, -R13, R86 ;  /* 0x000000560d627221 */ /* 0x000fe20000000100 */
[----:B------:R-:W-:-:S02]  /*aa00*/  FADD R90, -R90, R85 ;  /* 0x000000555a5a7221 */ /* 0x000fc40000000100 */
.L_x_152:
[----:B------:R-:W-:Y:S05]  /*aa10*/  BSYNC B4 ;  /* 0x0000000000047941 */ /* 0x000fea0003800000 */
.L_x_151:
[----:B------:R-:W-:Y:S01]  /*aa20*/  FADD R3, R81, R81 ;  /* 0x0000005151037221 */ /* 0x000fe20000000000 */
[----:B------:R-:W-:Y:S01]  /*aa30*/  FADD R2, R82, R82 ;  /* 0x0000005252027221 */ /* 0x000fe20000000000 */
[----:B------:R-:W-:Y:S01]  /*aa40*/  FMUL R5, R66, R72 ;  /* 0x0000004842057220 */ /* 0x000fe20000400000 */
[-C--:B------:R-:W-:Y:S01]  /*aa50*/  FMUL R87, R65, R68.reuse ;  /* 0x0000004441577220 */ /* 0x080fe20000400000 */
[C---:B------:R-:W-:Y:S01]  /*aa60*/  FFMA R3, R80.reuse, 2, R3 ;  /* 0x4000000050037823 */ /* 0x040fe20000000003 */
[--C-:B------:R-:W-:Y:S01]  /*aa70*/  FFMA R4, R80, 2, R2.reuse ;  /* 0x4000000050047823 */ /* 0x100fe20000000002 */
[C---:B------:R-:W-:Y:S01]  /*aa80*/  FFMA R83, R81.reuse, 2, R2 ;  /* 0x4000000051537823 */ /* 0x040fe20000000002 */
[-C--:B------:R-:W-:Y:S01]  /*aa90*/  FMUL R2, R70, R69.reuse ;  /* 0x0000004546027220 */ /* 0x080fe20000400000 */
[----:B------:R-:W-:Y:S01]  /*aaa0*/  FFMA R82, R82, 4, R3 ;  /* 0x4080000052527823 */ /* 0x000fe20000000003 */
[----:B------:R-:W-:Y:S01]  /*aab0*/  FFMA R81, R81, 4, R4 ;  /* 0x4080000051517823 */ /* 0x000fe20000000004 */
[-C--:B------:R-:W-:Y:S01]  /*aac0*/  FMUL R3, R72, R69.reuse ;  /* 0x0000004548037220 */ /* 0x080fe20000400000 */
[-C--:B------:R-:W-:Y:S01]  /*aad0*/  FMUL R6, R67, R68.reuse ;  /* 0x0000004443067220 */ /* 0x080fe20000400000 */
[----:B------:R-:W-:Y:S01]  /*aae0*/  FMUL R8, R69, R68 ;  /* 0x0000004445087220 */ /* 0x000fe20000400000 */
[----:B------:R-:W-:Y:S01]  /*aaf0*/  FMUL R10, R67, R72 ;  /* 0x00000048430a7220 */ /* 0x000fe20000400000 */
[C-C-:B------:R-:W-:Y:S01]  /*ab00*/  FADD R93, -R5.reuse, R2.reuse ;  /* 0x00000002055d7221 */ /* 0x140fe20000000100 */
[----:B------:R-:W-:Y:S01]  /*ab10*/  FADD R4, R5, R5 ;  /* 0x0000000505047221 */ /* 0x000fe20000000000 */
[----:B------:R-:W-:Y:S01]  /*ab20*/  FADD R13, R87, R87 ;  /* 0x00000057570d7221 */ /* 0x000fe20000000000 */
[----:B------:R-:W-:Y:S01]  /*ab30*/  FADD R2, R2, R2 ;  /* 0x0000000202027221 */ /* 0x000fe20000000000 */
[-C--:B------:R-:W-:Y:S01]  /*ab40*/  FFMA R5, R72, R69.reuse, R3 ;  /* 0x0000004548057223 */ /* 0x080fe20000000003 */
[-C--:B------:R-:W-:Y:S01]  /*ab50*/  FFMA R6, R67, R68.reuse, R6 ;  /* 0x0000004443067223 */ /* 0x080fe20000000006 */
[----:B------:R-:W-:Y:S01]  /*ab60*/  FFMA R24, R69, R68, R8 ;  /* 0x0000004445187223 */ /* 0x000fe20000000008 */
[-C--:B------:R-:W-:Y:S01]  /*ab70*/  FFMA R7, R67, R72.reuse, R10 ;  /* 0x0000004843077223 */ /* 0x080fe2000000000a */
[C---:B------:R-:W-:Y:S01]  /*ab80*/  FADD R3, -R13.reuse, R4 ;  /* 0x000000040d037221 */ /* 0x040fe20000000100 */
[--C-:B------:R-:W-:Y:S01]  /*ab90*/  FADD R13, R13, R2.reuse ;  /* 0x000000020d0d7221 */ /* 0x100fe20000000000 */
[----:B------:R-:W-:Y:S01]  /*aba0*/  FADD R88, -R4, R2 ;  /* 0x0000000204587221 */ /* 0x000fe20000000100 */
[----:B------:R-:W-:Y:S01]  /*abb0*/  FMUL R9, R72, R72 ;  /* 0x0000004848097220 */ /* 0x000fe20000400000 */
[----:B------:R-:W-:Y:S01]  /*abc0*/  FMUL R2, R69, R69 ;  /* 0x0000004545027220 */ /* 0x000fe20000400000 */
[C---:B------:R-:W-:Y:S01]  /*abd0*/  FMUL R4, R67.reuse, R67 ;  /* 0x0000004343047220 */ /* 0x040fe20000400000 */
[----:B------:R-:W-:Y:S01]  /*abe0*/  FADD R15, R6, R5 ;  /* 0x00000005060f7221 */ /* 0x000fe20000000000 */
[----:B------:R-:W-:Y:S01]  /*abf0*/  FADD R8, R24, R7 ;  /* 0x0000000718087221 */ /* 0x000fe20000000000 */
[----:B------:R-:W-:Y:S01]  /*ac00*/  FADD R5, R6, -R5 ;  /* 0x8000000506057221 */ /* 0x000fe20000000000 */
[----:B------:R-:W-:Y:S01]  /*ac10*/  FADD R24, R24, -R7 ;  /* 0x8000000718187221 */ /* 0x000fe20000000000 */
[-C--:B------:R-:W-:Y:S01]  /*ac20*/  FMUL R26, R68, R68.reuse ;  /* 0x00000044441a7220 */ /* 0x080fe20000400000 */
[C---:B------:R-:W-:Y:S01]  /*ac30*/  FMUL R7, R72.reuse, R68 ;  /* 0x0000004448077220 */ /* 0x040fe20000400000 */
[-C--:B------:R-:W-:Y:S01]  /*ac40*/  FMUL R6, R67, R69.reuse ;  /* 0x0000004543067220 */ /* 0x080fe20000400000 */
[-C--:B------:R-:W-:Y:S01]  /*ac50*/  FFMA R9, R72, R72.reuse, R9 ;  /* 0x0000004848097223 */ /* 0x080fe20000000009 */
[----:B------:R-:W-:Y:S01]  /*ac60*/  FFMA R25, R69, R69, R2 ;  /* 0x0000004545197223 */ /* 0x000fe20000000002 */
[-C--:B------:R-:W-:Y:S01]  /*ac70*/  FFMA R11, R67, R67.reuse, R4 ;  /* 0x00000043430b7223 */ /* 0x080fe20000000004 */
[----:B------:R-:W-:Y:S01]  /*ac80*/  FMUL R10, R65, R67 ;  /* 0x00000043410a7220 */ /* 0x000fe20000400000 */
[----:B------:R-:W-:Y:S01]  /*ac90*/  FMUL R85, R70, R72 ;  /* 0x0000004846557220 */ /* 0x000fe20000400000 */
[----:B------:R-:W-:Y:S01]  /*aca0*/  FFMA R4, R72, R68, R7 ;  /* 0x0000004448047223 */ /* 0x000fe20000000007 */
[-C--:B------:R-:W-:Y:S01]  /*acb0*/  FFMA R27, R67, R69.reuse, R6 ;  /* 0x00000045431b7223 */ /* 0x080fe20000000006 */
[C---:B------:R-:W-:Y:S01]  /*acc0*/  FFMA R2, R26.reuse, 2, R9 ;  /* 0x400000001a027823 */ /* 0x040fe20000000009 */
[C---:B------:R-:W-:Y:S01]  /*acd0*/  FFMA R25, R26.reuse, 2, R25 ;  /* 0x400000001a197823 */ /* 0x040fe20000000019 */
[----:B------:R-:W-:Y:S01]  /*ace0*/  FFMA R26, R26, 2, R11 ;  /* 0x400000001a1a7823 */ /* 0x000fe2000000000b */
[----:B------:R-:W-:Y:S01]  /*acf0*/  FADD R9, R85, R85 ;  /* 0x0000005555097221 */ /* 0x000fe20000000000 */
[----:B------:R-:W-:Y:S01]  /*ad00*/  FADD R11, R10, R10 ;  /* 0x0000000a0a0b7221 */ /* 0x000fe20000000000 */
[C-C-:B------:R-:W-:Y:S01]  /*ad10*/  FADD R7, R4.reuse, -R27.reuse ;  /* 0x8000001b04077221 */ /* 0x140fe20000000000 */
[----:B------:R-:W-:Y:S01]  /*ad20*/  FADD R4, R4, R27 ;  /* 0x0000001b04047221 */ /* 0x000fe20000000000 */
[----:B------:R-:W-:Y:S01]  /*ad30*/  FMUL R6, R66, R69 ;  /* 0x0000004542067220 */ /* 0x000fe20000400000 */
[--C-:B------:R-:W-:Y:S01]  /*ad40*/  FADD R27, R9, R11.reuse ;  /* 0x0000000b091b7221 */ /* 0x100fe20000000000 */
[----:B------:R-:W-:Y:S01]  /*ad50*/  FMUL R12, R65, R72 ;  /* 0x00000048410c7220 */ /* 0x000fe20000400000 */
[----:B------:R-:W-:Y:S01]  /*ad60*/  ISETP.NE.U32.AND P0, PT, RZ, c[0x0][0x3b8], PT ;  /* 0x0000ee00ff007a0c */ /* 0x000fe20003f05070 */
[C---:B------:R-:W-:Y:S01]  /*ad70*/  FFMA R38, R6.reuse, 2, R11 ;  /* 0x4000000006267823 */ /* 0x040fe2000000000b */
[----:B------:R-:W-:Y:S01]  /*ad80*/  FFMA R97, R6, 2, R9 ;  /* 0x4000000006617823 */ /* 0x000fe20000000009 */
[----:B------:R-:W-:Y:S01]  /*ad90*/  FMUL R99, R70, R67 ;  /* 0x0000004346637220 */ /* 0x000fe20000400000 */
[----:B------:R-:W-:Y:S01]  /*ada0*/  FFMA R9, R6, 4, R27 ;  /* 0x4080000006097823 */ /* 0x000fe2000000001b */
[----:B------:R-:W-:Y:S01]  /*adb0*/  FADD R11, R85, R6 ;  /* 0x00000006550b7221 */ /* 0x000fe20000000000 */
[-C--:B------:R-:W-:Y:S01]  /*adc0*/  FMUL R6, R66, R68.reuse ;  /* 0x0000004442067220 */ /* 0x080fe20000400000 */
[--C-:B------:R-:W-:Y:S01]  /*add0*/  FADD R91, R12, R12.reuse ;  /* 0x0000000c0c5b7221 */ /* 0x100fe20000000000 */
[----:B------:R-:W-:Y:S01]  /*ade0*/  ISETP.NE.AND.EX P0, PT, RZ, c[0x0][0x3bc], PT, P0 ;  /* 0x0000ef00ff007a0c */ /* 0x000fe20003f05300 */
[----:B------:R-:W-:Y:S01]  /*adf0*/  FFMA R83, R80, 4, R83 ;  /* 0x4080000050537823 */ /* 0x000fe20000000053 */
[----:B------:R-:W-:Y:S01]  /*ae00*/  FADD R95, -R99, R12 ;  /* 0x0000000c635f7221 */ /* 0x000fe20000000100 */
[C---:B------:R-:W-:Y:S01]  /*ae10*/  FADD R12, R6.reuse, R6 ;  /* 0x00000006060c7221 */ /* 0x040fe20000000000 */
[----:B------:R-:W-:Y:S01]  /*ae20*/  FFMA R80, R6, 4, R91 ;  /* 0x4080000006507823 */ /* 0x000fe2000000005b */
[-C--:B------:R-:W-:Y:S01]  /*ae30*/  FMUL R6, R70, R68.reuse ;  /* 0x0000004446067220 */ /* 0x080fe20000400000 */
[----:B------:R-:W-:Y:S01]  /*ae40*/  FFMA R38, R85, 4, R38 ;  /* 0x4080000055267823 */ /* 0x000fe20000000026 */
[----:B------:R-:W-:Y:S01]  /*ae50*/  FADD R85, R99, R99 ;  /* 0x0000006363557221 */ /* 0x000fe20000000000 */
[----:B------:R-:W-:Y:S01]  /*ae60*/  FADD R27, R10, R11 ;  /* 0x0000000b0a1b7221 */ /* 0x000fe20000000000 */
[----:B------:R-:W-:Y:S01]  /*ae70*/  FADD R11, R12, R91 ;  /* 0x0000005b0c0b7221 */ /* 0x000fe20000000000 */
[----:B------:R-:W-:Y:S01]  /*ae80*/  FMUL R99, R65, R69 ;  /* 0x0000004541637220 */ /* 0x000fe20000400000 */
[----:B------:R-:W-:Y:S01]  /*ae90*/  FMUL R40, R66, R67 ;  /* 0x0000004342287220 */ /* 0x000fe20000400000 */
[----:B------:R-:W-:Y:S01]  /*aea0*/  FMUL R91, R6, 4 ;  /* 0x40800000065b7820 */ /* 0x000fe20000400000 */
[----:B------:R-:W-:Y:S01]  /*aeb0*/  FFMA R10, R10, 4, R97 ;  /* 0x408000000a0a7823 */ /* 0x000fe20000000061 */
[----:B------:R-:W-:Y:S01]  /*aec0*/  FADD R12, R12, -R85 ;  /* 0x800000550c0c7221 */ /* 0x000fe20000000000 */
[----:B------:R-:W-:Y:S01]  /*aed0*/  FADD R80, -R85, R80 ;  /* 0x0000005055507221 */ /* 0x000fe20000000100 */
[----:B------:R-:W-:Y:S01]  /*aee0*/  FADD R97, R68, R68 ;  /* 0x0000004444617221 */ /* 0x000fe20000000000 */
[----:B------:R-:W-:Y:S01]  /*aef0*/  FADD R85, R6, R6 ;  /* 0x0000000606557221 */ /* 0x000fe20000000000 */
[----:B------:R-:W-:Y:S01]  /*af00*/  FADD R84, R99, R99 ;  /* 0x0000006363547221 */ /* 0x000fe20000000000 */
[C---:B------:R-:W-:Y:S01]  /*af10*/  FFMA R91, R40.reuse, 2, R91 ;  /* 0x40000000285b7823 */ /* 0x040fe2000000005b */
[----:B------:R-:W-:Y:S01]  /*af20*/  FADD R86, R27, R27 ;  /* 0x0000001b1b567221 */ /* 0x000fe20000000000 */
[----:B------:R-:W-:Y:S01]  /*af30*/  FADD R99, -R99, R40 ;  /* 0x0000002863637221 */ /* 0x000fe20000000100 */
[----:B------:R-:W-:Y:S01]  /*af40*/  FADD R6, R85, -R84 ;  /* 0x8000005455067221 */ /* 0x000fe20000000000 */
[----:B------:R-:W-:Y:S01]  /*af50*/  FFMA R27, R87, 4, R88 ;  /* 0x40800000571b7823 */ /* 0x000fe20000000058 */
[----:B------:R-:W-:Y:S01]  /*af60*/  FFMA R100, R97, R68, -1 ;  /* 0xbf80000061647423 */ /* 0x000fe20000000044 */
[----:B------:R-:W-:Y:S01]  /*af70*/  FFMA R40, R40, 2, R85 ;  /* 0x4000000028287823 */ /* 0x000fe20000000055 */
[----:B------:R-:W-:Y:S01]  /*af80*/  FADD R84, -R84, R91 ;  /* 0x0000005b54547221 */ /* 0x000fe20000000100 */
[C---:B------:R-:W-:Y:S01]  /*af90*/  FMUL R97, R86.reuse, R69 ;  /* 0x0000004556617220 */ /* 0x040fe20000400000 */
[C---:B------:R-:W-:Y:S01]  /*afa0*/  FMUL R88, R86.reuse, R67 ;  /* 0x0000004356587220 */ /* 0x040fe20000400000 */
[----:B------:R-:W-:Y:S01]  /*afb0*/  FMUL R101, R86, R72 ;  /* 0x0000004856657220 */ /* 0x000fe20000400000 */
[----:B------:R-:W-:Y:S05]  /*afc0*/  @!P0 BRA `(.L_x_224) ;  /* 0x000000d000008947 */ /* 0x000fea0003800000 */
[----:B------:R-:W-:Y:S01]  /*afd0*/  SHF.R.S32.HI R86, RZ, 0x1f, R76 ;  /* 0x0000001fff567819 */ /* 0x000fe2000001144c */
[----:B------:R-:W-:Y:S01]  /*afe0*/  FADD R89, RZ, R89 ;  /* 0x00000059ff597221 */ /* 0x000fe20000000000 */
[----:B------:R-:W-:-:S03]  /*aff0*/  MOV R87, c[0x0][0x3d0] ;  /* 0x0000f40000577a02 */ /* 0x000fc60000000f00 */
[----:B------:R-:W-:Y:S01]  /*b000*/  IMAD R91, R86, c[0x0][0x3d0], RZ ;  /* 0x0000f400565b7a24 */ /* 0x000fe200078e02ff */
[----:B------:R-:W-:Y:S01]  /*b010*/  SHF.R.S32.HI R85, RZ, 0x1f, R87 ;  /* 0x0000001fff557819 */ /* 0x000fe20000011457 */
[----:B------:R-:W-:-:S04]  /*b020*/  IMAD.WIDE.U32 R86, R76, R87, c[0x0][0x3b8] ;  /* 0x0000ee004c567625 */ /* 0x000fc800078e0057 */
[----:B------:R-:W-:Y:S01]  /*b030*/  IMAD R85, R85, R76, R91 ;  /* 0x0000004c55557224 */ /* 0x000fe200078e025b */
[----:B------:R-:W-:-:S04]  /*b040*/  FADD R91, RZ, R90 ;  /* 0x0000005aff5b7221 */ /* 0x000fc80000000000 */
[----:B------:R-:W-:Y:S01]  /*b050*/  IADD3 R87, R85, R87, RZ ;  /* 0x0000005755577210 */ /* 0x000fe20007ffe0ff */
[----:B------:R-:W-:-:S05]  /*b060*/  FADD R85, RZ, R98 ;  /* 0x00000062ff557221 */ /* 0x000fca0000000000 */
[----:B------:R0:W-:Y:S04]  /*b070*/  RED.E.ADD.F32.FTZ.RN.STRONG.GPU [R86.64], R85 ;  /* 0x000000555600798e */ /* 0x0001e8000c10e790 */
[----:B------:R0:W-:Y:S04]  /*b080*/  RED.E.ADD.F32.FTZ.RN.STRONG.GPU [R86.64+0x4], R91 ;  /* 0x0000045b5600798e */ /* 0x0001e8000c10e790 */
[----:B------:R0:W-:Y:S02]  /*b090*/  RED.E.ADD.F32.FTZ.RN.STRONG.GPU [R86.64+0x8], R89 ;  /* 0x000008595600798e */ /* 0x0001e4000c10e790 */
.L_x_224:
[----:B------:R-:W-:Y:S01]  /*b0a0*/  FFMA R97, R100, R66, R97 ;  /* 0x0000004264617223 */ /* 0x000fe20000000061 */
[----:B------:R-:W-:Y:S01]  /*b0b0*/  FMUL R66, R64, R69 ;  /* 0x0000004540427220 */ /* 0x000fe20000400000 */
[----:B------:R-:W-:Y:S01]  /*b0c0*/  FFMA R101, R100, R70, R101 ;  /* 0x0000004664657223 */ /* 0x000fe20000000065 */
[C---:B0-----:R-:W-:Y:S01]  /*b0d0*/  FMUL R85, R64.reuse, R72 ;  /* 0x0000004840557220 */ /* 0x041fe20000400000 */
[----:B------:R-:W-:Y:S01]  /*b0e0*/  FMUL R70, R64, R67 ;  /* 0x0000004340467220 */ /* 0x000fe20000400000 */
[-C--:B------:R-:W-:Y:S01]  /*b0f0*/  FFMA R87, R63, R68.reuse, R66 ;  /* 0x000000443f577223 */ /* 0x080fe20000000042 */
[----:B------:R-:W-:Y:S01]  /*b100*/  FFMA R88, R100, R65, R88 ;  /* 0x0000004164587223 */ /* 0x000fe20000000058 */
[CC--:B------:R-:W-:Y:S01]  /*b110*/  FFMA R66, R62.reuse, R68.reuse, R85 ;  /* 0x000000443e427223 */ /* 0x0c0fe20000000055 */
[C---:B------:R-:W-:Y:S01]  /*b120*/  FFMA R85, R61.reuse, R68, R70 ;  /* 0x000000443d557223 */ /* 0x040fe20000000046 */
[----:B------:R-:W-:Y:S01]  /*b130*/  FFMA R87, R61, R72, R87 ;  /* 0x000000483d577223 */ /* 0x000fe20000000057 */
[----:B------:R-:W-:Y:S01]  /*b140*/  FMUL R65, R57, R52 ;  /* 0x0000003439417220 */ /* 0x000fe20000400000 */
[----:B------:R-:W-:Y:S01]  /*b150*/  FFMA R66, R63, R67, R66 ;  /* 0x000000433f427223 */ /* 0x000fe20000000042 */
[C---:B------:R-:W-:Y:S01]  /*b160*/  FFMA R86, R62.reuse, R69, R85 ;  /* 0x000000453e567223 */ /* 0x040fe20000000055 */
[----:B------:R-:W-:Y:S01]  /*b170*/  FFMA R102, R62, -R67, R87 ;  /* 0x800000433e667223 */ /* 0x000fe20000000057 */
[----:B------:R-:W-:Y:S01]  /*b180*/  FADD R90, R65, R65 ;  /* 0x00000041415a7221 */ /* 0x000fe20000000000 */
[----:B------:R-:W-:Y:S01]  /*b190*/  FFMA R100, R61, -R69, R66 ;  /* 0x800000453d647223 */ /* 0x000fe20000000042 */
[----:B------:R-:W-:Y:S01]  /*b1a0*/  FFMA R108, R63, -R72, R86 ;  /* 0x800000483f6c7223 */ /* 0x000fe20000000056 */
[----:B------:R-:W-:Y:S01]  /*b1b0*/  FMUL R85, R57, -R102 ;  /* 0x8000006639557220 */ /* 0x000fe20000400000 */
[----:B------:R-:W-:Y:S01]  /*b1c0*/  FMUL R98, R65, 4 ;  /* 0x4080000041627820 */ /* 0x000fe20000400000 */
[C---:B------:R-:W-:Y:S01]  /*b1d0*/  FMUL R103, R57.reuse, -R100 ;  /* 0x8000006439677220 */ /* 0x040fe20000400000 */
[-C--:B------:R-:W-:Y:S01]  /*b1e0*/  FMUL R66, R57, -R108.reuse ;  /* 0x8000006c39427220 */ /* 0x080fe20000400000 */
[-C--:B------:R-:W-:Y:S01]  /*b1f0*/  FMUL R57, R52, -R108.reuse ;  /* 0x8000006c34397220 */ /* 0x080fe20000400000 */
[-C--:B------:R-:W-:Y:S01]  /*b200*/  FMUL R87, R102, R108.reuse ;  /* 0x0000006c66577220 */ /* 0x080fe20000400000 */
[-C--:B------:R-:W-:Y:S01]  /*b210*/  FMUL R89, R108, R108.reuse ;  /* 0x0000006c6c597220 */ /* 0x080fe20000400000 */
[-C--:B------:R-:W-:Y:S01]  /*b220*/  FMUL R65, R100, R108.reuse ;  /* 0x0000006c64417220 */ /* 0x080fe20000400000 */
[----:B------:R-:W-:Y:S01]  /*b230*/  FFMA R104, R52, -R108, R57 ;  /* 0x8000006c34687223 */ /* 0x000fe20000000039 */
[----:B------:R-:W-:Y:S01]  /*b240*/  FMUL R57, R100, -R52 ;  /* 0x8000003464397220 */ /* 0x000fe20000400000 */
[-C--:B------:R-:W-:Y:S01]  /*b250*/  FFMA R110, R102, R108.reuse, R87 ;  /* 0x0000006c666e7223 */ /* 0x080fe20000000057 */
[-C--:B------:R-:W-:Y:S01]  /*b260*/  FFMA R111, R108, R108.reuse, R89 ;  /* 0x0000006c6c6f7223 */ /* 0x080fe20000000059 */
[----:B------:R-:W-:Y:S01]  /*b270*/  FFMA R109, R100, R108, R65 ;  /* 0x0000006c646d7223 */ /* 0x000fe20000000041 */
[C---:B------:R-:W-:Y:S01]  /*b280*/  FMUL R89, R102.reuse, R100 ;  /* 0x0000006466597220 */ /* 0x040fe20000400000 */
[----:B------:R-:W-:Y:S01]  /*b290*/  FMUL R87, R102, -R52 ;  /* 0x8000003466577220 */ /* 0x000fe20000400000 */
[C---:B------:R-:W-:Y:S01]  /*b2a0*/  FMUL R115, R100.reuse, R100 ;  /* 0x0000006464737220 */ /* 0x040fe20000400000 */
[----:B------:R-:W-:Y:S01]  /*b2b0*/  FFMA R105, -R100, R52, R57 ;  /* 0x0000003464697223 */ /* 0x000fe20000000139 */
[----:B------:R-:W-:Y:S01]  /*b2c0*/  FMUL R65, R59, -R108 ;  /* 0x8000006c3b417220 */ /* 0x000fe20000400000 */
[C---:B------:R-:W-:Y:S01]  /*b2d0*/  FMUL R57, R55.reuse, -R100 ;  /* 0x8000006437397220 */ /* 0x040fe20000400000 */
[----:B------:R-:W-:Y:S01]  /*b2e0*/  FMUL R86, R55, -R108 ;  /* 0x8000006c37567220 */ /* 0x000fe20000400000 */
[----:B------:R-:W-:Y:S01]  /*b2f0*/  FMUL R112, R59, -R100 ;  /* 0x800000643b707220 */ /* 0x000fe20000400000 */
[C---:B------:R-:W-:Y:S01]  /*b300*/  FMUL R91, R102.reuse, R102 ;  /* 0x00000066665b7220 */ /* 0x040fe20000400000 */
[-C--:B------:R-:W-:Y:S01]  /*b310*/  FFMA R113, R102, R100.reuse, R89 ;  /* 0x0000006466717223 */ /* 0x080fe20000000059 */
[----:B------:R-:W-:Y:S01]  /*b320*/  FFMA R117, R100, R100, R115 ;  /* 0x0000006464757223 */ /* 0x000fe20000000073 */
[CC--:B------:R-:W-:Y:S01]  /*b330*/  FFMA R108, -R102.reuse, R52.reuse, R87 ;  /* 0x00000034666c7223 */ /* 0x0c0fe20000000157 */
[----:B------:R-:W-:Y:S01]  /*b340*/  FADD R87, R65, R65 ;  /* 0x0000004141577221 */ /* 0x000fe20000000000 */
[----:B------:R-:W-:Y:S01]  /*b350*/  FFMA R100, R57, 2, R98 ;  /* 0x4000000039647823 */ /* 0x000fe20000000062 */
[C---:B------:R-:W-:Y:S01]  /*b360*/  FMUL R70, R59.reuse, R52 ;  /* 0x000000343b467220 */ /* 0x040fe20000400000 */
[-C--:B------:R-:W-:Y:S01]  /*b370*/  FFMA R115, R102, R102.reuse, R91 ;  /* 0x0000006666737223 */ /* 0x080fe2000000005b */
[-C--:B------:R-:W-:Y:S01]  /*b380*/  FMUL R59, R59, -R102.reuse ;  /* 0x800000663b3b7220 */ /* 0x080fe20000400000 */
[----:B------:R-:W-:Y:S01]  /*b390*/  FADD R89, R90, -R87 ;  /* 0x800000575a597221 */ /* 0x000fe20000000000 */
[----:B------:R-:W-:Y:S01]  /*b3a0*/  FADD R91, -R87, R100 ;  /* 0x00000064575b7221 */ /* 0x000fe20000000100 */
[C---:B------:R-:W-:Y:S01]  /*b3b0*/  FMUL R102, R55.reuse, -R102 ;  /* 0x8000006637667220 */ /* 0x040fe20000400000 */
[C---:B------:R-:W-:Y:S01]  /*b3c0*/  FMUL R87, R70.reuse, 4 ;  /* 0x4080000046577820 */ /* 0x040fe20000400000 */
[----:B------:R-:W-:Y:S01]  /*b3d0*/  FMUL R65, R55, R52 ;  /* 0x0000003437417220 */ /* 0x000fe20000400000 */
[----:B------:R-:W-:Y:S01]  /*b3e0*/  FFMA R98, R57, 2, R90 ;  /* 0x4000000039627823 */ /* 0x000fe2000000005a */
[----:B------:R-:W-:Y:S01]  /*b3f0*/  FADD R55, R70, R70 ;  /* 0x0000004646377221 */ /* 0x000fe20000000000 */
[----:B------:R-:W-:Y:S01]  /*b400*/  FADD R100, R102, R102 ;  /* 0x0000006666647221 */ /* 0x000fe20000000000 */
[C---:B------:R-:W-:Y:S01]  /*b410*/  FFMA R87, R66.reuse, 2, R87 ;  /* 0x4000000042577823 */ /* 0x040fe20000000057 */
[----:B------:R-:W-:Y:S01]  /*b420*/  FADD R57, R65, R65 ;  /* 0x0000004141397221 */ /* 0x000fe20000000000 */
[----:B------:R-:W-:Y:S01]  /*b430*/  FADD R70, R103, R103 ;  /* 0x0000006767467221 */ /* 0x000fe20000000000 */
[----:B------:R-:W-:Y:S01]  /*b440*/  FADD R59, R59, R59 ;  /* 0x0000003b3b3b7221 */ /* 0x000fe20000000000 */
[----:B------:R-:W-:Y:S01]  /*b450*/  FFMA R90, R66, 2, R55 ;  /* 0x40000000425a7823 */ /* 0x000fe20000000037 */
[----:B------:R-:W-:Y:S01]  /*b460*/  FADD R102, R55, -R100 ;  /* 0x8000006437667221 */ /* 0x000fe20000000000 */
[----:B------:R-:W-:Y:S01]  /*b470*/  FADD R103, -R100, R87 ;  /* 0x0000005764677221 */ /* 0x000fe20000000100 */
[----:B------:R-:W-:Y:S01]  /*b480*/  FADD R55, -R57, R70 ;  /* 0x0000004639377221 */ /* 0x000fe20000000100 */
[--C-:B------:R-:W-:Y:S01]  /*b490*/  FADD R100, -R70, R59.reuse ;  /* 0x0000003b46647221 */ /* 0x100fe20000000100 */
[-C--:B------:R-:W-:Y:S01]  /*b4a0*/  FMUL R66, R95, R68.reuse ;  /* 0x000000445f427220 */ /* 0x080fe20000400000 */
[-C--:B------:R-:W-:Y:S01]  /*b4b0*/  FMUL R93, R93, R68.reuse ;  /* 0x000000445d5d7220 */ /* 0x080fe20000400000 */
[----:B------:R-:W-:Y:S01]  /*b4c0*/  FMUL R70, R99, R68 ;  /* 0x0000004463467220 */ /* 0x000fe20000400000 */
[----:B------:R-:W-:Y:S01]  /*b4d0*/  FADD R87, R57, R59 ;  /* 0x0000003b39577221 */ /* 0x000fe20000000000 */
[----:B------:R-:W-:Y:S01]  /*b4e0*/  FADD R57, R85, R85 ;  /* 0x0000005555397221 */ /* 0x000fe20000000000 */
[----:B------:R-:W-:Y:S01]  /*b4f0*/  FFMA R97, R66, 2, R97 ;  /* 0x4000000042617823 */ /* 0x000fe20000000061 */
[----:B------:R-:W-:Y:S01]  /*b500*/  FFMA R93, R93, 2, R88 ;  /* 0x400000005d5d7823 */ /* 0x000fe20000000058 */
[----:B------:R-:W-:Y:S01]  /*b510*/  FFMA R101, R70, 2, R101 ;  /* 0x4000000046657823 */ /* 0x000fe20000000065 */
[----:B------:R-:W-:Y:S01]  /*b520*/  FMUL R114, R52, R52 ;  /* 0x0000003434727220 */ /* 0x000fe20000400000 */
[----:B------:R-:W-:Y:S01]  /*b530*/  FADD R66, R112, R112 ;  /* 0x0000007070427221 */ /* 0x000fe20000000000 */
[C-C-:B------:R-:W-:Y:S01]  /*b540*/  FADD R88, R113.reuse, R104.reuse ;  /* 0x0000006871587221 */ /* 0x140fe20000000000 */
[----:B------:R-:W-:Y:S01]  /*b550*/  FADD R99, -R113, R104 ;  /* 0x0000006871637221 */ /* 0x000fe20000000100 */
[----:B------:R-:W-:Y:S01]  /*b560*/  FFMA R57, R86, 2, R57 ;  /* 0x4000000056397823 */ /* 0x000fe20000000039 */
[----:B------:R-:W-:Y:S01]  /*b570*/  FADD R104, R108, R109 ;  /* 0x0000006d6c687221 */ /* 0x000fe20000000000 */
[----:B------:R-:W-:Y:S01]  /*b580*/  FADD R97, R97, R60 ;  /* 0x0000003c61617221 */ /* 0x000fe20000000000 */
[----:B------:R-:W-:Y:S01]  /*b590*/  FADD R93, R93, R56 ;  /* 0x000000385d5d7221 */ /* 0x000fe20000000000 */
[----:B------:R-:W-:Y:S01]  /*b5a0*/  FADD R101, R101, R58 ;  /* 0x0000003a65657221 */ /* 0x000fe20000000000 */
[----:B------:R-:W-:Y:S01]  /*b5b0*/  FFMA R111, R114, 2, R111 ;  /* 0x40000000726f7823 */ /* 0x000fe2000000006f */
[----:B------:R-:W-:Y:S01]  /*b5c0*/  FADD R108, R108, -R109 ;  /* 0x8000006d6c6c7221 */ /* 0x000fe20000000000 */
[--C-:B------:R-:W-:Y:S01]  /*b5d0*/  FFMA R70, R86, 2, R66.reuse ;  /* 0x4000000056467823 */ /* 0x100fe20000000042 */
[----:B------:R-:W-:Y:S01]  /*b5e0*/  FFMA R59, R85, 2, R66 ;  /* 0x40000000553b7823 */ /* 0x000fe20000000042 */
[----:B------:R-:W-:Y:S01]  /*b5f0*/  FFMA R66, R112, 4, R57 ;  /* 0x4080000070427823 */ /* 0x000fe20000000039 */
[----:B------:R-:W-:Y:S01]  /*b600*/  FADD R60, RZ, R23 ;  /* 0x00000017ff3c7221 */ /* 0x000fe20000000000 */
[-C--:B------:R-:W-:Y:S01]  /*b610*/  FMUL R57, R99, R22.reuse ;  /* 0x0000001663397220 */ /* 0x080fe20000400000 */
[C---:B------:R-:W-:Y:S01]  /*b620*/  FMUL R97, R52.reuse, R97 ;  /* 0x0000006134617220 */ /* 0x040fe20000400000 */
[C---:B------:R-:W-:Y:S01]  /*b630*/  FMUL R101, R52.reuse, R101 ;  /* 0x0000006534657220 */ /* 0x040fe20000400000 */
[----:B------:R-:W-:Y:S01]  /*b640*/  FMUL R93, R52, R93 ;  /* 0x0000005d345d7220 */ /* 0x000fe20000400000 */
[----:B------:R-:W-:Y:S01]  /*b650*/  FADD R111, R111, -1 ;  /* 0xbf8000006f6f7421 */ /* 0x000fe20000000000 */
[----:B------:R-:W-:Y:S01]  /*b660*/  FMUL R52, R108, R21 ;  /* 0x000000156c347220 */ /* 0x000fe20000400000 */
[----:B------:R-:W-:Y:S01]  /*b670*/  FFMA R115, R114, 2, R115 ;  /* 0x4000000072737823 */ /* 0x000fe20000000073 */
[----:B------:R-:W-:Y:S01]  /*b680*/  FFMA R85, R85, 4, R70 ;  /* 0x4080000055557823 */ /* 0x000fe20000000046 */
[----:B------:R-:W-:Y:S01]  /*b690*/  FMUL R56, R91, R22 ;  /* 0x000000165b387220 */ /* 0x000fe20000400000 */
[C---:B------:R-:W-:Y:S01]  /*b6a0*/  FMUL R70, R104.reuse, R60 ;  /* 0x0000003c68467220 */ /* 0x040fe20000400000 */
[C-C-:B------:R-:W-:Y:S01]  /*b6b0*/  FADD R95, R105.reuse, -R110.reuse ;  /* 0x8000006e695f7221 */ /* 0x140fe20000000000 */
[----:B------:R-:W-:Y:S01]  /*b6c0*/  FFMA R104, R104, R23, -R57 ;  /* 0x0000001768687223 */ /* 0x000fe20000000839 */
[----:B------:R-:W-:Y:S01]  /*b6d0*/  FADD R110, R105, R110 ;  /* 0x0000006e696e7221 */ /* 0x000fe20000000000 */
[----:B------:R-:W-:Y:S01]  /*b6e0*/  FFMA R59, R86, 4, R59 ;  /* 0x40800000563b7823 */ /* 0x000fe2000000003b */
[----:B------:R-:W-:Y:S01]  /*b6f0*/  FMUL R98, R98, R21 ;  /* 0x0000001562627220 */ /* 0x000fe20000400000 */
[----:B------:R-:W-:Y:S01]  /*b700*/  FFMA R57, R111, R23, -R52 ;  /* 0x000000176f397223 */ /* 0x000fe20000000834 */
[----:B------:R-:W-:Y:S01]  /*b710*/  FFMA R65, R65, 4, R100 ;  /* 0x4080000041417823 */ /* 0x000fe20000000064 */
[----:B------:R-:W-:Y:S01]  /*b720*/  FFMA R56, R103, R21, R56 ;  /* 0x0000001567387223 */ /* 0x000fe20000000038 */
[----:B------:R-:W-:Y:S01]  /*b730*/  FADD R58, RZ, R22 ;  /* 0x00000016ff3a7221 */ /* 0x000fe20000000000 */
[----:B------:R-:W-:Y:S01]  /*b740*/  FADD R115, R115, -1 ;  /* 0xbf80000073737421 */ /* 0x000fe20000000000 */
[----:B------:R-:W-:Y:S01]  /*b750*/  FADD R52, R46, R46 ;  /* 0x0000002e2e347221 */ /* 0x000fe20000000000 */
[-C--:B------:R-:W-:Y:S01]  /*b760*/  FFMA R59, R59, R23.reuse, R98 ;  /* 0x000000173b3b7223 */ /* 0x080fe20000000062 */
[----:B------:R-:W-:Y:S01]  /*b770*/  FFMA R46, R110, R22, R57 ;  /* 0x000000166e2e7223 */ /* 0x000fe20000000039 */
[----:B------:R-:W-:Y:S01]  /*b780*/  FFMA R86, R99, R58, -R70 ;  /* 0x0000003a63567223 */ /* 0x000fe20000000846 */
[----:B------:R-:W-:Y:S01]  /*b790*/  FFMA R56, R65, R23, R56 ;  /* 0x0000001741387223 */ /* 0x000fe20000000038 */
[C---:B------:R-:W-:Y:S01]  /*b7a0*/  FMUL R57, R115.reuse, R22 ;  /* 0x0000001673397220 */ /* 0x040fe20000400000 */
[----:B------:R-:W-:Y:S01]  /*b7b0*/  FADD R65, RZ, R21 ;  /* 0x00000015ff417221 */ /* 0x000fe20000000000 */
[----:B------:R-:W-:Y:S01]  /*b7c0*/  FMUL R70, R115, R58 ;  /* 0x0000003a73467220 */ /* 0x000fe20000400000 */
[----:B------:R-:W-:Y:S01]  /*b7d0*/  FFMA R117, R114, 2, R117 ;  /* 0x4000000072757823 */ /* 0x000fe20000000075 */
[-C--:B------:R-:W-:Y:S01]  /*b7e0*/  FMUL R85, R85, R22.reuse ;  /* 0x0000001655557220 */ /* 0x080fe20000400000 */
[----:B------:R-:W-:Y:S01]  /*b7f0*/  FADD R51, R51, R51 ;  /* 0x0000003333337221 */ /* 0x000fe20000000000 */
[-C--:B------:R-:W-:Y:S01]  /*b800*/  FMUL R87, R87, R22.reuse ;  /* 0x0000001657577220 */ /* 0x080fe20000400000 */
[----:B------:R-:W-:Y:S01]  /*b810*/  FFMA R59, -R102, R22, R59 ;  /* 0x00000016663b7223 */ /* 0x000fe2000000013b */
[C---:B------:R-:W-:Y:S01]  /*b820*/  FFMA R22, R88.reuse, R21, R57 ;  /* 0x0000001558167223 */ /* 0x040fe20000000039 */
[----:B------:R-:W-:Y:S01]  /*b830*/  FFMA R57, R88, -R65, -R70 ;  /* 0x8000004158397223 */ /* 0x000fe20000000846 */
[----:B------:R-:W-:Y:S01]  /*b840*/  FFMA R90, R90, R23, R85 ;  /* 0x000000175a5a7223 */ /* 0x000fe20000000055 */
[----:B------:R-:W-:Y:S01]  /*b850*/  FADD R117, R117, -1 ;  /* 0xbf80000075757421 */ /* 0x000fe20000000000 */
[----:B------:R-:W-:Y:S01]  /*b860*/  FADD R70, -R52, R51 ;  /* 0x0000003334467221 */ /* 0x000fe20000000100 */
[-C--:B------:R-:W-:Y:S01]  /*b870*/  FFMA R66, R66, R21.reuse, R87 ;  /* 0x0000001542427223 */ /* 0x080fe20000000057 */
[-C--:B------:R-:W-:Y:S01]  /*b880*/  FFMA R55, R55, R21.reuse, R90 ;  /* 0x0000001537377223 */ /* 0x080fe2000000005a */
[----:B------:R-:W-:Y:S01]  /*b890*/  FFMA R104, R117, R21, R104 ;  /* 0x0000001575687223 */ /* 0x000fe20000000068 */
[C---:B------:R-:W-:Y:S01]  /*b8a0*/  FFMA R85, R93.reuse, 4, R70 ;  /* 0x408000005d557823 */ /* 0x040fe20000000046 */
[----:B------:R-:W-:Y:S01]  /*b8b0*/  FADD R93, R93, R93 ;  /* 0x0000005d5d5d7221 */ /* 0x000fe20000000000 */
[C---:B------:R-:W-:Y:S01]  /*b8c0*/  FMUL R21, R101.reuse, 4 ;  /* 0x4080000065157820 */ /* 0x040fe20000400000 */
[----:B------:R-:W-:Y:S01]  /*b8d0*/  FADD R101, R101, R101 ;  /* 0x0000006565657221 */ /* 0x000fe20000000000 */
[-C--:B------:R-:W-:Y:S01]  /*b8e0*/  FFMA R22, -R95, R23.reuse, R22 ;  /* 0x000000175f167223 */ /* 0x080fe20000000116 */
[----:B------:R-:W-:Y:S01]  /*b8f0*/  FFMA R66, -R89, R23, R66 ;  /* 0x0000001759427223 */ /* 0x000fe20000000142 */
[-C--:B------:R-:W-:Y:S01]  /*b900*/  FFMA R95, R95, R60.reuse, R57 ;  /* 0x0000003c5f5f7223 */ /* 0x080fe20000000039 */
[----:B------:R-:W-:Y:S01]  /*b910*/  FADD R23, -R93, R52 ;  /* 0x000000345d177221 */ /* 0x000fe20000000100 */
[----:B------:R-:W-:Y:S01]  /*b920*/  FMUL R70, R97, 4 ;  /* 0x4080000061467820 */ /* 0x000fe20000400000 */
[----:B------:R-:W-:Y:S01]  /*b930*/  FFMA R57, R48, 2, R21 ;  /* 0x4000000030397823 */ /* 0x000fe20000000015 */
[----:B------:R-:W-:Y:S01]  /*b940*/  FADD R51, R93, R51 ;  /* 0x000000335d337221 */ /* 0x000fe20000000000 */
[----:B------:R-:W-:Y:S01]  /*b950*/  FMUL R81, R58, R81 ;  /* 0x000000513a517220 */ /* 0x000fe20000400000 */
[----:B------:R-:W-:Y:S01]  /*b960*/  FADD R52, R97, R97 ;  /* 0x0000006161347221 */ /* 0x000fe20000000000 */
[----:B------:R-:W-:Y:S01]  /*b970*/  FFMA R21, R48, 2, R101 ;  /* 0x4000000030157823 */ /* 0x000fe20000000065 */
[----:B------:R-:W-:Y:S01]  /*b980*/  FADD R88, R47, R47 ;  /* 0x0000002f2f587221 */ /* 0x000fe20000000000 */
[----:B------:R-:W-:Y:S01]  /*b990*/  FFMA R87, -R117, R65, R86 ;  /* 0x0000004175577223 */ /* 0x000fe20000000156 */
[----:B------:R-:W-:Y:S01]  /*b9a0*/  FFMA R90, R49, 2, R70 ;  /* 0x40000000315a7823 */ /* 0x000fe20000000046 */
[----:B------:R-:W-:Y:S01]  /*b9b0*/  FMUL R111, R111, R60 ;  /* 0x0000003c6f6f7220 */ /* 0x000fe20000400000 */
[----:B------:R-:W-:Y:S01]  /*b9c0*/  FMUL R86, R60, R83 ;  /* 0x000000533c567220 */ /* 0x000fe20000400000 */
[----:B------:R-:W-:Y:S01]  /*b9d0*/  FFMA R70, R49, 2, R52 ;  /* 0x4000000031467823 */ /* 0x000fe20000000034 */
[----:B------:R-:W-:Y:S01]  /*b9e0*/  FADD R47, R50, R50 ;  /* 0x00000032322f7221 */ /* 0x000fe20000000000 */
[----:B------:R-:W-:Y:S01]  /*b9f0*/  FFMA R48, -R60, R21, -R81 ;  /* 0x000000153c307223 */ /* 0x000fe20000000951 */
[----:B------:R-:W-:Y:S01]  /*ba00*/  FADD R101, R101, -R88 ;  /* 0x8000005865657221 */ /* 0x000fe20000000000 */
[----:B------:R-:W-:Y:S01]  /*ba10*/  FMUL R51, R58, R51 ;  /* 0x000000333a337220 */ /* 0x000fe20000400000 */
[----:B------:R-:W-:Y:S01]  /*ba20*/  FADD R88, -R88, R57 ;  /* 0x0000003958587221 */ /* 0x000fe20000000100 */
[----:B------:R-:W-:Y:S01]  /*ba30*/  FFMA R111, R108, R65, -R111 ;  /* 0x000000416c6f7223 */ /* 0x000fe2000000086f */
[C---:B------:R-:W-:Y:S01]  /*ba40*/  FFMA R21, -R65.reuse, R70, -R86 ;  /* 0x0000004641157223 */ /* 0x040fe20000000956 */
[----:B------:R-:W-:Y:S01]  /*ba50*/  FADD R52, R52, -R47 ;  /* 0x8000002f34347221 */ /* 0x000fe20000000000 */
[C---:B------:R-:W-:Y:S01]  /*ba60*/  FFMA R48, R65.reuse, -R23, R48 ;  /* 0x8000001741307223 */ /* 0x040fe20000000030 */
[----:B------:R-:W-:Y:S01]  /*ba70*/  FFMA R51, -R65, R82, -R51 ;  /* 0x0000005241337223 */ /* 0x000fe20000000933 */
[----:B------:R-:W-:Y:S01]  /*ba80*/  FADD R47, -R47, R90 ;  /* 0x0000005a2f2f7221 */ /* 0x000fe20000000100 */
[----:B------:R-:W-:Y:S01]  /*ba90*/  FMUL R65, R65, R88 ;  /* 0x0000005841417220 */ /* 0x000fe20000400000 */
[----:B------:R-:W-:Y:S01]  /*baa0*/  FADD R87, RZ, R87 ;  /* 0x00000057ff577221 */ /* 0x000fe20000000000 */
[----:B------:R-:W-:Y:S01]  /*bab0*/  FFMA R111, -R110, R58, R111 ;  /* 0x0000003a6e6f7223 */ /* 0x000fe2000000016f */
[C---:B------:R-:W-:Y:S01]  /*bac0*/  FFMA R50, R58.reuse, R101, R21 ;  /* 0x000000653a327223 */ /* 0x040fe20000000015 */
[----:B------:R-:W-:Y:S01]  /*bad0*/  FFMA R47, -R58, R47, -R65 ;  /* 0x0000002f3a2f7223 */ /* 0x000fe20000000941 */
[----:B------:R-:W-:Y:S01]  /*bae0*/  FADD R70, RZ, R95 ;  /* 0x0000005fff467221 */ /* 0x000fe20000000000 */
[----:B------:R-:W-:Y:S01]  /*baf0*/  FADD R59, RZ, R59 ;  /* 0x0000003bff3b7221 */ /* 0x000fe20000000000 */
[----:B------:R-:W-:Y:S01]  /*bb00*/  FMUL R38, R87, R38 ;  /* 0x0000002657267220 */ /* 0x000fe20000400000 */
[----:B------:R-:W-:Y:S01]  /*bb10*/  FADD R111, RZ, R111 ;  /* 0x0000006fff6f7221 */ /* 0x000fe20000000000 */
[C---:B------:R-:W-:Y:S01]  /*bb20*/  FFMA R47, R60.reuse, -R85, R47 ;  /* 0x800000553c2f7223 */ /* 0x040fe2000000002f */
[----:B------:R-:W-:Y:S01]  /*bb30*/  FADD R56, RZ, R56 ;  /* 0x00000038ff387221 */ /* 0x000fe20000000000 */
[----:B------:R-:W-:Y:S01]  /*bb40*/  FADD R59, R59, R50 ;  /* 0x000000323b3b7221 */ /* 0x000fe20000000000 */
[----:B------:R-:W-:Y:S01]  /*bb50*/  FFMA R51, R60, R52, R51 ;  /* 0x000000343c337223 */ /* 0x000fe20000000033 */
[C---:B------:R-:W-:Y:S01]  /*bb60*/  FMUL R5, R70.reuse, R5 ;  /* 0x0000000546057220 */ /* 0x040fe20000400000 */
[----:B------:R-:W-:Y:S01]  /*bb70*/  FADD R66, RZ, R66 ;  /* 0x00000042ff427221 */ /* 0x000fe20000000000 */
[----:B------:R-:W-:Y:S01]  /*bb80*/  FFMA R13, R70, R13, R38 ;  /* 0x0000000d460d7223 */ /* 0x000fe20000000026 */
[----:B------:R-:W-:Y:S01]  /*bb90*/  FADD R38, R25, -1 ;  /* 0xbf80000019267421 */ /* 0x000fe20000000000 */
[----:B------:R-:W-:Y:S01]  /*bba0*/  FMUL R15, R87, R15 ;  /* 0x0000000f570f7220 */ /* 0x000fe20000400000 */
[C---:B------:R-:W-:Y:S01]  /*bbb0*/  FMUL R10, R111.reuse, R10 ;  /* 0x0000000a6f0a7220 */ /* 0x040fe20000400000 */
[----:B------:R-:W-:Y:S01]  /*bbc0*/  FADD R47, R56, R47 ;  /* 0x0000002f382f7221 */ /* 0x000fe20000000000 */
[----:B------:R-:W-:Y:S01]  /*bbd0*/  FADD R55, RZ, R55 ;  /* 0x00000037ff377221 */ /* 0x000fe20000000000 */
[----:B------:R-:W-:Y:S01]  /*bbe0*/  FFMA R5, R111, R8, -R5 ;  /* 0x000000086f057223 */ /* 0x000fe20000000805 */
[----:B------:R-:W-:Y:S01]  /*bbf0*/  FADD R59, -R59, R92 ;  /* 0x0000005c3b3b7221 */ /* 0x000fe20000000100 */
[----:B------:R-:W-:Y:S01]  /*bc00*/  FADD R66, R66, R51 ;  /* 0x0000003342427221 */ /* 0x000fe20000000000 */
[----:B------:R-:W-:Y:S01]  /*bc10*/  FADD R2, R2, -1 ;  /* 0xbf80000002027421 */ /* 0x000fe20000000000 */
[----:B------:R-:W-:Y:S01]  /*bc20*/  FFMA R38, R70, R38, R15 ;  /* 0x0000002646267223 */ /* 0x000fe2000000000f */
[----:B------:R-:W-:Y:S01]  /*bc30*/  FMUL R40, R111, R40 ;  /* 0x000000286f287220 */ /* 0x000fe20000400000 */
[----:B------:R-:W-:Y:S01]  /*bc40*/  FFMA R11, R87, R11, R10 ;  /* 0x0000000b570b7223 */ /* 0x000fe2000000000a */
[----:B------:R-:W-:Y:S01]  /*bc50*/  FADD R47, R47, R94 ;  /* 0x0000005e2f2f7221 */ /* 0x000fe20000000000 */
[----:B------:R-:W-:Y:S01]  /*bc60*/  FADD R55, R55, R48 ;  /* 0x0000003037377221 */ /* 0x000fe20000000000 */
[----:B------:R-:W-:Y:S01]  /*bc70*/  FFMA R5, R87, R2, R5 ;  /* 0x0000000257057223 */ /* 0x000fe20000000005 */
[----:B------:R-:W-:Y:S01]  /*bc80*/  FADD R39, -R66, R39 ;  /* 0x0000002742277221 */ /* 0x000fe20000000100 */
[----:B------:R-:W-:Y:S01]  /*bc90*/  FMUL R10, R64, R59 ;  /* 0x0000003b400a7220 */ /* 0x000fe20000400000 */
[----:B------:R-:W-:Y:S01]  /*bca0*/  FFMA R38, R111, -R7, R38 ;  /* 0x800000076f267223 */ /* 0x000fe20000000026 */
[----:B------:R-:W-:Y:S01]  /*bcb0*/  FFMA R40, R70, R9, R40 ;  /* 0x0000000946287223 */ /* 0x000fe20000000028 */
[-C--:B------:R-:W-:Y:S01]  /*bcc0*/  FMUL R7, R62, R47.reuse ;  /* 0x0000002f3e077220 */ /* 0x080fe20000400000 */
[----:B------:R-:W-:Y:S01]  /*bcd0*/  FADD R23, R26, -1 ;  /* 0xbf8000001a177421 */ /* 0x000fe20000000000 */
[----:B------:R-:W-:Y:S01]  /*bce0*/  FMUL R24, R87, R24 ;  /* 0x0000001857187220 */ /* 0x000fe20000400000 */
[----:B------:R-:W-:Y:S01]  /*bcf0*/  FADD R55, -R55, R96 ;  /* 0x0000006037377221 */ /* 0x000fe20000000100 */
[----:B------:R-:W-:Y:S01]  /*bd00*/  FADD R5, R5, R36 ;  /* 0x0000002405057221 */ /* 0x000fe20000000000 */
[C---:B------:R-:W-:Y:S01]  /*bd10*/  FMUL R2, R63.reuse, R47 ;  /* 0x0000002f3f027220 */ /* 0x040fe20000400000 */
[----:B------:R-:W-:Y:S01]  /*bd20*/  FFMA R9, R63, R39, R10 ;  /* 0x000000273f097223 */ /* 0x000fe2000000000a */
[-C--:B------:R-:W-:Y:S01]  /*bd30*/  FMUL R36, R39, R69.reuse ;  /* 0x0000004527247220 */ /* 0x080fe20000400000 */
[C---:B------:R-:W-:Y:S01]  /*bd40*/  FMUL R10, R47.reuse, R69 ;  /* 0x000000452f0a7220 */ /* 0x040fe20000400000 */
[----:B------:R-:W-:Y:S01]  /*bd50*/  FMUL R26, R47, R72 ;  /* 0x000000482f1a7220 */ /* 0x000fe20000400000 */
[----:B------:R-:W-:Y:S01]  /*bd60*/  FFMA R8, R64, R39, -R7 ;  /* 0x0000002740087223 */ /* 0x000fe20000000807 */
[----:B------:R-:W-:Y:S01]  /*bd70*/  FFMA R23, R111, R23, -R24 ;  /* 0x000000176f177223 */ /* 0x000fe20000000818 */
[----:B------:R-:W-:Y:S01]  /*bd80*/  FFMA R6, R70, -R6, R11 ;  /* 0x8000000646067223 */ /* 0x000fe2000000000b */
[C---:B------:R-:W-:Y:S01]  /*bd90*/  FFMA R7, R64.reuse, R55, -R2 ;  /* 0x0000003740077223 */ /* 0x040fe20000000802 */
[----:B------:R-:W-:Y:S01]  /*bda0*/  FMUL R24, R64, R47 ;  /* 0x0000002f40187220 */ /* 0x000fe20000400000 */
[CC--:B------:R-:W-:Y:S01]  /*bdb0*/  FFMA R2, -R62.reuse, R55.reuse, R9 ;  /* 0x000000373e027223 */ /* 0x0c0fe20000000109 */
[-C--:B------:R-:W-:Y:S01]  /*bdc0*/  FFMA R36, R59, R68.reuse, -R36 ;  /* 0x000000443b247223 */ /* 0x080fe20000000824 */
[-C--:B------:R-:W-:Y:S01]  /*bdd0*/  FFMA R11, R55, R68.reuse, -R10 ;  /* 0x00000044370b7223 */ /* 0x080fe2000000080a */
[-C--:B------:R-:W-:Y:S01]  /*bde0*/  FFMA R26, R39, R68.reuse, -R26 ;  /* 0x00000044271a7223 */ /* 0x080fe2000000081a */
[----:B------:R-:W-:Y:S01]  /*bdf0*/  FMUL R68, R47, R68 ;  /* 0x000000442f447220 */ /* 0x000fe20000400000 */
[----:B------:R-:W-:Y:S01]  /*be00*/  ISETP.NE.U32.AND P0, PT, RZ, c[0x0][0x628], PT ;  /* 0x00018a00ff007a0c */ /* 0x000fe20003f05070 */
[----:B------:R-:W-:Y:S01]  /*be10*/  FFMA R24, R63, R55, R24 ;  /* 0x000000373f187223 */ /* 0x000fe20000000018 */
[----:B------:R-:W-:Y:S01]  /*be20*/  FADD R6, RZ, R6 ;  /* 0x00000006ff067221 */ /* 0x000fe20000000000 */
[----:B------:R-:W-:Y:S01]  /*be30*/  FFMA R9, -R61, R47, R2 ;  /* 0x0000002f3d097223 */ /* 0x000fe20000000102 */
[----:B------:R-:W-:Y:S01]  /*be40*/  FMUL R21, R87, R84 ;  /* 0x0000005457157220 */ /* 0x000fe20000400000 */
[C---:B------:R-:W-:Y:S01]  /*be50*/  FFMA R68, R55.reuse, R69, R68 ;  /* 0x0000004537447223 */ /* 0x040fe20000000044 */
[----:B------:R-:W-:Y:S01]  /*be60*/  ISETP.NE.AND.EX P0, PT, RZ, c[0x0][0x62c], PT, P0 ;  /* 0x00018b00ff007a0c */ /* 0x000fe20003f05300 */
[----:B------:R-:W-:Y:S01]  /*be70*/  FFMA R24, R62, R39, R24 ;  /* 0x000000273e187223 */ /* 0x000fe20000000018 */
[----:B------:R-:W-:Y:S01]  /*be80*/  FADD R10, R6, R9 ;  /* 0x00000009060a7221 */ /* 0x000fe20000000000 */
[----:B------:R-:W-:Y:S01]  /*be90*/  FFMA R80, R70, R80, R21 ;  /* 0x0000005046507223 */ /* 0x000fe20000000015 */
[-C--:B------:R-:W-:Y:S01]  /*bea0*/  FFMA R36, R55, R72.reuse, R36 ;  /* 0x0000004837247223 */ /* 0x080fe20000000024 */
[C---:B------:R-:W-:Y:S01]  /*beb0*/  FFMA R26, R59.reuse, R69, R26 ;  /* 0x000000453b1a7223 */ /* 0x040fe2000000001a */
[-C--:B------:R-:W-:Y:S01]  /*bec0*/  FFMA R6, R59, -R72.reuse, R11 ;  /* 0x800000483b067223 */ /* 0x080fe2000000000b */
[----:B------:R-:W-:Y:S01]  /*bed0*/  FFMA R68, R39, R72, R68 ;  /* 0x0000004827447223 */ /* 0x000fe20000000044 */
[----:B------:R-:W-:Y:S01]  /*bee0*/  FFMA R12, R111, -R12, R13 ;  /* 0x8000000c6f0c7223 */ /* 0x000fe2000000000d */
[-C--:B------:R-:W-:Y:S01]  /*bef0*/  FFMA R8, -R63, R59.reuse, R8 ;  /* 0x0000003b3f087223 */ /* 0x080fe20000000108 */
[-C--:B------:R-:W-:Y:S01]  /*bf00*/  FFMA R2, R62, R59.reuse, R7 ;  /* 0x0000003b3e027223 */ /* 0x080fe20000000007 */
[----:B------:R-:W-:Y:S01]  /*bf10*/  FFMA R24, R61, R59, R24 ;  /* 0x0000003b3d187223 */ /* 0x000fe20000000018 */
[----:B------:R-:W-:Y:S01]  /*bf20*/  FFMA R27, R111, R27, R80 ;  /* 0x0000001b6f1b7223 */ /* 0x000fe20000000050 */
[----:B------:R-:W-:Y:S01]  /*bf30*/  FFMA R4, R70, R4, R23 ;  /* 0x0000000446047223 */ /* 0x000fe20000000017 */
[----:B------:R-:W-:Y:S01]  /*bf40*/  FFMA R3, R87, R3, R40 ;  /* 0x0000000357037223 */ /* 0x000fe20000000028 */
[-C--:B------:R-:W-:Y:S01]  /*bf50*/  FFMA R47, R47, -R67.reuse, R36 ;  /* 0x800000432f2f7223 */ /* 0x080fe20000000024 */
[-C--:B------:R-:W-:Y:S01]  /*bf60*/  FFMA R6, R39, R67.reuse, R6 ;  /* 0x0000004327067223 */ /* 0x080fe20000000006 */
[-C--:B------:R-:W-:Y:S01]  /*bf70*/  FFMA R26, R55, -R67.reuse, R26 ;  /* 0x80000043371a7223 */ /* 0x080fe2000000001a */
[----:B------:R-:W-:Y:S01]  /*bf80*/  FFMA R59, R59, R67, R68 ;  /* 0x000000433b3b7223 */ /* 0x000fe20000000044 */
[C---:B------:R-:W-:Y:S01]  /*bf90*/  FFMA R7, R61.reuse, R55, R8 ;  /* 0x000000373d077223 */ /* 0x040fe20000000008 */
[----:B------:R-:W-:Y:S01]  /*bfa0*/  FADD R12, RZ, R12 ;  /* 0x0000000cff0c7221 */ /* 0x000fe20000000000 */
[----:B------:R-:W-:Y:S01]  /*bfb0*/  FADD R37, R38, R37 ;  /* 0x0000002526257221 */ /* 0x000fe20000000000 */
[----:B------:R-:W-:Y:S01]  /*bfc0*/  FADD R4, R4, R41 ;  /* 0x0000002904047221 */ /* 0x000fe20000000000 */
[----:B------:R-:W-:Y:S01]  /*bfd0*/  FFMA R2, -R61, R39, R2 ;  /* 0x000000273d027223 */ /* 0x000fe20000000102 */
[----:B------:R-:W-:Y:S01]  /*bfe0*/  FADD R3, RZ, R3 ;  /* 0x00000003ff037221 */ /* 0x000fe20000000000 */
[----:B------:R-:W-:Y:S01]  /*bff0*/  FADD R27, RZ, R27 ;  /* 0x0000001bff1b7221 */ /* 0x000fe20000000000 */
[----:B------:R-:W-:Y:S01]  /*c000*/  FADD R18, R47, R18 ;  /* 0x000000122f127221 */ /* 0x000fe20000000000 */
[----:B------:R-:W-:Y:S01]  /*c010*/  FADD R6, R6, R19 ;  /* 0x0000001306067221 */ /* 0x000fe20000000000 */
[----:B------:R-:W-:Y:S01]  /*c020*/  FADD R17, R26, R17 ;  /* 0x000000111a117221 */ /* 0x000fe20000000000 */
[----:B------:R-:W-:Y:S01]  /*c030*/  FADD R20, R59, R20 ;  /* 0x000000143b147221 */ /* 0x000fe20000000000 */
[----:B------:R-:W-:Y:S01]  /*c040*/  FADD R12, R12, R7 ;  /* 0x000000070c0c7221 */ /* 0x000fe20000000000 */
[----:B------:R-:W-:Y:S01]  /*c050*/  FADD R8, R3, R2 ;  /* 0x0000000203087221 */ /* 0x000fe20000000000 */
[----:B------:R-:W-:Y:S01]  /*c060*/  FADD R24, R27, R24 ;  /* 0x000000181b187221 */ /* 0x000fe20000000000 */
        /* <DEDUP_REMOVED lines=10> */
[----:B------:R-:W-:Y:S05]  /*c110*/  @!P0 BRA `(.L_x_225) ;  /* 0x000000e000008947 */ /* 0x000fea0003800000 */
[----:B------:R-:W-:Y:S02]  /*c120*/  SHF.R.S32.HI R5, RZ, 0x1f, R76 ;  /* 0x0000001fff057819 */ /* 0x000fe4000001144c */
[----:B------:R-:W-:-:S03]  /*c130*/  MOV R3, c[0x0][0x648] ;  /* 0x0001920000037a02 */ /* 0x000fc60000000f00 */
[----:B------:R-:W-:Y:S02]  /*c140*/  IMAD R5, R5, c[0x0][0x648], RZ ;  /* 0x0001920005057a24 */ /* 0x000fe400078e02ff */
[----:B------:R-:W-:-:S04]  /*c150*/  IMAD.WIDE.U32 R2, R76, R3, c[0x0][0x628] ;  /* 0x00018a004c027625 */ /* 0x000fc800078e0003 */
[----:B------:R-:W-:-:S05]  /*c160*/  IMAD R5, R76, UR12, R5 ;  /* 0x0000000c4c057c24 */ /* 0x000fca000f8e0205 */
[----:B------:R-:W-:-:S05]  /*c170*/  IADD3 R3, R3, R5, RZ ;  /* 0x0000000503037210 */ /* 0x000fca0007ffe0ff */
[----:B------:R0:W-:Y:S04]  /*c180*/  RED.E.ADD.F32.FTZ.RN.STRONG.GPU [R2.64], R37 ;  /* 0x000000250200798e */ /* 0x0001e8000c10e790 */
[----:B------:R0:W-:Y:S04]  /*c190*/  RED.E.ADD.F32.FTZ.RN.STRONG.GPU [R2.64+0x4], R13 ;  /* 0x0000040d0200798e */ /* 0x0001e8000c10e790 */
[----:B------:R0:W-:Y:S04]  /*c1a0*/  RED.E.ADD.F32.FTZ.RN.STRONG.GPU [R2.64+0x8], R15 ;  /* 0x0000080f0200798e */ /* 0x0001e8000c10e790 */
[----:B------:R0:W-:Y:S04]  /*c1b0*/  RED.E.ADD.F32.FTZ.RN.STRONG.GPU [R2.64+0xc], R19 ;  /* 0x00000c130200798e */ /* 0x0001e8000c10e790 */
[----:B------:R0:W-:Y:S04]  /*c1c0*/  RED.E.ADD.F32.FTZ.RN.STRONG.GPU [R2.64+0x10], R17 ;  /* 0x000010110200798e */ /* 0x0001e8000c10e790 */
[----:B------:R0:W-:Y:S04]  /*c1d0*/  RED.E.ADD.F32.FTZ.RN.STRONG.GPU [R2.64+0x14], R21 ;  /* 0x000014150200798e */ /* 0x0001e8000c10e790 */
[----:B------:R0:W-:Y:S01]  /*c1e0*/  RED.E.ADD.F32.FTZ.RN.STRONG.GPU [R2.64+0x18], R23 ;  /* 0x000018170200798e */ /* 0x0001e2000c10e790 */
[----:B------:R-:W-:Y:S05]  /*c1f0*/  BRA `(.L_x_226) ;  /* 0x000000c000007947 */ /* 0x000fea0003800000 */
.L_x_225:
[----:B------:R-:W-:-:S04]  /*c200*/  ISETP.NE.U32.AND P0, PT, RZ, c[0x0][0x268], PT ;  /* 0x00009a00ff007a0c */ /* 0x000fc80003f05070 */
[----:B------:R-:W-:-:S13]  /*c210*/  ISETP.NE.AND.EX P0, PT, RZ, c[0x0][0x26c], PT, P0 ;  /* 0x00009b00ff007a0c */ /* 0x000fda0003f05300 */
[----:B------:R-:W-:Y:S05]  /*c220*/  @!P0 BRA `(.L_x_226) ;  /* 0x0000009000008947 */ /* 0x000fea0003800000 */
[----:B------:R-:W-:-:S04]  /*c230*/  IADD3 R28, P0, R28, c[0x0][0x268], RZ ;  /* 0x00009a001c1c7a10 */ /* 0x000fc80007f1e0ff */
[----:B------:R-:W-:-:S05]  /*c240*/  IADD3.X R29, R71, c[0x0][0x26c], RZ, P0, !PT ;  /* 0x00009b00471d7a10 */ /* 0x000fca00007fe4ff */
[----:B------:R0:W-:Y:S04]  /*c250*/  RED.E.ADD.F32.FTZ.RN.STRONG.GPU [R28.64], R37 ;  /* 0x000000251c00798e */ /* 0x0001e8000c10e790 */
[----:B------:R0:W-:Y:S04]  /*c260*/  RED.E.ADD.F32.FTZ.RN.STRONG.GPU [R28.64+0x4], R13 ;  /* 0x0000040d1c00798e */ /* 0x0001e8000c10e790 */
[----:B------:R0:W-:Y:S04]  /*c270*/  RED.E.ADD.F32.FTZ.RN.STRONG.GPU [R28.64+0x8], R15 ;  /* 0x0000080f1c00798e */ /* 0x0001e8000c10e790 */
[----:B------:R0:W-:Y:S04]  /*c280*/  RED.E.ADD.F32.FTZ.RN.STRONG.GPU [R28.64+0xc], R19 ;  /* 0x00000c131c00798e */ /* 0x0001e8000c10e790 */
[----:B------:R0:W-:Y:S04]  /*c290*/  RED.E.ADD.F32.FTZ.RN.STRONG.GPU [R28.64+0x10], R17 ;  /* 0x000010111c00798e */ /* 0x0001e8000c10e790 */
[----:B------:R0:W-:Y:S04]  /*c2a0*/  RED.E.ADD.F32.FTZ.RN.STRONG.GPU [R28.64+0x14], R21 ;  /* 0x000014151c00798e */ /* 0x0001e8000c10e790 */
[----:B------:R0:W-:Y:S02]  /*c2b0*/  RED.E.ADD.F32.FTZ.RN.STRONG.GPU [R28.64+0x18], R23 ;  /* 0x000018171c00798e */ /* 0x0001e4000c10e790 */
.L_x_226:
[----:B------:R-:W-:Y:S01]  /*c2c0*/  ISETP.GE.AND P0, PT, R74, RZ, PT ;  /* 0x000000ff4a00720c */ /* 0x000fe20003f06270 */
[----:B------:R-:W-:-:S12]  /*c2d0*/  BSSY B2, `(.L_x_227) ;  /* 0x0000025000027945 */ /* 0x000fd80003800000 */
[----:B------:R-:W-:Y:S05]  /*c2e0*/  @!P0 BRA `(.L_x_228) ;  /* 0x0000023000008947 */ /* 0x000fea0003800000 */
[----:B------:R-:W-:Y:S01]  /*c2f0*/  ISETP.NE.U32.AND P0, PT, RZ, c[0x0][0x5f0], PT ;  /* 0x00017c00ff007a0c */ /* 0x000fe20003f05070 */
[----:B------:R-:W-:Y:S01]  /*c300*/  FADD R5, RZ, R8 ;  /* 0x00000008ff057221 */ /* 0x000fe20000000000 */
[----:B0-----:R-:W-:Y:S01]  /*c310*/  FADD R13, RZ, R12 ;  /* 0x0000000cff0d7221 */ /* 0x001fe20000000000 */
[----:B------:R-:W-:Y:S01]  /*c320*/  FADD R15, RZ, R10 ;  /* 0x0000000aff0f7221 */ /* 0x000fe20000000000 */
[----:B------:R-:W-:Y:S01]  /*c330*/  ISETP.NE.AND.EX P0, PT, RZ, c[0x0][0x5f4], PT, P0 ;  /* 0x00017d00ff007a0c */ /* 0x000fe20003f05300 */
[----:B------:R-:W-:-:S12]  /*c340*/  FADD R17, RZ, R24 ;  /* 0x00000018ff117221 */ /* 0x000fd80000000000 */
[----:B------:R-:W-:Y:S05]  /*c350*/  @!P0 BRA `(.L_x_229) ;  /* 0x000000d000008947 */ /* 0x000fea0003800000 */
[----:B------:R-:W-:Y:S01]  /*c360*/  MOV R3, c[0x0][0x610] ;  /* 0x0001840000037a02 */ /* 0x000fe20000000f00 */
[----:B------:R-:W-:-:S04]  /*c370*/  IMAD R73, R73, c[0x0][0x610], RZ ;  /* 0x0001840049497a24 */ /* 0x000fc800078e02ff */
[C---:B------:R-:W-:Y:S02]  /*c380*/  IMAD R73, R74.reuse, UR14, R73 ;  /* 0x0000000e4a497c24 */ /* 0x040fe4000f8e0249 */
[----:B------:R-:W-:-:S05]  /*c390*/  IMAD.WIDE.U32 R2, R74, R3, c[0x0][0x5f0] ;  /* 0x00017c004a027625 */ /* 0x000fca00078e0003 */
        /* <DEDUP_REMOVED lines=9> */
.L_x_229:
[----:B------:R-:W-:-:S04]  /*c430*/  ISETP.NE.U32.AND P0, PT, RZ, c[0x0][0x230], PT ;  /* 0x00008c00ff007a0c */ /* 0x000fc80003f05070 */
[----:B------:R-:W-:-:S13]  /*c440*/  ISETP.NE.AND.EX P0, PT, RZ, c[0x0][0x234], PT, P0 ;  /* 0x00008d00ff007a0c */ /* 0x000fda0003f05300 */
        /* <DEDUP_REMOVED lines=12> */
[----:B------:R0:W-:Y:S02]  /*c510*/  RED.E.ADD.F32.FTZ.RN.STRONG.GPU [R2.64+0x18], R17 ;  /* 0x000018110200798e */ /* 0x0001e4000c10e790 */
.L_x_228:
[----:B------:R-:W-:Y:S05]  /*c520*/  BSYNC B2 ;  /* 0x0000000000027941 */ /* 0x000fea0003800000 */
.L_x_227:
[----:B------:R-:W-:-:S04]  /*c530*/  ISETP.NE.U32.AND P0, PT, RZ, c[0x0][0x580], PT ;  /* 0x00016000ff007a0c */ /* 0x000fc80003f05070 */
[----:B------:R-:W-:-:S13]  /*c540*/  ISETP.NE.AND.EX P0, PT, RZ, c[0x0][0x584], PT, P0 ;  /* 0x00016100ff007a0c */ /* 0x000fda0003f05300 */
[----:B------:R-:W-:Y:S05]  /*c550*/  @!P0 BRA `(.L_x_230) ;  /* 0x0000007000008947 */ /* 0x000fea0003800000 */
[----:B0-----:R-:W-:Y:S01]  /*c560*/  IMAD R2, R75, c[0x0][0x5a0], RZ ;  /* 0x000168004b027a24 */ /* 0x001fe200078e02ff */
[----:B------:R-:W-:-:S03]  /*c570*/  MOV R4, c[0x0][0x5a0] ;  /* 0x0001680000047a02 */ /* 0x000fc60000000f00 */
[C---:B------:R-:W-:Y:S02]  /*c580*/  IMAD R5, R77.reuse, UR13, R2 ;  /* 0x0000000d4d057c24 */ /* 0x040fe4000f8e0202 */
[----:B------:R-:W-:-:S05]  /*c590*/  IMAD.WIDE.U32 R2, R77, R4, c[0x0][0x580] ;  /* 0x000160004d027625 */ /* 0x000fca00078e0004 */
[----:B------:R-:W-:-:S05]  /*c5a0*/  IADD3 R3, R3, R5, RZ ;  /* 0x0000000503037210 */ /* 0x000fca0007ffe0ff */
[----:B------:R0:W-:Y:S01]  /*c5b0*/  RED.E.ADD.F32.FTZ.RN.STRONG.GPU [R2.64], RZ ;  /* 0x000000ff0200798e */ /* 0x0001e2000c10e790 */
[----:B------:R-:W-:Y:S05]  /*c5c0*/  BRA `(.L_x_231) ;  /* 0x0000006000007947 */ /* 0x000fea0003800000 */
.L_x_230:
[----:B------:R-:W-:-:S04]  /*c5d0*/  ISETP.NE.U32.AND P0, PT, RZ, c[0x0][0x1c0], PT ;  /* 0x00007000ff007a0c */ /* 0x000fc80003f05070 */
[----:B------:R-:W-:-:S13]  /*c5e0*/  ISETP.NE.AND.EX P0, PT, RZ, c[0x0][0x1c4], PT, P0 ;  /* 0x00007100ff007a0c */ /* 0x000fda0003f05300 */
[----:B------:R-:W-:Y:S05]  /*c5f0*/  @!P0 BRA `(.L_x_231) ;  /* 0x0000003000008947 */ /* 0x000fea0003800000 */
[----:B------:R-:W-:-:S04]  /*c600*/  IADD3 R32, P0, R32, c[0x0][0x1c0], RZ ;  /* 0x0000700020207a10 */ /* 0x000fc80007f1e0ff */
[----:B------:R-:W-:-:S05]  /*c610*/  IADD3.X R33, R53, c[0x0][0x1c4], RZ, P0, !PT ;  /* 0x0000710035217a10 */ /* 0x000fca00007fe4ff */
[----:B------:R1:W-:Y:S04]  /*c620*/  RED.E.ADD.F32.FTZ.RN.STRONG.GPU [R32.64], RZ ;  /* 0x000000ff2000798e */ /* 0x0003e8000c10e790 */
.L_x_231:
        /* <DEDUP_REMOVED lines=8> */
[----:B------:R0:W-:Y:S04]  /*c6b0*/  RED.E.ADD.F32.FTZ.RN.STRONG.GPU [R2.64], R9 ;  /* 0x000000090200798e */ /* 0x0001e8000c10e790 */
[----:B------:R0:W-:Y:S04]  /*c6c0*/  RED.E.ADD.F32.FTZ.RN.STRONG.GPU [R2.64+0x4], R11 ;  /* 0x0000040b0200798e */ /* 0x0001e8000c10e790 */
[----:B------:R0:W-:Y:S01]  /*c6d0*/  RED.E.ADD.F32.FTZ.RN.STRONG.GPU [R2.64+0x8], R7 ;  /* 0x000008070200798e */ /* 0x0001e2000c10e790 */
[----:B------:R-:W-:Y:S05]  /*c6e0*/  BRA `(.L_x_5) ;  /* 0x0000008000007947 */ /* 0x000fea0003800000 */
.L_x_232:
[----:B------:R-:W-:-:S04]  /*c6f0*/  ISETP.NE.U32.AND P0, PT, RZ, c[0x0][0x188], PT ;  /* 0x00006200ff007a0c */ /* 0x000fc80003f05070 */
[----:B------:R-:W-:-:S13]  /*c700*/  ISETP.NE.AND.EX P0, PT, RZ, c[0x0][0x18c], PT, P0 ;  /* 0x00006300ff007a0c */ /* 0x000fda0003f05300 */
[----:B------:R-:W-:Y:S05]  /*c710*/  @!P0 BRA `(.L_x_5) ;  /* 0x0000005000008947 */ /* 0x000fea0003800000 */
[----:B------:R-:W-:-:S04]  /*c720*/  IADD3 R30, P0, R30, c[0x0][0x188], RZ ;  /* 0x000062001e1e7a10 */ /* 0x000fc80007f1e0ff */
[----:B------:R-:W-:-:S05]  /*c730*/  IADD3.X R31, R54, c[0x0][0x18c], RZ, P0, !PT ;  /* 0x00006300361f7a10 */ /* 0x000fca00007fe4ff */
[----:B------:R2:W-:Y:S04]  /*c740*/  RED.E.ADD.F32.FTZ.RN.STRONG.GPU [R30.64], R9 ;  /* 0x000000091e00798e */ /* 0x0005e8000c10e790 */
[----:B------:R2:W-:Y:S04]  /*c750*/  RED.E.ADD.F32.FTZ.RN.STRONG.GPU [R30.64+0x4], R11 ;  /* 0x0000040b1e00798e */ /* 0x0005e8000c10e790 */
[----:B------:R2:W-:Y:S02]  /*c760*/  RED.E.ADD.F32.FTZ.RN.STRONG.GPU [R30.64+0x8], R7 ;  /* 0x000008071e00798e */ /* 0x0005e4000c10e790 */
.L_x_5:
[----:B------:R-:W-:Y:S05]  /*c770*/  BSYNC B0 ;  /* 0x0000000000007941 */ /* 0x000fea0003800000 */
.L_x_4:
[----:B0-----:R-:W-:-:S05]  /*c780*/  MOV R3, c[0x0][0x0] ;  /* 0x0000000000037a02 */ /* 0x001fca0000000f00 */
[----:B------:R-:W-:-:S05]  /*c790*/  IMAD.WIDE.U32 R78, R3, c[0x0][0xc], R78 ;  /* 0x00000300034e7a25 */ /* 0x000fca00078e004e */
[----:B------:R-:W-:-:S04]  /*c7a0*/  ISETP.GE.U32.AND P0, PT, R78, c[0x0][0x178], PT ;  /* 0x00005e004e007a0c */ /* 0x000fc80003f06070 */
[----:B------:R-:W-:-:S13]  /*c7b0*/  ISETP.GE.U32.AND.EX P0, PT, R79, c[0x0][0x17c], PT, P0 ;  /* 0x00005f004f007a0c */ /* 0x000fda0003f06100 */
[----:B------:R-:W-:Y:S01]  /*c7c0*/  @P0 CALL.REL.NOINC `(.L_x_233) ;  /* 0x0000001000000944 */ /* 0x000fe20003c00000 */
[----:B------:R-:W-:Y:S05]  /*c7d0*/  BRA `(.L_x_234) ;  /* 0xffff3a3000007947 */ /* 0x000fea000383ffff */
.L_x_233:
[----:B------:R-:W-:Y:S05]  /*c7e0*/  BSYNC B1 ;  /* 0x0000000000017941 */ /* 0x000fea0003800000 */
.L_x_0:
[----:B------:R-:W-:Y:S05]  /*c7f0*/  EXIT ;  /* 0x000000000000794d */ /* 0x000fea0003800000 */
        .weak           $__internal_0_$__cuda_sm20_div_u64
        .type           $__internal_0_$__cuda_sm20_div_u64,@function
        .size           $__internal_0_$__cuda_sm20_div_u64,($__internal_1_$__cuda_sm20_rcp_rn_f32_slowpath - $__internal_0_$__cuda_sm20_div_u64)
$__internal_0_$__cuda_sm20_div_u64:
[----:B------:R-:W-:Y:S02]  /*c800*/  ULDC UR4, c[0x0][0x164] ;  /* 0x0000590000047ab9 */ /* 0x000fe40000000800 */
[----:B------:R-:W0:Y:S08]  /*c810*/  I2F.U64.RP R6, UR4 ;  /* 0x0000000400067d12 */ /* 0x000e300008309000 */
[----:B0-----:R-:W0:Y:S02]  /*c820*/  MUFU.RCP R6, R6 ;  /* 0x0000000600067308 */ /* 0x001e240000001000 */
[----:B0-----:R-:W-:-:S06]  /*c830*/  IADD3 R2, R6, 0x1ffffffe, RZ ;  /* 0x1ffffffe06027810 */ /* 0x001fcc0007ffe0ff */
[----:B------:R-:W0:Y:S02]  /*c840*/  F2I.U64.TRUNC R2, R2 ;  /* 0x0000000200027311 */ /* 0x000e24000020d800 */
[----:B0-----:R-:W-:-:S04]  /*c850*/  IMAD.WIDE.U32 R4, R2, c[0x0][0x164], RZ ;  /* 0x0000590002047a25 */ /* 0x001fc800078e00ff */
[----:B------:R-:W-:Y:S01]  /*c860*/  IMAD R5, R2, UR5, R5 ;  /* 0x0000000502057c24 */ /* 0x000fe2000f8e0205 */
[----:B------:R-:W-:-:S03]  /*c870*/  IADD3 R7, P0, RZ, -R4, RZ ;  /* 0x80000004ff077210 */ /* 0x000fc60007f1e0ff */
[----:B------:R-:W-:Y:S02]  /*c880*/  IMAD R5, R3, c[0x0][0x164], R5 ;  /* 0x0000590003057a24 */ /* 0x000fe400078e0205 */
[----:B------:R-:W-:-:S03]  /*c890*/  IMAD.HI.U32 R4, R2, R7, RZ ;  /* 0x0000000702047227 */ /* 0x000fc600078e00ff */
[----:B------:R-:W-:Y:S02]  /*c8a0*/  IADD3.X R9, RZ, ~R5, RZ, P0, !PT ;  /* 0x80000005ff097210 */ /* 0x000fe400007fe4ff */
[----:B------:R-:W-:-:S03]  /*c8b0*/  MOV R5, R2 ;  /* 0x0000000200057202 */ /* 0x000fc60000000f00 */
[-C--:B------:R-:W-:Y:S02]  /*c8c0*/  IMAD R11, R3, R9.reuse, RZ ;  /* 0x00000009030b7224 */ /* 0x080fe400078e02ff */
[----:B------:R-:W-:-:S04]  /*c8d0*/  IMAD.WIDE.U32 R4, P0, R2, R9, R4 ;  /* 0x0000000902047225 */ /* 0x000fc80007800004 */
[----:B------:R-:W-:-:S04]  /*c8e0*/  IMAD.HI.U32 R9, R3, R9, RZ ;  /* 0x0000000903097227 */ /* 0x000fc800078e00ff */
[----:B------:R-:W-:-:S05]  /*c8f0*/  IMAD.HI.U32 R4, P1, R3, R7, R4 ;  /* 0x0000000703047227 */ /* 0x000fca0007820004 */
[----:B------:R-:W-:Y:S02]  /*c900*/  IADD3 R5, P2, R11, R4, RZ ;  /* 0x000000040b057210 */ /* 0x000fe40007f5e0ff */
[----:B------:R-:W-:-:S03]  /*c910*/  IADD3.X R4, R9, R3, RZ, P0, !PT ;  /* 0x0000000309047210 */ /* 0x000fc600007fe4ff */
[----:B------:R-:W-:Y:S01]  /*c920*/  IMAD.WIDE.U32 R2, R5, c[0x0][0x164], RZ ;  /* 0x0000590005027a25 */ /* 0x000fe200078e00ff */
[----:B------:R-:W-:-:S03]  /*c930*/  IADD3.X R7, RZ, RZ, R4, P2, P1 ;  /* 0x000000ffff077210 */ /* 0x000fc600017e2404 */
[----:B------:R-:W-:Y:S01]  /*c940*/  IMAD R4, R5, UR5, R3 ;  /* 0x0000000505047c24 */ /* 0x000fe2000f8e0203 */
[----:B------:R-:W-:-:S03]  /*c950*/  IADD3 R3, P0, RZ, -R2, RZ ;  /* 0x80000002ff037210 */ /* 0x000fc60007f1e0ff */
[----:B------:R-:W-:Y:S02]  /*c960*/  IMAD R2, R7, c[0x0][0x164], R4 ;  /* 0x0000590007027a24 */ /* 0x000fe400078e0204 */
[----:B------:R-:W-:-:S03]  /*c970*/  IMAD.HI.U32 R4, R5, R3, RZ ;  /* 0x0000000305047227 */ /* 0x000fc600078e00ff */
[----:B------:R-:W-:-:S05]  /*c980*/  IADD3.X R2, RZ, ~R2, RZ, P0, !PT ;  /* 0x80000002ff027210 */ /* 0x000fca00007fe4ff */
[----:B------:R-:W-:-:S04]  /*c990*/  IMAD.WIDE.U32 R4, P0, R5, R2, R4 ;  /* 0x0000000205047225 */ /* 0x000fc80007800004 */
[C---:B------:R-:W-:Y:S02]  /*c9a0*/  IMAD R6, R7.reuse, R2, RZ ;  /* 0x0000000207067224 */ /* 0x040fe400078e02ff */
[----:B------:R-:W-:Y:S01]  /*c9b0*/  IMAD.HI.U32 R5, P1, R7, R3, R4 ;  /* 0x0000000307057227 */ /* 0x000fe20007820004 */
[----:B------:R-:W-:-:S03]  /*c9c0*/  MOV R3, RZ ;  /* 0x000000ff00037202 */ /* 0x000fc60000000f00 */
[----:B------:R-:W-:Y:S01]  /*c9d0*/  IMAD.HI.U32 R2, R7, R2, RZ ;  /* 0x0000000207027227 */ /* 0x000fe200078e00ff */
[----:B------:R-:W-:-:S04]  /*c9e0*/  IADD3 R5, P2, R6, R5, RZ ;  /* 0x0000000506057210 */ /* 0x000fc80007f5e0ff */
[----:B------:R-:W-:Y:S01]  /*c9f0*/  IADD3.X R7, R2, R7, RZ, P0, !PT ;  /* 0x0000000702077210 */ /* 0x000fe200007fe4ff */
[----:B------:R-:W-:-:S03]  /*ca00*/  IMAD.HI.U32 R2, R5, R78, RZ ;  /* 0x0000004e05027227 */ /* 0x000fc600078e00ff */
[----:B------:R-:W-:-:S03]  /*ca10*/  IADD3.X R7, RZ, RZ, R7, P2, P1 ;  /* 0x000000ffff077210 */ /* 0x000fc600017e2407 */
[----:B------:R-:W-:-:S04]  /*ca20*/  IMAD.WIDE.U32 R2, R5, R79, R2 ;  /* 0x0000004f05027225 */ /* 0x000fc800078e0002 */
[C---:B------:R-:W-:Y:S02]  /*ca30*/  IMAD R5, R7.reuse, R79, RZ ;  /* 0x0000004f07057224 */ /* 0x040fe400078e02ff */
[----:B------:R-:W-:-:S04]  /*ca40*/  IMAD.HI.U32 R2, P0, R7, R78, R2 ;  /* 0x0000004e07027227 */ /* 0x000fc80007800002 */
[----:B------:R-:W-:Y:S01]  /*ca50*/  IMAD.HI.U32 R4, R7, R79, RZ ;  /* 0x0000004f07047227 */ /* 0x000fe200078e00ff */
[----:B------:R-:W-:-:S04]  /*ca60*/  IADD3 R5, P1, R5, R2, RZ ;  /* 0x0000000205057210 */ /* 0x000fc80007f3e0ff */
[----:B------:R-:W-:Y:S01]  /*ca70*/  IADD3.X R4, R4, RZ, RZ, P0, !PT ;  /* 0x000000ff04047210 */ /* 0x000fe200007fe4ff */
[----:B------:R-:W-:-:S03]  /*ca80*/  IMAD.WIDE.U32 R2, R5, c[0x0][0x164], RZ ;  /* 0x0000590005027a25 */ /* 0x000fc600078e00ff */
[----:B------:R-:W-:Y:S01]  /*ca90*/  IADD3.X R4, RZ, R4, RZ, P1, !PT ;  /* 0x00000004ff047210 */ /* 0x000fe20000ffe4ff */
[C---:B------:R-:W-:Y:S01]  /*caa0*/  IMAD R3, R5.reuse, UR5, R3 ;  /* 0x0000000505037c24 */ /* 0x040fe2000f8e0203 */
[----:B------:R-:W-:Y:S02]  /*cab0*/  IADD3 R6, P1, -R2, R78, RZ ;  /* 0x0000004e02067210 */ /* 0x000fe40007f3e1ff */
[----:B------:R-:W-:Y:S01]  /*cac0*/  IADD3 R2, R5, 0x1, RZ ;  /* 0x0000000105027810 */ /* 0x000fe20007ffe0ff */
[----:B------:R-:W-:Y:S01]  /*cad0*/  IMAD R3, R4, c[0x0][0x164], R3 ;  /* 0x0000590004037a24 */ /* 0x000fe200078e0203 */
[----:B------:R-:W-:-:S04]  /*cae0*/  ISETP.GE.U32.AND P0, PT, R6, c[0x0][0x164], PT ;  /* 0x0000590006007a0c */ /* 0x000fc80003f06070 */
[----:B------:R-:W-:Y:S02]  /*caf0*/  IADD3.X R7, ~R3, R79, RZ, P1, !PT ;  /* 0x0000004f03077210 */ /* 0x000fe40000ffe5ff */
[----:B------:R-:W-:Y:S02]  /*cb00*/  IADD3 R3, P1, R6, -c[0x0][0x164], RZ ;  /* 0x8000590006037a10 */ /* 0x000fe40007f3e0ff */
[C---:B------:R-:W-:Y:S02]  /*cb10*/  ISETP.GE.U32.AND.EX P0, PT, R7.reuse, UR5, PT, P0 ;  /* 0x0000000507007c0c */ /* 0x040fe4000bf06100 */
[----:B------:R-:W-:Y:S02]  /*cb20*/  IADD3.X R4, R7, ~UR5, RZ, P1, !PT ;  /* 0x8000000507047c10 */ /* 0x000fe40008ffe4ff */
[----:B------:R-:W-:Y:S02]  /*cb30*/  SEL R3, R3, R6, P0 ;  /* 0x0000000603037207 */ /* 0x000fe40000000000 */
[----:B------:R-:W-:-:S02]  /*cb40*/  SEL R4, R4, R7, P0 ;  /* 0x0000000704047207 */ /* 0x000fc40000000000 */
[----:B------:R-:W-:Y:S02]  /*cb50*/  SEL R2, R2, R5, P0 ;  /* 0x0000000502027207 */ /* 0x000fe40000000000 */
[----:B------:R-:W-:Y:S02]  /*cb60*/  ISETP.GE.U32.AND P0, PT, R3, c[0x0][0x164], PT ;  /* 0x0000590003007a0c */ /* 0x000fe40003f06070 */
[----:B------:R-:W-:Y:S02]  /*cb70*/  IADD3 R77, R2, 0x1, RZ ;  /* 0x00000001024d7810 */ /* 0x000fe40007ffe0ff */
[----:B------:R-:W-:Y:S02]  /*cb80*/  ISETP.GE.U32.AND.EX P0, PT, R4, UR5, PT, P0 ;  /* 0x0000000504007c0c */ /* 0x000fe4000bf06100 */
[----:B------:R-:W-:Y:S02]  /*cb90*/  ISETP.NE.U32.AND P1, PT, RZ, c[0x0][0x164], PT ;  /* 0x00005900ff007a0c */ /* 0x000fe40003f25070 */
[----:B------:R-:W-:-:S02]  /*cba0*/  SEL R77, R77, R2, P0 ;  /* 0x000000024d4d7207 */ /* 0x000fc40000000000 */
[----:B------:R-:W-:Y:S02]  /*cbb0*/  MOV R2, R8 ;  /* 0x0000000800027202 */ /* 0x000fe40000000f00 */
[----:B------:R-:W-:Y:S02]  /*cbc0*/  MOV R3, 0x0 ;  /* 0x0000000000037802 */ /* 0x000fe40000000f00 */
[----:B------:R-:W-:-:S04]  /*cbd0*/  ISETP.NE.AND.EX P1, PT, RZ, UR5, PT, P1 ;  /* 0x00000005ff007c0c */ /* 0x000fc8000bf25310 */
[----:B------:R-:W-:Y:S01]  /*cbe0*/  SEL R77, R77, 0xffffffff, P1 ;  /* 0xffffffff4d4d7807 */ /* 0x000fe20000800000 */
[----:B------:R-:W-:Y:S08]  /*cbf0*/  RET.REL.NODEC R2 `(my_create_soft_contacts_cuda_kernel_backward) ;  /* 0xffff340002007950 */ /* 0x000ff00003c3ffff */
        .weak           $__internal_1_$__cuda_sm20_rcp_rn_f32_slowpath
        .type           $__internal_1_$__cuda_sm20_rcp_rn_f32_slowpath,@function
        .size           $__internal_1_$__cuda_sm20_rcp_rn_f32_slowpath,($__internal_2_$__cuda_sm20_sqrt_rn_f32_slowpath - $__internal_1_$__cuda_sm20_rcp_rn_f32_slowpath)
$__internal_1_$__cuda_sm20_rcp_rn_f32_slowpath:
[----:B------:R-:W-:Y:S01]  /*cc00*/  SHF.L.U32 R25, R26, 0x1, RZ ;  /* 0x000000011a197819 */ /* 0x000fe200000006ff */
[----:B------:R-:W-:Y:S03]  /*cc10*/  BSSY B2, `(.L_x_235) ;  /* 0x0000030000027945 */ /* 0x000fe60003800000 */
[----:B------:R-:W-:-:S04]  /*cc20*/  SHF.R.U32.HI R113, RZ, 0x18, R25 ;  /* 0x00000018ff717819 */ /* 0x000fc80000011619 */
[----:B------:R-:W-:-:S13]  /*cc30*/  ISETP.NE.U32.AND P0, PT, R113, RZ, PT ;  /* 0x000000ff7100720c */ /* 0x000fda0003f05070 */
[----:B------:R-:W-:Y:S05]  /*cc40*/  @P0 BRA `(.L_x_236) ;  /* 0x000000a000000947 */ /* 0x000fea0003800000 */
[----:B------:R-:W-:-:S04]  /*cc50*/  SHF.L.U32 R25, R26, 0x1, RZ ;  /* 0x000000011a197819 */ /* 0x000fc800000006ff */
[----:B------:R-:W-:-:S13]  /*cc60*/  ISETP.NE.AND P0, PT, R25, RZ, PT ;  /* 0x000000ff1900720c */ /* 0x000fda0003f05270 */
[----:B------:R-:W-:Y:S01]  /*cc70*/  @P0 FFMA R109, R26, 1.84467440737095516160e+19, RZ ;  /* 0x5f8000001a6d0823 */ /* 0x000fe200000000ff */
[----:B------:R-:W-:Y:S08]  /*cc80*/  @!P0 MUFU.RCP R27, R26 ;  /* 0x0000001a001b8308 */ /* 0x000ff00000001000 */
[----:B------:R-:W0:Y:S02]  /*cc90*/  @P0 MUFU.RCP R112, R109 ;  /* 0x0000006d00700308 */ /* 0x000e240000001000 */
[----:B0-----:R-:W-:-:S04]  /*cca0*/  @P0 FFMA R25, R109, R112, -1 ;  /* 0xbf8000006d190423 */ /* 0x001fc80000000070 */
[----:B------:R-:W-:-:S04]  /*ccb0*/  @P0 FADD.FTZ R25, -R25, -RZ ;  /* 0x800000ff19190221 */ /* 0x000fc80000010100 */
[----:B------:R-:W-:-:S04]  /*ccc0*/  @P0 FFMA R25, R112, R25, R112 ;  /* 0x0000001970190223 */ /* 0x000fc80000000070 */
[----:B------:R-:W-:Y:S01]  /*ccd0*/  @P0 FFMA R27, R25, 1.84467440737095516160e+19, RZ ;  /* 0x5f800000191b0823 */ /* 0x000fe200000000ff */
[----:B------:R-:W-:Y:S05]  /*cce0*/  BRA `(.L_x_237) ;  /* 0x0000022000007947 */ /* 0x000fea0003800000 */
.L_x_236:
[----:B------:R-:W-:-:S04]  /*ccf0*/  IADD3 R115, R113, -0xfd, RZ ;  /* 0xffffff0371737810 */ /* 0x000fc80007ffe0ff */
[----:B------:R-:W-:-:S13]  /*cd00*/  ISETP.GT.U32.AND P0, PT, R115, 0x1, PT ;  /* 0x000000017300780c */ /* 0x000fda0003f04070 */
[----:B------:R-:W-:Y:S05]  /*cd10*/  @P0 BRA `(.L_x_238) ;  /* 0x000001e000000947 */ /* 0x000fea0003800000 */
[----:B------:R-:W-:Y:S02]  /*cd20*/  LOP3.LUT R25, R26, 0x7fffff, RZ, 0xc0, !PT ;  /* 0x007fffff1a197812 */ /* 0x000fe400078ec0ff */
[----:B------:R-:W-:Y:S02]  /*cd30*/  MOV R114, 0x3 ;  /* 0x0000000300727802 */ /* 0x000fe40000000f00 */
[----:B------:R-:W-:Y:S02]  /*cd40*/  LOP3.LUT R25, R25, 0x3f800000, RZ, 0xfc, !PT ;  /* 0x3f80000019197812 */ /* 0x000fe400078efcff */
[----:B------:R-:W-:Y:S02]  /*cd50*/  SHF.L.U32 R114, R114, R115, RZ ;  /* 0x0000007372727219 */ /* 0x000fe400000006ff */
[----:B------:R-:W0:Y:S02]  /*cd60*/  MUFU.RCP R112, R25 ;  /* 0x0000001900707308 */ /* 0x000e240000001000 */
[----:B0-----:R-:W-:-:S04]  /*cd70*/  FFMA R27, R25, R112, -1 ;  /* 0xbf800000191b7423 */ /* 0x001fc80000000070 */
[----:B------:R-:W-:-:S04]  /*cd80*/  FADD.FTZ R27, -R27, -RZ ;  /* 0x800000ff1b1b7221 */ /* 0x000fc80000010100 */
[CCC-:B------:R-:W-:Y:S01]  /*cd90*/  FFMA.RM R109, R112.reuse, R27.reuse, R112.reuse ;  /* 0x0000001b706d7223 */ /* 0x1c0fe20000004070 */
[----:B------:R-:W-:-:S04]  /*cda0*/  FFMA.RP R112, R112, R27, R112 ;  /* 0x0000001b70707223 */ /* 0x000fc80000008070 */
[C---:B------:R-:W-:Y:S02]  /*cdb0*/  LOP3.LUT R27, R109.reuse, 0x7fffff, RZ, 0xc0, !PT ;  /* 0x007fffff6d1b7812 */ /* 0x040fe400078ec0ff */
[----:B------:R-:W-:Y:S02]  /*cdc0*/  FSETP.NEU.FTZ.AND P0, PT, R109, R112, PT ;  /* 0x000000706d00720b */ /* 0x000fe40003f1d000 */
[----:B------:R-:W-:Y:S02]  /*cdd0*/  LOP3.LUT R27, R27, 0x800000, RZ, 0xfc, !PT ;  /* 0x008000001b1b7812 */ /* 0x000fe400078efcff */
[----:B------:R-:W-:Y:S02]  /*cde0*/  SEL R109, RZ, 0xffffffff, !P0 ;  /* 0xffffffffff6d7807 */ /* 0x000fe40004000000 */
[----:B------:R-:W-:Y:S02]  /*cdf0*/  LOP3.LUT R114, R114, R27, RZ, 0xc0, !PT ;  /* 0x0000001b72727212 */ /* 0x000fe400078ec0ff */
[----:B------:R-:W-:-:S02]  /*ce00*/  IADD3 R112, -R109, RZ, RZ ;  /* 0x000000ff6d707210 */ /* 0x000fc40007ffe1ff */
[-C--:B------:R-:W-:Y:S02]  /*ce10*/  SHF.R.U32.HI R114, RZ, R115.reuse, R114 ;  /* 0x00000073ff727219 */ /* 0x080fe40000011672 */
[----:B------:R-:W-:Y:S02]  /*ce20*/  LOP3.LUT P1, RZ, R112, R115, R27, 0xf8, !PT ;  /* 0x0000007370ff7212 */ /* 0x000fe4000782f81b */
[C---:B------:R-:W-:Y:S02]  /*ce30*/  LOP3.LUT P0, RZ, R114.reuse, 0x1, RZ, 0xc0, !PT ;  /* 0x0000000172ff7812 */ /* 0x040fe4000780c0ff */
[----:B------:R-:W-:Y:S02]  /*ce40*/  LOP3.LUT P2, RZ, R114, 0x2, RZ, 0xc0, !PT ;  /* 0x0000000272ff7812 */ /* 0x000fe4000784c0ff */
[----:B------:R-:W-:Y:S02]  /*ce50*/  IADD3 R112, R113, -0xfc, RZ ;  /* 0xffffff0471707810 */ /* 0x000fe40007ffe0ff */
[----:B------:R-:W-:-:S02]  /*ce60*/  PLOP3.LUT P0, PT, P0, P1, P2, 0xe0, 0x0 ;  /* 0x000000000000781c */ /* 0x000fc40000703c20 */
[----:B------:R-:W-:Y:S02]  /*ce70*/  LOP3.LUT P1, RZ, R26, 0x7fffff, RZ, 0xc0, !PT ;  /* 0x007fffff1aff7812 */ /* 0x000fe4000782c0ff */
[----:B------:R-:W-:Y:S02]  /*ce80*/  SEL R25, RZ, 0x1, !P0 ;  /* 0x00000001ff197807 */ /* 0x000fe40004000000 */
[----:B------:R-:W-:Y:S02]  /*ce90*/  SHF.R.U32.HI R27, RZ, R112, R27 ;  /* 0x00000070ff1b7219 */ /* 0x000fe4000001161b */
[----:B------:R-:W-:-:S04]  /*cea0*/  IADD3 R25, -R25, RZ, RZ ;  /* 0x000000ff19197210 */ /* 0x000fc80007ffe1ff */
[----:B------:R-:W-:-:S13]  /*ceb0*/  ISETP.GE.AND P0, PT, R25, RZ, PT ;  /* 0x000000ff1900720c */ /* 0x000fda0003f06270 */
[----:B------:R-:W-:-:S04]  /*cec0*/  @!P0 IADD3 R27, R27, 0x1, RZ ;  /* 0x000000011b1b8810 */ /* 0x000fc80007ffe0ff */
[----:B------:R-:W-:-:S04]  /*ced0*/  @!P1 SHF.L.U32 R27, R27, 0x1, RZ ;  /* 0x000000011b1b9819 */ /* 0x000fc800000006ff */
[----:B------:R-:W-:Y:S01]  /*cee0*/  LOP3.LUT R27, R27, 0x80000000, R26, 0xf8, !PT ;  /* 0x800000001b1b7812 */ /* 0x000fe200078ef81a */
[----:B------:R-:W-:Y:S05]  /*cef0*/  BRA `(.L_x_237) ;  /* 0x0000001000007947 */ /* 0x000fea0003800000 */
.L_x_238:
[----:B------:R0:W1:Y:S02]  /*cf00*/  MUFU.RCP R27, R26 ;  /* 0x0000001a001b7308 */ /* 0x0000640000001000 */
.L_x_237:
[----:B------:R-:W-:Y:S05]  /*cf10*/  BSYNC B2 ;  /* 0x0000000000027941 */ /* 0x000fea0003800000 */
.L_x_235:
[----:B-1----:R-:W-:Y:S02]  /*cf20*/  MOV R25, R27 ;  /* 0x0000001b00197202 */ /* 0x002fe40000000f00 */
[----:B0-----:R-:W-:Y:S02]  /*cf30*/  MOV R26, R111 ;  /* 0x0000006f001a7202 */ /* 0x001fe40000000f00 */
[----:B------:R-:W-:-:S04]  /*cf40*/  MOV R27, 0x0 ;  /* 0x00000000001b7802 */ /* 0x000fc80000000f00 */
[----:B------:R-:W-:Y:S05]  /*cf50*/  RET.REL.NODEC R26 `(my_create_soft_contacts_cuda_kernel_backward) ;  /* 0xffff30a01a007950 */ /* 0x000fea0003c3ffff */
        .weak           $__internal_2_$__cuda_sm20_sqrt_rn_f32_slowpath
        .type           $__internal_2_$__cuda_sm20_sqrt_rn_f32_slowpath,@function
        .size           $__internal_2_$__cuda_sm20_sqrt_rn_f32_slowpath,($__internal_3_$__cuda_sm3x_div_rn_noftz_f32_slowpath - $__internal_2_$__cuda_sm20_sqrt_rn_f32_slowpath)
$__internal_2_$__cuda_sm20_sqrt_rn_f32_slowpath:
[----:B------:R-:W-:-:S13]  /*cf60*/  LOP3.LUT P0, RZ, R25, 0x7fffffff, RZ, 0xc0, !PT ;  /* 0x7fffffff19ff7812 */ /* 0x000fda000780c0ff */
[----:B------:R-:W-:Y:S01]  /*cf70*/  @!P0 MOV R26, R25 ;  /* 0x00000019001a8202 */ /* 0x000fe20000000f00 */
[----:B------:R-:W-:Y:S05]  /*cf80*/  @!P0 BRA `(.L_x_239) ;  /* 0x0000010000008947 */ /* 0x000fea0003800000 */
[----:B------:R-:W-:-:S13]  /*cf90*/  FSETP.GEU.FTZ.AND P0, PT, R25, RZ, PT ;  /* 0x000000ff1900720b */ /* 0x000fda0003f1e000 */
[----:B------:R-:W-:Y:S01]  /*cfa0*/  @!P0 MOV R26, 0x7fffffff ;  /* 0x7fffffff001a8802 */ /* 0x000fe20000000f00 */
[----:B------:R-:W-:Y:S05]  /*cfb0*/  @!P0 BRA `(.L_x_239) ;  /* 0x000000d000008947 */ /* 0x000fea0003800000 */
[----:B------:R-:W-:-:S13]  /*cfc0*/  FSETP.GTU.FTZ.AND P0, PT, |R25|, +INF , PT ;  /* 0x7f8000001900780b */ /* 0x000fda0003f1c200 */
[----:B------:R-:W-:Y:S01]  /*cfd0*/  @P0 FADD.FTZ R26, R25, 1 ;  /* 0x3f800000191a0421 */ /* 0x000fe20000010000 */
[----:B------:R-:W-:Y:S05]  /*cfe0*/  @P0 BRA `(.L_x_239) ;  /* 0x000000a000000947 */ /* 0x000fea0003800000 */
[----:B------:R-:W-:-:S13]  /*cff0*/  FSETP.NEU.FTZ.AND P0, PT, |R25|, +INF , PT ;  /* 0x7f8000001900780b */ /* 0x000fda0003f1d200 */
[----:B------:R-:W-:-:S04]  /*d000*/  @P0 FFMA R27, R25, 1.84467440737095516160e+19, RZ ;  /* 0x5f800000191b0823 */ /* 0x000fc800000000ff */
[----:B------:R-:W0:Y:S02]  /*d010*/  @P0 MUFU.RSQ R26, R27 ;  /* 0x0000001b001a0308 */ /* 0x000e240000001400 */
[----:B0-----:R-:W-:Y:S01]  /*d020*/  @P0 FMUL.FTZ R112, R27, R26 ;  /* 0x0000001a1b700220 */ /* 0x001fe20000410000 */
[----:B------:R-:W-:-:S03]  /*d030*/  @P0 FMUL.FTZ R26, R26, 0.5 ;  /* 0x3f0000001a1a0820 */ /* 0x000fc60000410000 */
[----:B------:R-:W-:-:S04]  /*d040*/  @P0 FADD.FTZ R109, -R112, -RZ ;  /* 0x800000ff706d0221 */ /* 0x000fc80000010100 */
[----:B------:R-:W-:-:S04]  /*d050*/  @P0 FFMA R109, R112, R109, R27 ;  /* 0x0000006d706d0223 */ /* 0x000fc8000000001b */
[----:B------:R-:W-:Y:S01]  /*d060*/  @P0 FFMA R109, R109, R26, R112 ;  /* 0x0000001a6d6d0223 */ /* 0x000fe20000000070 */
[----:B------:R-:W-:-:S03]  /*d070*/  @!P0 MOV R26, R25 ;  /* 0x00000019001a8202 */ /* 0x000fc60000000f00 */
[----:B------:R-:W-:-:S05]  /*d080*/  @P0 FMUL.FTZ R26, R109, 2.3283064365386962891e-10 ;  /* 0x2f8000006d1a0820 */ /* 0x000fca0000410000 */
.L_x_239:
[----:B------:R-:W-:Y:S02]  /*d090*/  MOV R25, R26 ;  /* 0x0000001a00197202 */ /* 0x000fe40000000f00 */
[----:B------:R-:W-:Y:S02]  /*d0a0*/  MOV R26, R111 ;  /* 0x0000006f001a7202 */ /* 0x000fe40000000f00 */
[----:B------:R-:W-:-:S04]  /*d0b0*/  MOV R27, 0x0 ;  /* 0x00000000001b7802 */ /* 0x000fc80000000f00 */
[----:B------:R-:W-:Y:S05]  /*d0c0*/  RET.REL.NODEC R26 `(my_create_soft_contacts_cuda_kernel_backward) ;  /* 0xffff2f301a007950 */ /* 0x000fea0003c3ffff */
        .weak           $__internal_3_$__cuda_sm3x_div_rn_noftz_f32_slowpath
        .type           $__internal_3_$__cuda_sm3x_div_rn_noftz_f32_slowpath,@function
        .size           $__internal_3_$__cuda_sm3x_div_rn_noftz_f32_slowpath,(.L_x_1204 - $__internal_3_$__cuda_sm3x_div_rn_noftz_f32_slowpath)
$__internal_3_$__cuda_sm3x_div_rn_noftz_f32_slowpath:
[----:B------:R-:W-:Y:S01]  /*d0d0*/  SHF.R.U32.HI R111, RZ, 0x17, R26 ;  /* 0x00000017ff6f7819 */ /* 0x000fe2000001161a */
[----:B------:R-:W-:Y:S01]  /*d0e0*/  BSSY B2, `(.L_x_240) ;  /* 0x0000062000027945 */ /* 0x000fe20003800000 */
[----:B------:R-:W-:Y:S02]  /*d0f0*/  SHF.R.U32.HI R27, RZ, 0x17, R25 ;  /* 0x00000017ff1b7819 */ /* 0x000fe40000011619 */
[----:B------:R-:W-:Y:S02]  /*d100*/  LOP3.LUT R111, R111, 0xff, RZ, 0xc0, !PT ;  /* 0x000000ff6f6f7812 */ /* 0x000fe400078ec0ff */
[----:B------:R-:W-:Y:S02]  /*d110*/  LOP3.LUT R115, R27, 0xff, RZ, 0xc0, !PT ;  /* 0x000000ff1b737812 */ /* 0x000fe400078ec0ff */
[----:B------:R-:W-:Y:S02]  /*d120*/  IADD3 R113, R111, -0x1, RZ ;  /* 0xffffffff6f717810 */ /* 0x000fe40007ffe0ff */
[----:B------:R-:W-:-:S02]  /*d130*/  IADD3 R112, R115, -0x1, RZ ;  /* 0xffffffff73707810 */ /* 0x000fc40007ffe0ff */
[----:B------:R-:W-:-:S04]  /*d140*/  ISETP.GT.U32.AND P0, PT, R113, 0xfd, PT ;  /* 0x000000fd7100780c */ /* 0x000fc80003f04070 */
[----:B------:R-:W-:-:S13]  /*d150*/  ISETP.GT.U32.OR P0, PT, R112, 0xfd, P0 ;  /* 0x000000fd7000780c */ /* 0x000fda0000704470 */
[----:B------:R-:W-:Y:S01]  /*d160*/  @!P0 MOV R27, RZ ;  /* 0x000000ff001b8202 */ /* 0x000fe20000000f00 */
[----:B------:R-:W-:Y:S05]  /*d170*/  @!P0 BRA `(.L_x_241) ;  /* 0x0000017000008947 */ /* 0x000fea0003800000 */
[----:B------:R-:W-:Y:S02]  /*d180*/  FSETP.GTU.FTZ.AND P0, PT, |R25|, +INF , PT ;  /* 0x7f8000001900780b */ /* 0x000fe40003f1c200 */
[----:B------:R-:W-:-:S04]  /*d190*/  FSETP.GTU.FTZ.AND P1, PT, |R26|, +INF , PT ;  /* 0x7f8000001a00780b */ /* 0x000fc80003f3c200 */
[----:B------:R-:W-:-:S13]  /*d1a0*/  PLOP3.LUT P0, PT, P0, P1, PT, 0xa8, 0x0 ;  /* 0x000000000000781c */ /* 0x000fda0000703570 */
[----:B------:R-:W-:Y:S05]  /*d1b0*/  @P0 BRA `(.L_x_242) ;  /* 0x0000053000000947 */ /* 0x000fea0003800000 */
[----:B------:R-:W-:-:S13]  /*d1c0*/  LOP3.LUT P0, RZ, R26, 0x7fffffff, R25, 0xc8, !PT ;  /* 0x7fffffff1aff7812 */ /* 0x000fda000780c819 */
[----:B------:R-:W-:Y:S05]  /*d1d0*/  @!P0 BRA `(.L_x_243) ;  /* 0x000004f000008947 */ /* 0x000fea0003800000 */
[C---:B------:R-:W-:Y:S02]  /*d1e0*/  FSETP.NEU.FTZ.AND P3, PT, |R25|.reuse, +INF , PT ;  /* 0x7f8000001900780b */ /* 0x040fe40003f7d200 */
[----:B------:R-:W-:Y:S02]  /*d1f0*/  FSETP.NEU.FTZ.AND P1, PT, |R26|, +INF , PT ;  /* 0x7f8000001a00780b */ /* 0x000fe40003f3d200 */
[----:B------:R-:W-:-:S11]  /*d200*/  FSETP.NEU.FTZ.AND P0, PT, |R25|, +INF , PT ;  /* 0x7f8000001900780b */ /* 0x000fd60003f1d200 */
[----:B------:R-:W-:Y:S05]  /*d210*/  @!P1 BRA !P3, `(.L_x_243) ;  /* 0x000004b000009947 */ /* 0x000fea0005800000 */
[----:B------:R-:W-:-:S04]  /*d220*/  LOP3.LUT P3, RZ, R25, 0x7fffffff, RZ, 0xc0, !PT ;  /* 0x7fffffff19ff7812 */ /* 0x000fc8000786c0ff */
[----:B------:R-:W-:-:S13]  /*d230*/  PLOP3.LUT P1, PT, P1, P3, PT, 0x2a, 0x0 ;  /* 0x000000000000781c */ /* 0x000fda0000f26572 */
[----:B------:R-:W-:Y:S05]  /*d240*/  @P1 BRA `(.L_x_244) ;  /* 0x0000046000001947 */ /* 0x000fea0003800000 */
[----:B------:R-:W-:-:S04]  /*d250*/  LOP3.LUT P1, RZ, R26, 0x7fffffff, RZ, 0xc0, !PT ;  /* 0x7fffffff1aff7812 */ /* 0x000fc8000782c0ff */
[----:B------:R-:W-:-:S13]  /*d260*/  PLOP3.LUT P0, PT, P0, P1, PT, 0x2a, 0x0 ;  /* 0x000000000000781c */ /* 0x000fda0000702572 */
[----:B------:R-:W-:Y:S05]  /*d270*/  @P0 BRA `(.L_x_245) ;  /* 0x0000040000000947 */ /* 0x000fea0003800000 */
[----:B------:R-:W-:Y:S02]  /*d280*/  ISETP.GE.AND P0, PT, R112, RZ, PT ;  /* 0x000000ff7000720c */ /* 0x000fe40003f06270 */
[----:B------:R-:W-:-:S11]  /*d290*/  ISETP.GE.AND P1, PT, R113, RZ, PT ;  /* 0x000000ff7100720c */ /* 0x000fd60003f26270 */
[----:B------:R-:W-:Y:S01]  /*d2a0*/  @P0 MOV R27, RZ ;  /* 0x000000ff001b0202 */ /* 0x000fe20000000f00 */
[----:B------:R-:W-:Y:S01]  /*d2b0*/  @!P0 FFMA R25, R25, 1.84467440737095516160e+19, RZ ;  /* 0x5f80000019198823 */ /* 0x000fe200000000ff */
[----:B------:R-:W-:Y:S01]  /*d2c0*/  @!P0 MOV R27, 0xffffffc0 ;  /* 0xffffffc0001b8802 */ /* 0x000fe20000000f00 */
[----:B------:R-:W-:-:S03]  /*d2d0*/  @!P1 FFMA R26, R26, 1.84467440737095516160e+19, RZ ;  /* 0x5f8000001a1a9823 */ /* 0x000fc600000000ff */
[----:B------:R-:W-:Y:S02]  /*d2e0*/  @!P1 IADD3 R27, R27, 0x40, RZ ;  /* 0x000000401b1b9810 */ /* 0x000fe40007ffe0ff */
.L_x_241:
[----:B------:R-:W-:Y:S01]  /*d2f0*/  LEA R113, R111, 0xc0800000, 0x17 ;  /* 0xc08000006f717811 */ /* 0x000fe200078eb8ff */
[----:B------:R-:W-:Y:S03]  /*d300*/  BSSY B3, `(.L_x_246) ;  /* 0x0000036000037945 */ /* 0x000fe60003800000 */
[----:B------:R-:W-:Y:S02]  /*d310*/  IADD3 R113, -R113, R26, RZ ;  /* 0x0000001a71717210 */ /* 0x000fe40007ffe1ff */
[----:B------:R-:W-:Y:S02]  /*d320*/  IADD3 R26, R115, -0x7f, RZ ;  /* 0xffffff81731a7810 */ /* 0x000fe40007ffe0ff */
[----:B------:R-:W0:Y:S01]  /*d330*/  MUFU.RCP R112, R113 ;  /* 0x0000007100707308 */ /* 0x000e220000001000 */
[----:B------:R-:W-:Y:S02]  /*d340*/  FADD.FTZ R114, -R113, -RZ ;  /* 0x800000ff71727221 */ /* 0x000fe40000010100 */
[----:B------:R-:W-:-:S02]  /*d350*/  IMAD R25, R26, -0x800000, R25 ;  /* 0xff8000001a197824 */ /* 0x000fc400078e0219 */
[----:B0-----:R-:W-:-:S04]  /*d360*/  FFMA R115, R112, R114, 1 ;  /* 0x3f80000070737423 */ /* 0x001fc80000000072 */
[----:B------:R-:W-:-:S04]  /*d370*/  FFMA R117, R112, R115, R112 ;  /* 0x0000007370757223 */ /* 0x000fc80000000070 */
[----:B------:R-:W-:-:S04]  /*d380*/  FFMA R112, R25, R117, RZ ;  /* 0x0000007519707223 */ /* 0x000fc800000000ff */
[----:B------:R-:W-:-:S04]  /*d390*/  FFMA R115, R114, R112, R25 ;  /* 0x0000007072737223 */ /* 0x000fc80000000019 */
[----:B------:R-:W-:Y:S01]  /*d3a0*/  FFMA R116, R117, R115, R112 ;  /* 0x0000007375747223 */ /* 0x000fe20000000070 */
[----:B------:R-:W-:-:S03]  /*d3b0*/  IADD3 R112, R26, 0x7f, -R111 ;  /* 0x0000007f1a707810 */ /* 0x000fc60007ffe86f */
[----:B------:R-:W-:Y:S01]  /*d3c0*/  FFMA R115, R114, R116, R25 ;  /* 0x0000007472737223 */ /* 0x000fe20000000019 */
[----:B------:R-:W-:-:S03]  /*d3d0*/  IADD3 R112, R112, R27, RZ ;  /* 0x0000001b70707210 */ /* 0x000fc60007ffe0ff */
[----:B------:R-:W-:-:S05]  /*d3e0*/  FFMA R25, R117, R115, R116 ;  /* 0x0000007375197223 */ /* 0x000fca0000000074 */
[----:B------:R-:W-:-:S04]  /*d3f0*/  SHF.R.U32.HI R26, RZ, 0x17, R25 ;  /* 0x00000017ff1a7819 */ /* 0x000fc80000011619 */
[----:B------:R-:W-:-:S04]  /*d400*/  LOP3.LUT R26, R26, 0xff, RZ, 0xc0, !PT ;  /* 0x000000ff1a1a7812 */ /* 0x000fc800078ec0ff */
[----:B------:R-:W-:-:S04]  /*d410*/  IADD3 R113, R26, R112, RZ ;  /* 0x000000701a717210 */ /* 0x000fc80007ffe0ff */
[----:B------:R-:W-:-:S04]  /*d420*/  IADD3 R26, R113, -0x1, RZ ;  /* 0xffffffff711a7810 */ /* 0x000fc80007ffe0ff */
[----:B------:R-:W-:-:S13]  /*d430*/  ISETP.GE.U32.AND P0, PT, R26, 0xfe, PT ;  /* 0x000000fe1a00780c */ /* 0x000fda0003f06070 */
[----:B------:R-:W-:Y:S05]  /*d440*/  @!P0 BRA `(.L_x_247) ;  /* 0x0000020000008947 */ /* 0x000fea0003800000 */
[----:B------:R-:W-:-:S13]  /*d450*/  ISETP.GT.AND P0, PT, R113, 0xfe, PT ;  /* 0x000000fe7100780c */ /* 0x000fda0003f04270 */
[----:B------:R-:W-:Y:S05]  /*d460*/  @P0 BRA `(.L_x_248) ;  /* 0x000001b000000947 */ /* 0x000fea0003800000 */
[----:B------:R-:W-:-:S13]  /*d470*/  ISETP.GE.AND P0, PT, R113, 0x1, PT ;  /* 0x000000017100780c */ /* 0x000fda0003f06270 */
[----:B------:R-:W-:Y:S05]  /*d480*/  @P0 BRA `(.L_x_249) ;  /* 0x000001d000000947 */ /* 0x000fea0003800000 */
[----:B------:R-:W-:Y:S02]  /*d490*/  ISETP.GE.AND P0, PT, R113, -0x18, PT ;  /* 0xffffffe87100780c */ /* 0x000fe40003f06270 */
[----:B------:R-:W-:-:S11]  /*d4a0*/  LOP3.LUT R25, R25, 0x80000000, RZ, 0xc0, !PT ;  /* 0x8000000019197812 */ /* 0x000fd600078ec0ff */
[----:B------:R-:W-:Y:S05]  /*d4b0*/  @!P0 BRA `(.L_x_249) ;  /* 0x000001a000008947 */ /* 0x000fea0003800000 */
[-CC-:B------:R-:W-:Y:S01]  /*d4c0*/  FFMA.RZ R26, R117, R115.reuse, R116.reuse ;  /* 0x00000073751a7223 */ /* 0x180fe2000000c074 */
[----:B------:R-:W-:Y:S01]  /*d4d0*/  IADD3 R112, R113, 0x20, RZ ;  /* 0x0000002071707810 */ /* 0x000fe20007ffe0ff */
[-CC-:B------:R-:W-:Y:S01]  /*d4e0*/  FFMA.RM R27, R117, R115.reuse, R116.reuse ;  /* 0x00000073751b7223 */ /* 0x180fe20000004074 */
[----:B------:R-:W-:Y:S02]  /*d4f0*/  ISETP.NE.AND P3, PT, R113, RZ, PT ;  /* 0x000000ff7100720c */ /* 0x000fe40003f65270 */
[----:B------:R-:W-:Y:S01]  /*d500*/  LOP3.LUT R111, R26, 0x7fffff, RZ, 0xc0, !PT ;  /* 0x007fffff1a6f7812 */ /* 0x000fe200078ec0ff */
[----:B------:R-:W-:Y:S01]  /*d510*/  FFMA.RP R26, R117, R115, R116 ;  /* 0x00000073751a7223 */ /* 0x000fe20000008074 */
[----:B------:R-:W-:Y:S02]  /*d520*/  ISETP.NE.AND P1, PT, R113, RZ, PT ;  /* 0x000000ff7100720c */ /* 0x000fe40003f25270 */
[----:B------:R-:W-:Y:S02]  /*d530*/  LOP3.LUT R111, R111, 0x800000, RZ, 0xfc, !PT ;  /* 0x008000006f6f7812 */ /* 0x000fe400078efcff */
[----:B------:R-:W-:-:S02]  /*d540*/  IADD3 R113, -R113, RZ, RZ ;  /* 0x000000ff71717210 */ /* 0x000fc40007ffe1ff */
[----:B------:R-:W-:Y:S02]  /*d550*/  SHF.L.U32 R112, R111, R112, RZ ;  /* 0x000000706f707219 */ /* 0x000fe400000006ff */
[----:B------:R-:W-:Y:S02]  /*d560*/  FSETP.NEU.FTZ.AND P0, PT, R26, R27, PT ;  /* 0x0000001b1a00720b */ /* 0x000fe40003f1d000 */
[----:B------:R-:W-:Y:S02]  /*d570*/  SEL R26, R113, RZ, P3 ;  /* 0x000000ff711a7207 */ /* 0x000fe40001800000 */
[----:B------:R-:W-:Y:S02]  /*d580*/  ISETP.NE.AND P1, PT, R112, RZ, P1 ;  /* 0x000000ff7000720c */ /* 0x000fe40000f25270 */
[----:B------:R-:W-:Y:S02]  /*d590*/  SHF.R.U32.HI R26, RZ, R26, R111 ;  /* 0x0000001aff1a7219 */ /* 0x000fe4000001166f */
[----:B------:R-:W-:-:S02]  /*d5a0*/  PLOP3.LUT P0, PT, P0, P1, PT, 0xa8, 0x0 ;  /* 0x000000000000781c */ /* 0x000fc40000703570 */
[----:B------:R-:W-:Y:S02]  /*d5b0*/  SHF.R.U32.HI R112, RZ, 0x1, R26 ;  /* 0x00000001ff707819 */ /* 0x000fe4000001161a */
[----:B------:R-:W-:-:S04]  /*d5c0*/  SEL R27, RZ, 0x1, !P0 ;  /* 0x00000001ff1b7807 */ /* 0x000fc80004000000 */
[----:B------:R-:W-:-:S04]  /*d5d0*/  LOP3.LUT R27, R27, 0x1, R112, 0xf8, !PT ;  /* 0x000000011b1b7812 */ /* 0x000fc800078ef870 */
[----:B------:R-:W-:-:S04]  /*d5e0*/  LOP3.LUT R27, R27, R26, RZ, 0xc0, !PT ;  /* 0x0000001a1b1b7212 */ /* 0x000fc800078ec0ff */
[----:B------:R-:W-:-:S04]  /*d5f0*/  IADD3 R112, R112, R27, RZ ;  /* 0x0000001b70707210 */ /* 0x000fc80007ffe0ff */
[----:B------:R-:W-:Y:S01]  /*d600*/  LOP3.LUT R25, R112, R25, RZ, 0xfc, !PT ;  /* 0x0000001970197212 */ /* 0x000fe200078efcff */
[----:B------:R-:W-:Y:S05]  /*d610*/  BRA `(.L_x_249) ;  /* 0x0000004000007947 */ /* 0x000fea0003800000 */
.L_x_248:
[----:B------:R-:W-:-:S04]  /*d620*/  LOP3.LUT R25, R25, 0x80000000, RZ, 0xc0, !PT ;  /* 0x8000000019197812 */ /* 0x000fc800078ec0ff */
[----:B------:R-:W-:Y:S01]  /*d630*/  LOP3.LUT R25, R25, 0x7f800000, RZ, 0xfc, !PT ;  /* 0x7f80000019197812 */ /* 0x000fe200078efcff */
[----:B------:R-:W-:Y:S05]  /*d640*/  BRA `(.L_x_249) ;  /* 0x0000001000007947 */ /* 0x000fea0003800000 */
.L_x_247:
[----:B------:R-:W-:Y:S02]  /*d650*/  LEA R25, R112, R25, 0x17 ;  /* 0x0000001970197211 */ /* 0x000fe400078eb8ff */
.L_x_249:
[----:B------:R-:W-:Y:S05]  /*d660*/  BSYNC B3 ;  /* 0x0000000000037941 */ /* 0x000fea0003800000 */
.L_x_246:
[----:B------:R-:W-:Y:S05]  /*d670*/  BRA `(.L_x_250) ;  /* 0x0000008000007947 */ /* 0x000fea0003800000 */
.L_x_245:
[----:B------:R-:W-:-:S04]  /*d680*/  LOP3.LUT R25, R26, 0x80000000, R25, 0x48, !PT ;  /* 0x800000001a197812 */ /* 0x000fc800078e4819 */
[----:B------:R-:W-:Y:S01]  /*d690*/  LOP3.LUT R25, R25, 0x7f800000, RZ, 0xfc, !PT ;  /* 0x7f80000019197812 */ /* 0x000fe200078efcff */
[----:B------:R-:W-:Y:S05]  /*d6a0*/  BRA `(.L_x_250) ;  /* 0x0000005000007947 */ /* 0x000fea0003800000 */
.L_x_244:
[----:B------:R-:W-:Y:S01]  /*d6b0*/  LOP3.LUT R25, R26, 0x80000000, R25, 0x48, !PT ;  /* 0x800000001a197812 */ /* 0x000fe200078e4819 */
[----:B------:R-:W-:Y:S05]  /*d6c0*/  BRA `(.L_x_250) ;  /* 0x0000003000007947 */ /* 0x000fea0003800000 */
.L_x_243:
[----:B------:R-:W0:Y:S01]  /*d6d0*/  MUFU.RSQ R25, -QNAN ;  /* 0xffc0000000197908 */ /* 0x000e220000001400 */
[----:B------:R-:W-:Y:S05]  /*d6e0*/  BRA `(.L_x_250) ;  /* 0x0000001000007947 */ /* 0x000fea0003800000 */
.L_x_242:
[----:B------:R-:W-:Y:S02]  /*d6f0*/  FADD.FTZ R25, R25, R26 ;  /* 0x0000001a19197221 */ /* 0x000fe40000010000 */
.L_x_250:
[----:B------:R-:W-:Y:S05]  /*d700*/  BSYNC B2 ;  /* 0x0000000000027941 */ /* 0x000fea0003800000 */
.L_x_240:
[----:B------:R-:W-:Y:S02]  /*d710*/  MOV R26, R109 ;  /* 0x0000006d001a7202 */ /* 0x000fe40000000f00 */
[----:B------:R-:W-:-:S04]  /*d720*/  MOV R27, 0x0 ;  /* 0x00000000001b7802 */ /* 0x000fc80000000f00 */
[----:B------:R-:W-:Y:S05]  /*d730*/  RET.REL.NODEC R26 `(my_create_soft_contacts_cuda_kernel_backward) ;  /* 0xffff28c01a007950 */ /* 0x000fea0003c3ffff */
.L_x_251:
[----:B------:R-:W-:-:S00]  /*d740*/  BRA `(.L_x_251) ;  /* 0xfffffff000007947 */ /* 0x000fc0000383ffff */
[----:B------:R-:W-:-:S00]  /*d750*/  NOP ;  /* 0x0000000000007918 */ /* 0x000fc00000000000 */
        /* <DEDUP_REMOVED lines=10> */
.L_x_1204:


//--------------------- .text.my_create_soft_contacts_cuda_kernel_forward --------------------------
	.section	.text.my_create_soft_contacts_cuda_kernel_forward,"ax",@progbits
	.sectioninfo	@"SHI_REGISTERS=88"
	.align	128
        .global         my_create_soft_contacts_cuda_kernel_forward
        .type           my_create_soft_contacts_cuda_kernel_forward,@function
        .size           my_create_soft_contacts_cuda_kernel_forward,(.L_x_1208 - my_create_soft_contacts_cuda_kernel_forward)
        .other          my_create_soft_contacts_cuda_kernel_forward,@"STO_CUDA_ENTRY STV_DEFAULT"
my_create_soft_contacts_cuda_kernel_forward:
.text.my_create_soft_contacts_cuda_kernel_forward:
        /* <DEDUP_REMOVED lines=9> */
[----:B------:R-:W-:Y:S01]  /*0090*/  ULDC UR6, c[0x0][0x0] ;  /* 0x0000000000067ab9 */ /* 0x000fe20000000800 */
[----:B------:R-:W-:Y:S01]  /*00a0*/  BSSY B0, `(.L_x_252) ;  /* 0x00006b9000007945 */ /* 0x000fe20003800000 */
[----:B------:R-:W-:Y:S01]  /*00b0*/  ULDC UR7, c[0x0][0xc] ;  /* 0x0000030000077ab9 */ /* 0x000fe20000000800 */
[----:B------:R-:W-:Y:S01]  /*00c0*/  MOV R34, R20 ;  /* 0x0000001400227202 */ /* 0x000fe20000000f00 */
[----:B------:R-:W-:Y:S02]  /*00d0*/  UIMAD.WIDE.U32 UR6, UR6, UR7, URZ ;  /* 0x00000007060672a5 */ /* 0x000fe4000f8e003f */
        /* <DEDUP_REMOVED lines=11> */
[----:B------:R-:W-:Y:S02]  /*0190*/  UMOV UR4, URZ ;  /* 0x0000003f00047c82 */ /* 0x000fe40008000000 */
[----:B------:R-:W-:Y:S02]  /*01a0*/  ULDC UR5, c[0x0][0x164] ;  /* 0x0000590000057ab9 */ /* 0x000fe40000000800 */
[----:B------:R-:W-:Y:S02]  /*01b0*/  USHF.R.S32.HI UR8, URZ, 0x1f, UR8 ;  /* 0x0000001f3f087899 */ /* 0x000fe40008011408 */
        /* <DEDUP_REMOVED lines=11> */
[----:B------:R-:W-:Y:S02]  /*0270*/  UIADD3 UR19, UR7, UR4, URZ ;  /* 0x0000000407137290 */ /* 0x000fe4000fffe03f */
[----:B------:R-:W-:-:S02]  /*0280*/  ULDC.64 UR20, c[0x0][0x118] ;  /* 0x0000460000147ab9 */ /* 0x000fc40000000a00 */
.L_x_395:
[----:B------:R-:W-:Y:S01]  /*0290*/  LOP3.LUT R0, R21, UR5, RZ, 0xfc, !PT ;  /* 0x0000000515007c12 */ /* 0x000fe2000f8efcff */
[----:B------:R-:W-:Y:S01]  /*02a0*/  YIELD ;  /* 0x0000000000007946 */ /* 0x000fe20003800000 */
[----:B------:R-:W-:Y:S02]  /*02b0*/  BSSY B1, `(.L_x_253) ;  /* 0x000001c000017945 */ /* 0x000fe40003800000 */
[----:B------:R-:W-:-:S13]  /*02c0*/  ISETP.NE.U32.AND P0, PT, R0, RZ, PT ;  /* 0x000000ff0000720c */ /* 0x000fda0003f05070 */
[----:B01----:R-:W-:Y:S05]  /*02d0*/  @!P0 BRA `(.L_x_254) ;  /* 0x0000005000008947 */ /* 0x003fea0003800000 */
[----:B------:R-:W-:Y:S02]  /*02e0*/  MOV R6, 0x300 ;  /* 0x0000030000067802 */ /* 0x000fe40000000f00 */
[----:B------:R-:W-:Y:S05]  /*02f0*/  CALL.REL.NOINC `($__internal_4_$__cuda_sm20_div_u64) ;  /* 0x0000695000007944 */ /* 0x000fea0003c00000 */
[----:B------:R-:W-:-:S05]  /*0300*/  IADD3 R39, -R38, RZ, RZ ;  /* 0x000000ff26277210 */ /* 0x000fca0007ffe1ff */
[----:B------:R-:W-:Y:S01]  /*0310*/  IMAD R39, R39, c[0x0][0x164], R34 ;  /* 0x0000590027277a24 */ /* 0x000fe200078e0222 */
[----:B------:R-:W-:Y:S05]  /*0320*/  BRA `(.L_x_255) ;  /* 0x0000014000007947 */ /* 0x000fea0003800000 */
.L_x_254:
        /* <DEDUP_REMOVED lines=20> */
.L_x_255:
[----:B------:R-:W-:Y:S05]  /*0470*/  BSYNC B1 ;  /* 0x0000000000017941 */ /* 0x000fea0003800000 */
.L_x_253:
[----:B------:R-:W-:Y:S02]  /*0480*/  SHF.R.S32.HI R22, RZ, 0x1f, R38 ;  /* 0x0000001fff167819 */ /* 0x000fe40000011426 */
[----:B------:R-:W-:-:S03]  /*0490*/  MOV R3, c[0x0][0x210] ;  /* 0x0000840000037a02 */ /* 0x000fc60000000f00 */
[----:B------:R-:W-:Y:S02]  /*04a0*/  IMAD R5, R22, c[0x0][0x210], RZ ;  /* 0x0000840016057a24 */ /* 0x000fe400078e02ff */
[----:B------:R-:W-:-:S04]  /*04b0*/  IMAD.WIDE.U32 R2, R38, R3, c[0x0][0x1f0] ;  /* 0x00007c0026027625 */ /* 0x000fc800078e0003 */
[----:B------:R-:W-:-:S05]  /*04c0*/  IMAD R5, R38, UR8, R5 ;  /* 0x0000000826057c24 */ /* 0x000fca000f8e0205 */
[----:B------:R-:W-:-:S05]  /*04d0*/  IADD3 R3, R3, R5, RZ ;  /* 0x0000000503037210 */ /* 0x000fca0007ffe0ff */
[----:B------:R-:W2:Y:S02]  /*04e0*/  LDG.E R2, [R2.64] ;  /* 0x0000001402027981 */ /* 0x000ea4000c1e1900 */
[----:B--2---:R-:W-:-:S04]  /*04f0*/  LOP3.LUT R0, R2, 0x1, RZ, 0xc0, !PT ;  /* 0x0000000102007812 */ /* 0x004fc800078ec0ff */
[----:B------:R-:W-:-:S13]  /*0500*/  ISETP.NE.U32.AND P0, PT, R0, 0x1, PT ;  /* 0x000000010000780c */ /* 0x000fda0003f05070 */
[----:B------:R-:W-:Y:S05]  /*0510*/  @P0 EXIT ;  /* 0x000000000000094d */ /* 0x000fea0003800000 */
[----:B------:R-:W-:Y:S02]  /*0520*/  SHF.R.S32.HI R5, RZ, 0x1f, R39 ;  /* 0x0000001fff057819 */ /* 0x000fe40000011427 */
[----:B------:R-:W-:-:S03]  /*0530*/  MOV R2, c[0x0][0x2b8] ;  /* 0x0000ae0000027a02 */ /* 0x000fc60000000f00 */
[----:B------:R-:W-:Y:S02]  /*0540*/  IMAD R0, R5, c[0x0][0x2b8], RZ ;  /* 0x0000ae0005007a24 */ /* 0x000fe400078e02ff */
[----:B------:R-:W-:-:S04]  /*0550*/  IMAD.WIDE.U32 R2, R39, R2, c[0x0][0x298] ;  /* 0x0000a60027027625 */ /* 0x000fc800078e0002 */
[----:B------:R-:W-:-:S05]  /*0560*/  IMAD R7, R39, UR9, R0 ;  /* 0x0000000927077c24 */ /* 0x000fca000f8e0200 */
[----:B------:R-:W-:-:S06]  /*0570*/  IADD3 R3, R3, R7, RZ ;  /* 0x0000000703037210 */ /* 0x000fcc0007ffe0ff */
[----:B------:R0:W2:Y:S01]  /*0580*/  LDG.E R3, [R2.64] ;  /* 0x0000001402037981 */ /* 0x0000a2000c1e1900 */
[----:B------:R-:W-:Y:S01]  /*0590*/  MOV R8, c[0x0][0x280] ;  /* 0x0000a00000087a02 */ /* 0x000fe20000000f00 */
[----:B------:R-:W-:Y:S01]  /*05a0*/  IMAD R4, R5, c[0x0][0x280], RZ ;  /* 0x0000a00005047a24 */ /* 0x000fe200078e02ff */
[----:B------:R-:W-:Y:S02]  /*05b0*/  MOV R52, RZ ;  /* 0x000000ff00347202 */ /* 0x000fe40000000f00 */
[----:B------:R-:W-:Y:S01]  /*05c0*/  MOV R16, RZ ;  /* 0x000000ff00107202 */ /* 0x000fe20000000f00 */
[----:B------:R-:W-:-:S04]  /*05d0*/  IMAD.WIDE.U32 R8, R39, R8, c[0x0][0x260] ;  /* 0x0000980027087625 */ /* 0x000fc800078e0008 */
[----:B------:R-:W-:-:S05]  /*05e0*/  IMAD R13, R39, UR12, R4 ;  /* 0x0000000c270d7c24 */ /* 0x000fca000f8e0204 */
[----:B------:R-:W-:Y:S02]  /*05f0*/  IADD3 R9, R9, R13, RZ ;  /* 0x0000000d09097210 */ /* 0x000fe40007ffe0ff */
[----:B------:R-:W-:-:S03]  /*0600*/  MOV R18, RZ ;  /* 0x000000ff00127202 */ /* 0x000fc60000000f00 */
[----:B------:R1:W3:Y:S04]  /*0610*/  LDG.E R41, [R8.64+0x4] ;  /* 0x0000041408297981 */ /* 0x0002e8000c1e1900 */
[----:B------:R1:W4:Y:S04]  /*0620*/  LDG.E R42, [R8.64] ;  /* 0x00000014082a7981 */ /* 0x000328000c1e1900 */
[----:B------:R1:W3:Y:S04]  /*0630*/  LDG.E R43, [R8.64+0x8] ;  /* 0x00000814082b7981 */ /* 0x0002e8000c1e1900 */
[----:B------:R1:W3:Y:S01]  /*0640*/  LDG.E R44, [R8.64+0x18] ;  /* 0x00001814082c7981 */ /* 0x0002e2000c1e1900 */
[----:B------:R-:W-:-:S03]  /*0650*/  CS2R R12, SRZ ;  /* 0x00000000000c7805 */ /* 0x000fc6000001ff00 */
[----:B------:R1:W3:Y:S01]  /*0660*/  LDG.E R45, [R8.64+0x10] ;  /* 0x00001014082d7981 */ /* 0x0002e2000c1e1900 */
[----:B------:R-:W-:-:S03]  /*0670*/  MOV R10, c[0x0][0x2f0] ;  /* 0x0000bc00000a7a02 */ /* 0x000fc60000000f00 */
[----:B------:R1:W3:Y:S01]  /*0680*/  LDG.E R46, [R8.64+0xc] ;  /* 0x00000c14082e7981 */ /* 0x0002e2000c1e1900 */
[----:B0-----:R-:W-:Y:S01]  /*0690*/  SHF.R.S32.HI R2, RZ, 0x1f, R10 ;  /* 0x0000001fff027819 */ /* 0x001fe2000001140a */
[----:B------:R-:W-:Y:S02]  /*06a0*/  IMAD R4, R5, c[0x0][0x2f0], RZ ;  /* 0x0000bc0005047a24 */ /* 0x000fe400078e02ff */
[----:B------:R1:W3:Y:S01]  /*06b0*/  LDG.E R47, [R8.64+0x14] ;  /* 0x00001414082f7981 */ /* 0x0002e2000c1e1900 */
[----:B------:R-:W-:Y:S01]  /*06c0*/  MOV R14, RZ ;  /* 0x000000ff000e7202 */ /* 0x000fe20000000f00 */
[----:B------:R-:W-:Y:S01]  /*06d0*/  IMAD R19, R2, R39, R4 ;  /* 0x0000002702137224 */ /* 0x000fe200078e0204 */
[----:B--2---:R-:W-:-:S13]  /*06e0*/  ISETP.GE.AND P0, PT, R3, RZ, PT ;  /* 0x000000ff0300720c */ /* 0x004fda0003f06270 */
[----:B------:R-:W-:Y:S02]  /*06f0*/  @P0 SHF.R.S32.HI R0, RZ, 0x1f, R3 ;  /* 0x0000001fff000819 */ /* 0x000fe40000011403 */
[----:B------:R-:W-:-:S03]  /*0700*/  @P0 MOV R6, c[0x0][0x248] ;  /* 0x0000920000060a02 */ /* 0x000fc60000000f00 */
[----:B------:R-:W-:Y:S02]  /*0710*/  @P0 IMAD R0, R0, c[0x0][0x248], RZ ;  /* 0x0000920000000a24 */ /* 0x000fe400078e02ff */
[----:B------:R-:W-:-:S04]  /*0720*/  @P0 IMAD.WIDE.U32 R6, R3, R6, c[0x0][0x228] ;  /* 0x00008a0003060625 */ /* 0x000fc800078e0006 */
[----:B------:R-:W-:Y:S01]  /*0730*/  @P0 IMAD R11, R3, UR13, R0 ;  /* 0x0000000d030b0c24 */ /* 0x000fe2000f8e0200 */
[----:B------:R-:W-:-:S04]  /*0740*/  MOV R0, 0x3f800000 ;  /* 0x3f80000000007802 */ /* 0x000fc80000000f00 */
[----:B------:R-:W-:-:S05]  /*0750*/  @P0 IADD3 R7, R7, R11, RZ ;  /* 0x0000000b07070210 */ /* 0x000fca0007ffe0ff */
[----:B------:R0:W3:Y:S04]  /*0760*/  @P0 LDG.E R52, [R6.64+0x10] ;  /* 0x0000101406340981 */ /* 0x0000e8000c1e1900 */
[----:B------:R0:W4:Y:S04]  /*0770*/  @P0 LDG.E R16, [R6.64+0xc] ;  /* 0x00000c1406100981 */ /* 0x000128000c1e1900 */
[----:B------:R0:W2:Y:S04]  /*0780*/  @P0 LDG.E R18, [R6.64+0x14] ;  /* 0x0000141406120981 */ /* 0x0000a8000c1e1900 */
[----:B------:R0:W2:Y:S01]  /*0790*/  @P0 LDG.E R0, [R6.64+0x18] ;  /* 0x0000181406000981 */ /* 0x0000a2000c1e1900 */
[----:B------:R-:W-:Y:S01]  /*07a0*/  IMAD R3, R22, c[0x0][0x1a0], RZ ;  /* 0x0000680016037a24 */ /* 0x000fe200078e02ff */
[----:B------:R-:W-:-:S02]  /*07b0*/  MOV R11, c[0x0][0x1a0] ;  /* 0x00006800000b7a02 */ /* 0x000fc40000000f00 */
[----:B------:R0:W2:Y:S01]  /*07c0*/  @P0 LDG.E R13, [R6.64+0x4] ;  /* 0x00000414060d0981 */ /* 0x0000a2000c1e1900 */
[C---:B------:R-:W-:Y:S02]  /*07d0*/  IMAD R15, R38.reuse, UR10, R3 ;  /* 0x0000000a260f7c24 */ /* 0x040fe4000f8e0203 */
[----:B------:R-:W-:Y:S01]  /*07e0*/  IMAD.WIDE.U32 R2, R38, R11, c[0x0][0x180] ;  /* 0x0000600026027625 */ /* 0x000fe200078e000b */
[----:B------:R0:W2:Y:S04]  /*07f0*/  @P0 LDG.E R12, [R6.64] ;  /* 0x00000014060c0981 */ /* 0x0000a8000c1e1900 */
[----:B------:R0:W2:Y:S01]  /*0800*/  @P0 LDG.E R14, [R6.64+0x8] ;  /* 0x00000814060e0981 */ /* 0x0000a2000c1e1900 */
[----:B------:R-:W-:-:S05]  /*0810*/  IADD3 R3, R3, R15, RZ ;  /* 0x0000000f03037210 */ /* 0x000fca0007ffe0ff */
[----:B------:R0:W2:Y:S04]  /*0820*/  LDG.E R23, [R2.64+0x4] ;  /* 0x0000041402177981 */ /* 0x0000a8000c1e1900 */
[----:B------:R0:W2:Y:S04]  /*0830*/  LDG.E R24, [R2.64] ;  /* 0x0000001402187981 */ /* 0x0000a8000c1e1900 */
[----:B------:R0:W2:Y:S01]  /*0840*/  LDG.E R26, [R2.64+0x8] ;  /* 0x00000814021a7981 */ /* 0x0000a2000c1e1900 */
[----:B------:R-:W-:-:S05]  /*0850*/  IMAD.WIDE.U32 R10, R39, R10, c[0x0][0x2d0] ;  /* 0x0000b400270a7625 */ /* 0x000fca00078e000a */
[----:B------:R-:W-:-:S05]  /*0860*/  IADD3 R11, R11, R19, RZ ;  /* 0x000000130b0b7210 */ /* 0x000fca0007ffe0ff */
[----:B------:R0:W2:Y:S01]  /*0870*/  LDG.E R19, [R10.64] ;  /* 0x000000140a137981 */ /* 0x0000a2000c1e1900 */
[----:B------:R-:W-:Y:S01]  /*0880*/  MOV R20, c[0x0][0x3d0] ;  /* 0x0000f40000147a02 */ /* 0x000fe20000000f00 */
[----:B-1----:R-:W-:Y:S02]  /*0890*/  IMAD R9, R22, c[0x0][0x1d8], RZ ;  /* 0x0000760016097a24 */ /* 0x002fe400078e02ff */
[----:B------:R-:W-:Y:S01]  /*08a0*/  IMAD R8, R5, c[0x0][0x3d0], RZ ;  /* 0x0000f40005087a24 */ /* 0x000fe200078e02ff */
[----:B------:R-:W-:Y:S01]  /*08b0*/  SHF.R.S32.HI R4, RZ, 0x1f, R20 ;  /* 0x0000001fff047819 */ /* 0x000fe20000011414 */
[----:B------:R-:W-:Y:S01]  /*08c0*/  IMAD R15, R38, UR11, R9 ;  /* 0x0000000b260f7c24 */ /* 0x000fe2000f8e0209 */
[----:B0-----:R-:W-:-:S03]  /*08d0*/  MOV R7, c[0x0][0x1d8] ;  /* 0x0000760000077a02 */ /* 0x001fc60000000f00 */
[----:B------:R-:W-:Y:S02]  /*08e0*/  IMAD R11, R4, R39, R8 ;  /* 0x00000027040b7224 */ /* 0x000fe400078e0208 */
[----:B------:R-:W-:-:S05]  /*08f0*/  IMAD.WIDE.U32 R8, R39, R20, c[0x0][0x3b0] ;  /* 0x0000ec0027087625 */ /* 0x000fca00078e0014 */
[----:B------:R-:W-:Y:S01]  /*0900*/  IADD3 R3, R9, R11, RZ ;  /* 0x0000000b09037210 */ /* 0x000fe20007ffe0ff */
[----:B------:R-:W-:Y:S01]  /*0910*/  IMAD.WIDE.U32 R6, R38, R7, c[0x0][0x1b8] ;  /* 0x00006e0026067625 */ /* 0x000fe200078e0007 */
[----:B------:R-:W-:-:S04]  /*0920*/  MOV R2, R8 ;  /* 0x0000000800027202 */ /* 0x000fc80000000f00 */
[----:B------:R-:W-:Y:S01]  /*0930*/  IADD3 R7, R7, R15, RZ ;  /* 0x0000000f07077210 */ /* 0x000fe20007ffe0ff */
[----:B------:R0:W5:Y:S04]  /*0940*/  LDG.E R49, [R2.64] ;  /* 0x0000001402317981 */ /* 0x000168000c1e1900 */
[----:B------:R1:W5:Y:S04]  /*0950*/  LDG.E R4, [R6.64] ;  /* 0x0000001406047981 */ /* 0x000368000c1e1900 */
[----:B------:R0:W5:Y:S04]  /*0960*/  LDG.E R51, [R2.64+0x4] ;  /* 0x0000041402337981 */ /* 0x000168000c1e1900 */
[----:B------:R0:W5:Y:S01]  /*0970*/  LDG.E R56, [R2.64+0x8] ;  /* 0x0000081402387981 */ /* 0x000162000c1e1900 */
[----:B------:R-:W-:Y:S01]  /*0980*/  BSSY B1, `(.L_x_256) ;  /* 0x0000599000017945 */ /* 0x000fe20003800000 */
[----:B---3--:R-:W-:-:S04]  /*0990*/  FMUL R9, R41, R52 ;  /* 0x0000003429097220 */ /* 0x008fc80000400000 */
[----:B----4-:R-:W-:-:S04]  /*09a0*/  FFMA R8, R42, R16, R9 ;  /* 0x000000102a087223 */ /* 0x010fc80000000009 */
[-C--:B--2---:R-:W-:Y:S01]  /*09b0*/  FFMA R8, R43, R18.reuse, R8 ;  /* 0x000000122b087223 */ /* 0x084fe20000000008 */
[----:B------:R-:W-:Y:S01]  /*09c0*/  FMUL R10, R41, R18 ;  /* 0x00000012290a7220 */ /* 0x000fe20000400000 */
[----:B------:R-:W-:Y:S02]  /*09d0*/  FADD R9, R0, R0 ;  /* 0x0000000000097221 */ /* 0x000fe40000000000 */
[----:B-1----:R-:W-:Y:S01]  /*09e0*/  FADD R7, R8, R8 ;  /* 0x0000000808077221 */ /* 0x002fe20000000000 */
[----:B------:R-:W-:Y:S01]  /*09f0*/  FMUL R11, R43, R16 ;  /* 0x000000102b0b7220 */ /* 0x000fe20000400000 */
[----:B------:R-:W-:Y:S01]  /*0a00*/  FFMA R6, R9, R0, -1 ;  /* 0xbf80000009067423 */ /* 0x000fe20000000000 */
[----:B------:R-:W-:Y:S01]  /*0a10*/  FFMA R9, R43, R52, -R10 ;  /* 0x000000342b097223 */ /* 0x000fe2000000080a */
[----:B0-----:R-:W-:Y:S01]  /*0a20*/  FMUL R3, R7, R16 ;  /* 0x0000001007037220 */ /* 0x001fe20000400000 */
[----:B------:R-:W-:Y:S02]  /*0a30*/  FFMA R11, R42, R18, -R11 ;  /* 0x000000122a0b7223 */ /* 0x000fe4000000080b */
[----:B------:R-:W-:Y:S01]  /*0a40*/  FMUL R2, R9, R0 ;  /* 0x0000000009027220 */ /* 0x000fe20000400000 */
[----:B------:R-:W-:Y:S01]  /*0a50*/  FFMA R3, R6, R42, R3 ;  /* 0x0000002a06037223 */ /* 0x000fe20000000003 */
[----:B------:R-:W-:Y:S01]  /*0a60*/  FMUL R8, R11, R0 ;  /* 0x000000000b087220 */ /* 0x000fe20000400000 */
[----:B------:R-:W-:-:S02]  /*0a70*/  FMUL R11, R7, R52 ;  /* 0x00000034070b7220 */ /* 0x000fc40000400000 */
[----:B------:R-:W-:Y:S01]  /*0a80*/  FFMA R3, R2, 2, R3 ;  /* 0x4000000002037823 */ /* 0x000fe20000000003 */
[----:B------:R-:W-:Y:S01]  /*0a90*/  FMUL R2, R44, R52 ;  /* 0x000000342c027220 */ /* 0x000fe20000400000 */
[----:B------:R-:W-:Y:S01]  /*0aa0*/  FMUL R10, R7, R18 ;  /* 0x00000012070a7220 */ /* 0x000fe20000400000 */
[----:B------:R-:W-:Y:S01]  /*0ab0*/  FMUL R20, R42, R52 ;  /* 0x000000342a147220 */ /* 0x000fe20000400000 */
[----:B------:R-:W-:Y:S01]  /*0ac0*/  FFMA R11, R6, R41, R11 ;  /* 0x00000029060b7223 */ /* 0x000fe2000000000b */
[C---:B------:R-:W-:Y:S01]  /*0ad0*/  FMUL R7, R44.reuse, R16 ;  /* 0x000000102c077220 */ /* 0x040fe20000400000 */
[----:B------:R-:W-:Y:S01]  /*0ae0*/  FFMA R9, R45, R0, R2 ;  /* 0x000000002d097223 */ /* 0x000fe20000000002 */
[----:B------:R-:W-:Y:S01]  /*0af0*/  FMUL R2, R44, R18 ;  /* 0x000000122c027220 */ /* 0x000fe20000400000 */
[----:B------:R-:W-:Y:S01]  /*0b00*/  FFMA R15, R41, R16, -R20 ;  /* 0x00000010290f7223 */ /* 0x000fe20000000814 */
[----:B------:R-:W-:Y:S01]  /*0b10*/  FFMA R8, R8, 2, R11 ;  /* 0x4000000008087823 */ /* 0x000fe2000000000b */
[C---:B------:R-:W-:Y:S01]  /*0b20*/  FFMA R7, R46.reuse, R0, R7 ;  /* 0x000000002e077223 */ /* 0x040fe20000000007 */
[C---:B------:R-:W-:Y:S01]  /*0b30*/  FFMA R9, R46.reuse, R18, R9 ;  /* 0x000000122e097223 */ /* 0x040fe20000000009 */
[----:B------:R-:W-:Y:S01]  /*0b40*/  FMUL R11, R46, R16 ;  /* 0x000000102e0b7220 */ /* 0x000fe20000400000 */
[-C--:B------:R-:W-:Y:S01]  /*0b50*/  FFMA R2, R47, R0.reuse, R2 ;  /* 0x000000002f027223 */ /* 0x080fe20000000002 */
[----:B------:R-:W-:Y:S01]  /*0b60*/  FFMA R10, R6, R43, R10 ;  /* 0x0000002b060a7223 */ /* 0x000fe2000000000a */
[----:B------:R-:W-:Y:S01]  /*0b70*/  FMUL R15, R15, R0 ;  /* 0x000000000f0f7220 */ /* 0x000fe20000400000 */
[----:B------:R-:W-:Y:S01]  /*0b80*/  FADD R13, R8, R13 ;  /* 0x0000000d080d7221 */ /* 0x000fe20000000000 */
[C---:B------:R-:W-:Y:S01]  /*0b90*/  FFMA R7, R47.reuse, R52, R7 ;  /* 0x000000342f077223 */ /* 0x040fe20000000007 */
[----:B------:R-:W-:Y:S01]  /*0ba0*/  FFMA R48, R47, -R16, R9 ;  /* 0x800000102f307223 */ /* 0x000fe20000000009 */
[----:B------:R-:W-:Y:S01]  /*0bb0*/  FFMA R11, R44, R0, -R11 ;  /* 0x000000002c0b7223 */ /* 0x000fe2000000080b */
[----:B------:R-:W-:Y:S01]  /*0bc0*/  FFMA R9, R45, R16, R2 ;  /* 0x000000102d097223 */ /* 0x000fe20000000002 */
[----:B------:R-:W-:Y:S01]  /*0bd0*/  FFMA R15, R15, 2, R10 ;  /* 0x400000000f0f7823 */ /* 0x000fe2000000000a */
[----:B------:R-:W-:Y:S01]  /*0be0*/  FADD R3, R3, R12 ;  /* 0x0000000c03037221 */ /* 0x000fe20000000000 */
[----:B------:R-:W-:Y:S01]  /*0bf0*/  FFMA R50, R45, -R18, R7 ;  /* 0x800000122d327223 */ /* 0x000fe20000000007 */
[----:B------:R-:W-:Y:S01]  /*0c00*/  FMUL R2, R13, R48 ;  /* 0x000000300d027220 */ /* 0x000fe20000400000 */
[-C--:B------:R-:W-:Y:S01]  /*0c10*/  FFMA R0, R45, -R52.reuse, R11 ;  /* 0x800000342d007223 */ /* 0x080fe2000000000b */
[----:B------:R-:W-:Y:S01]  /*0c20*/  FADD R15, R15, R14 ;  /* 0x0000000e0f0f7221 */ /* 0x000fe20000000000 */
[----:B------:R-:W-:Y:S01]  /*0c30*/  FFMA R52, R46, -R52, R9 ;  /* 0x800000342e347223 */ /* 0x000fe20000000009 */
[----:B------:R-:W-:Y:S01]  /*0c40*/  FFMA R2, R3, -R50, -R2 ;  /* 0x8000003203027223 */ /* 0x000fe20000000802 */
[----:B------:R-:W-:-:S03]  /*0c50*/  FFMA R53, R47, -R18, R0 ;  /* 0x800000122f357223 */ /* 0x000fc60000000000 */
[----:B------:R-:W-:Y:S01]  /*0c60*/  FFMA R2, -R15, R52, R2 ;  /* 0x000000340f027223 */ /* 0x000fe20000000102 */
[----:B------:R-:W-:Y:S01]  /*0c70*/  FMUL R9, R23, R48 ;  /* 0x0000003017097220 */ /* 0x000fe20000400000 */
[----:B------:R-:W-:Y:S02]  /*0c80*/  FADD R54, R53, R53 ;  /* 0x0000003535367221 */ /* 0x000fe40000000000 */
[----:B------:R-:W-:Y:S01]  /*0c90*/  FADD R7, R2, R2 ;  /* 0x0000000202077221 */ /* 0x000fe20000000000 */
[----:B------:R-:W-:Y:S01]  /*0ca0*/  FMUL R2, R13, R50 ;  /* 0x000000320d027220 */ /* 0x000fe20000400000 */
[----:B------:R-:W-:Y:S01]  /*0cb0*/  FMUL R6, R3, R52 ;  /* 0x0000003403067220 */ /* 0x000fe20000400000 */
[----:B------:R-:W-:Y:S01]  /*0cc0*/  FFMA R11, R24, -R50, -R9 ;  /* 0x80000032180b7223 */ /* 0x000fe20000000809 */
[----:B------:R-:W-:Y:S01]  /*0cd0*/  FFMA R54, R53, R54, -1 ;  /* 0xbf80000035367423 */ /* 0x000fe20000000036 */
[-C--:B------:R-:W-:Y:S01]  /*0ce0*/  FMUL R9, R50, R7.reuse ;  /* 0x0000000732097220 */ /* 0x080fe20000400000 */
[----:B------:R-:W-:Y:S01]  /*0cf0*/  FFMA R8, R3, R48, -R2 ;  /* 0x0000003003087223 */ /* 0x000fe20000000802 */
[----:B------:R-:W-:Y:S01]  /*0d00*/  FMUL R2, R48, R7 ;  /* 0x0000000730027220 */ /* 0x000fe20000400000 */
[C---:B------:R-:W-:Y:S01]  /*0d10*/  FFMA R6, R15.reuse, R50, -R6 ;  /* 0x000000320f067223 */ /* 0x040fe20000000806 */
[----:B------:R-:W-:Y:S01]  /*0d20*/  FMUL R0, R15, R48 ;  /* 0x000000300f007220 */ /* 0x000fe20000400000 */
[----:B------:R-:W-:Y:S01]  /*0d30*/  FFMA R11, -R26, R52, R11 ;  /* 0x000000341a0b7223 */ /* 0x000fe2000000010b */
[-C--:B------:R-:W-:Y:S01]  /*0d40*/  FFMA R9, R3, R54.reuse, -R9 ;  /* 0x0000003603097223 */ /* 0x080fe20000000809 */
[----:B------:R-:W-:Y:S01]  /*0d50*/  FFMA R2, R13, R54, -R2 ;  /* 0x000000360d027223 */ /* 0x000fe20000000802 */
[----:B------:R-:W-:Y:S01]  /*0d60*/  FMUL R3, R53, R6 ;  /* 0x0000000635037220 */ /* 0x000fe20000400000 */
[----:B------:R-:W-:Y:S01]  /*0d70*/  FFMA R0, R13, R52, -R0 ;  /* 0x000000340d007223 */ /* 0x000fe20000000800 */
[----:B------:R-:W-:-:S02]  /*0d80*/  FADD R11, R11, R11 ;  /* 0x0000000b0b0b7221 */ /* 0x000fc40000000000 */
[----:B------:R-:W-:Y:S01]  /*0d90*/  FFMA R2, R3, 2, R2 ;  /* 0x4000000003027823 */ /* 0x000fe20000000002 */
[----:B------:R-:W-:Y:S01]  /*0da0*/  FMUL R0, R53, R0 ;  /* 0x0000000035007220 */ /* 0x000fe20000400000 */
[-C--:B------:R-:W-:Y:S01]  /*0db0*/  FMUL R3, R50, R11.reuse ;  /* 0x0000000b32037220 */ /* 0x080fe20000400000 */
[----:B------:R-:W-:Y:S02]  /*0dc0*/  FMUL R13, R23, R50 ;  /* 0x00000032170d7220 */ /* 0x000fe40000400000 */
[----:B------:R-:W-:Y:S01]  /*0dd0*/  FFMA R0, R0, 2, R9 ;  /* 0x4000000000007823 */ /* 0x000fe20000000009 */
[----:B------:R-:W-:Y:S01]  /*0de0*/  FFMA R6, R24, R54, -R3 ;  /* 0x0000003618067223 */ /* 0x000fe20000000803 */
[----:B------:R-:W-:Y:S01]  /*0df0*/  FMUL R9, R26, R48 ;  /* 0x000000301a097220 */ /* 0x000fe20000400000 */
[C---:B------:R-:W-:Y:S01]  /*0e00*/  FMUL R3, R24.reuse, R52 ;  /* 0x0000003418037220 */ /* 0x040fe20000400000 */
[----:B------:R-:W-:Y:S01]  /*0e10*/  ISETP.NE.AND P3, PT, R19, 0x5, PT ;  /* 0x000000051300780c */ /* 0x000fe20003f65270 */
[----:B------:R-:W-:Y:S01]  /*0e20*/  FFMA R14, R24, R48, -R13 ;  /* 0x00000030180e7223 */ /* 0x000fe2000000080d */
[----:B------:R-:W-:Y:S01]  /*0e30*/  FMUL R13, R48, R11 ;  /* 0x0000000b300d7220 */ /* 0x000fe20000400000 */
[C---:B------:R-:W-:Y:S01]  /*0e40*/  FMUL R7, R52.reuse, R7 ;  /* 0x0000000734077220 */ /* 0x040fe20000400000 */
[----:B------:R-:W-:Y:S01]  /*0e50*/  FMUL R11, R52, R11 ;  /* 0x0000000b340b7220 */ /* 0x000fe20000400000 */
[----:B------:R-:W-:Y:S01]  /*0e60*/  FFMA R10, R23, R52, -R9 ;  /* 0x00000034170a7223 */ /* 0x000fe20000000809 */
[C---:B------:R-:W-:Y:S01]  /*0e70*/  FFMA R12, R26.reuse, R50, -R3 ;  /* 0x000000321a0c7223 */ /* 0x040fe20000000803 */
[-C--:B------:R-:W-:Y:S01]  /*0e80*/  FFMA R7, R15, R54.reuse, -R7 ;  /* 0x000000360f077223 */ /* 0x080fe20000000807 */
[-C--:B------:R-:W-:Y:S01]  /*0e90*/  FFMA R13, R23, R54.reuse, -R13 ;  /* 0x00000036170d7223 */ /* 0x080fe2000000080d */
[----:B------:R-:W-:Y:S01]  /*0ea0*/  FFMA R11, R26, R54, -R11 ;  /* 0x000000361a0b7223 */ /* 0x000fe2000000080b */
[C---:B------:R-:W-:Y:S01]  /*0eb0*/  FMUL R8, R53.reuse, R8 ;  /* 0x0000000835087220 */ /* 0x040fe20000400000 */
[C---:B------:R-:W-:Y:S01]  /*0ec0*/  FMUL R9, R53.reuse, R10 ;  /* 0x0000000a35097220 */ /* 0x040fe20000400000 */
[C---:B------:R-:W-:Y:S01]  /*0ed0*/  FMUL R12, R53.reuse, R12 ;  /* 0x0000000c350c7220 */ /* 0x040fe20000400000 */
[----:B------:R-:W-:Y:S01]  /*0ee0*/  FMUL R14, R53, R14 ;  /* 0x0000000e350e7220 */ /* 0x000fe20000400000 */
[----:B------:R-:W-:Y:S01]  /*0ef0*/  FFMA R3, R8, 2, R7 ;  /* 0x4000000008037823 */ /* 0x000fe20000000007 */
[----:B------:R-:W-:Y:S01]  /*0f00*/  FFMA R9, R9, 2, R6 ;  /* 0x4000000009097823 */ /* 0x000fe20000000006 */
[----:B------:R-:W-:Y:S01]  /*0f10*/  FFMA R13, R12, 2, R13 ;  /* 0x400000000c0d7823 */ /* 0x000fe2000000000d */
[----:B------:R-:W-:-:S02]  /*0f20*/  FFMA R14, R14, 2, R11 ;  /* 0x400000000e0e7823 */ /* 0x000fc4000000000b */
[----:B------:R-:W-:Y:S01]  /*0f30*/  FADD R0, -R0, R9 ;  /* 0x0000000900007221 */ /* 0x000fe20000000100 */
[----:B------:R-:W-:Y:S01]  /*0f40*/  FADD R2, -R2, R13 ;  /* 0x0000000d02027221 */ /* 0x000fe20000000100 */
[----:B------:R-:W-:Y:S01]  /*0f50*/  FADD R3, -R3, R14 ;  /* 0x0000000e03037221 */ /* 0x000fe20000000100 */
[----:B------:R-:W-:Y:S05]  /*0f60*/  @!P3 BRA `(.L_x_257) ;  /* 0x000000700000b947 */ /* 0x000fea0003800000 */
[----:B-----5:R-:W-:Y:S01]  /*0f70*/  FADD R4, R4, c[0x0][0x3e8] ;  /* 0x0000fa0004047621 */ /* 0x020fe20000000000 */
[----:B------:R-:W-:Y:S01]  /*0f80*/  MOV R16, RZ ;  /* 0x000000ff00107202 */ /* 0x000fe20000000f00 */
[----:B------:R-:W-:Y:S01]  /*0f90*/  CS2R R10, SRZ ;  /* 0x00000000000a7805 */ /* 0x000fe2000001ff00 */
[----:B------:R-:W-:Y:S02]  /*0fa0*/  MOV R30, RZ ;  /* 0x000000ff001e7202 */ /* 0x000fe40000000f00 */
[----:B------:R-:W-:Y:S02]  /*0fb0*/  MOV R5, RZ ;  /* 0x000000ff00057202 */ /* 0x000fe40000000f00 */
[----:B------:R-:W-:Y:S01]  /*0fc0*/  MOV R13, RZ ;  /* 0x000000ff000d7202 */ /* 0x000fe20000000f00 */
[----:B------:R-:W-:Y:S05]  /*0fd0*/  BRA `(.L_x_258) ;  /* 0x0000533000007947 */ /* 0x000fea0003800000 */
.L_x_257:
[----:B-----5:R-:W0:Y:S01]  /*0fe0*/  MUFU.RCP R6, R49 ;  /* 0x0000003100067308 */ /* 0x020e220000001000 */
[----:B------:R-:W-:Y:S01]  /*0ff0*/  MOV R12, c[0x0][0x398] ;  /* 0x0000e600000c7a02 */ /* 0x000fe20000000f00 */
[----:B------:R-:W-:Y:S01]  /*1000*/  IMAD R5, R5, c[0x0][0x398], RZ ;  /* 0x0000e60005057a24 */ /* 0x000fe200078e02ff */
[----:B------:R-:W-:Y:S02]  /*1010*/  BSSY B4, `(.L_x_259) ;  /* 0x0000011000047945 */ /* 0x000fe40003800000 */
[----:B------:R-:W-:-:S03]  /*1020*/  SHF.R.S32.HI R10, RZ, 0x1f, R12 ;  /* 0x0000001fff0a7819 */ /* 0x000fc6000001140c */
[----:B------:R-:W1:Y:S02]  /*1030*/  FCHK P0, R0, R49 ;  /* 0x0000003100007302 */ /* 0x000e640000000000 */
[----:B------:R-:W-:Y:S01]  /*1040*/  IMAD R9, R10, R39, R5 ;  /* 0x000000270a097224 */ /* 0x000fe200078e0205 */
[----:B0-----:R-:W-:-:S04]  /*1050*/  FFMA R7, -R49, R6, 1 ;  /* 0x3f80000031077423 */ /* 0x001fc80000000106 */
[----:B------:R-:W-:Y:S01]  /*1060*/  FFMA R55, R6, R7, R6 ;  /* 0x0000000706377223 */ /* 0x000fe20000000006 */
[----:B------:R-:W-:-:S03]  /*1070*/  IMAD.WIDE.U32 R6, R39, R12, c[0x0][0x378] ;  /* 0x0000de0027067625 */ /* 0x000fc600078e000c */
[----:B------:R-:W-:Y:S02]  /*1080*/  FFMA R8, R0, R55, RZ ;  /* 0x0000003700087223 */ /* 0x000fe400000000ff */
[----:B------:R-:W-:Y:S02]  /*1090*/  IADD3 R13, R7, R9, RZ ;  /* 0x00000009070d7210 */ /* 0x000fe40007ffe0ff */
[----:B------:R-:W-:-:S04]  /*10a0*/  FFMA R5, -R49, R8, R0 ;  /* 0x0000000831057223 */ /* 0x000fc80000000100 */
[----:B------:R-:W-:Y:S01]  /*10b0*/  FFMA R55, R55, R5, R8 ;  /* 0x0000000537377223 */ /* 0x000fe20000000008 */
[----:B-1----:R-:W-:Y:S05]  /*10c0*/  @!P0 BRA `(.L_x_260) ;  /* 0x0000005000008947 */ /* 0x002fea0003800000 */
[----:B------:R-:W-:Y:S02]  /*10d0*/  MOV R19, R0 ;  /* 0x0000000000137202 */ /* 0x000fe40000000f00 */
[----:B------:R-:W-:Y:S02]  /*10e0*/  MOV R22, R49 ;  /* 0x0000003100167202 */ /* 0x000fe40000000f00 */
[----:B------:R-:W-:Y:S02]  /*10f0*/  MOV R78, 0x1110 ;  /* 0x00001110004e7802 */ /* 0x000fe40000000f00 */
[----:B------:R-:W-:Y:S05]  /*1100*/  CALL.REL.NOINC `($__internal_7_$__cuda_sm3x_div_rn_noftz_f32_slowpath) ;  /* 0x0000642000007944 */ /* 0x000fea0003c00000 */
[----:B------:R-:W-:Y:S02]  /*1110*/  MOV R55, R19 ;  /* 0x0000001300377202 */ /* 0x000fe40000000f00 */
.L_x_260:
[----:B------:R-:W-:Y:S05]  /*1120*/  BSYNC B4 ;  /* 0x0000000000047941 */ /* 0x000fea0003800000 */
.L_x_259:
        /* <DEDUP_REMOVED lines=14> */
.L_x_262:
[----:B------:R-:W-:Y:S05]  /*1210*/  BSYNC B4 ;  /* 0x0000000000047941 */ /* 0x000fea0003800000 */
.L_x_261:
        /* <DEDUP_REMOVED lines=14> */
.L_x_264:
[----:B------:R-:W-:Y:S05]  /*1300*/  BSYNC B4 ;  /* 0x0000000000047941 */ /* 0x000fea0003800000 */
.L_x_263:
[----:B------:R-:W-:-:S06]  /*1310*/  MOV R12, R6 ;  /* 0x00000006000c7202 */ /* 0x000fcc0000000f00 */
[----:B------:R-:W2:Y:S04]  /*1320*/  LDG.E.64 R12, [R12.64] ;  /* 0x000000140c0c7981 */ /* 0x000ea8000c1e1b00 */
[----:B--2---:R-:W2:Y:S04]  /*1330*/  LD.E.64 R10, [R12.64+0xf8] ;  /* 0x0000f8140c0a7980 */ /* 0x004ea8000c101b00 */
        /* <DEDUP_REMOVED lines=10> */
[----:B------:R-:W-:Y:S01]  /*13e0*/  MOV R5, RZ ;  /* 0x000000ff00057202 */ /* 0x000fe20000000f00 */
[----:B------:R-:W-:Y:S01]  /*13f0*/  CS2R R6, SRZ ;  /* 0x0000000000067805 */ /* 0x000fe2000001ff00 */
[----:B------:R-:W-:Y:S01]  /*1400*/  MOV R20, 0x1 ;  /* 0x0000000100147802 */ /* 0x000fe20000000f00 */
[----:B------:R-:W-:Y:S01]  /*1410*/  FMUL R8, R8, R8 ;  /* 0x0000000808087220 */ /* 0x000fe20000400000 */
[----:B------:R-:W-:Y:S01]  /*1420*/  MOV R9, R4 ;  /* 0x0000000400097202 */ /* 0x000fe20000000f00 */
[----:B--2---:R0:W-:Y:S04]  /*1430*/  STL [R1], R10 ;  /* 0x0000000a01007387 */ /* 0x0041e80000100800 */
.L_x_373:
[----:B------:R-:W-:-:S04]  /*1440*/  IADD3 R22, R20, -0x1, RZ ;  /* 0xffffffff14167810 */ /* 0x000fc80007ffe0ff */
[----:B0-----:R-:W-:-:S05]  /*1450*/  LEA R70, R22, R1, 0x2 ;  /* 0x0000000116467211 */ /* 0x001fca00078e10ff */
[----:B0-----:R-:W2:Y:S02]  /*1460*/  LDL R13, [R70] ;  /* 0x00000000460d7983 */ /* 0x001ea40000100800 */
[----:B-12--5:R-:W-:-:S05]  /*1470*/  IMAD.WIDE R10, R13, 0x10, R28 ;  /* 0x000000100d0a7825 */ /* 0x026fca00078e021c */
        /* <DEDUP_REMOVED lines=18> */
[----:B------:R-:W-:Y:S02]  /*15a0*/  FSEL R16, R17, R16, P1 ;  /* 0x0000001011107208 */ /* 0x000fe40000800000 */
[----:B------:R-:W-:Y:S02]  /*15b0*/  FSETP.GT.AND P1, PT, R19, R18, PT ;  /* 0x000000121300720b */ /* 0x000fe40003f24000 */
[----:B------:R-:W-:Y:S01]  /*15c0*/  FSEL R14, R15, R14, P0 ;  /* 0x0000000e0f0e7208 */ /* 0x000fe20000000000 */
[----:B------:R-:W-:Y:S01]  /*15d0*/  FADD R16, -R16, R57 ;  /* 0x0000003910107221 */ /* 0x000fe20000000100 */
[----:B------:R-:W-:-:S03]  /*15e0*/  FSEL R19, R18, R19, P1 ;  /* 0x0000001312137208 */ /* 0x000fc60000800000 */
[----:B------:R-:W-:Y:S01]  /*15f0*/  FADD R14, -R14, R55 ;  /* 0x000000370e0e7221 */ /* 0x000fe20000000100 */
[----:B------:R-:W-:Y:S01]  /*1600*/  FMUL R15, R16, R16 ;  /* 0x00000010100f7220 */ /* 0x000fe20000400000 */
[----:B------:R-:W-:Y:S01]  /*1610*/  FFMA R16, R60, 0.0010000000474974513054, R9 ;  /* 0x3a83126f3c107823 */ /* 0x000fe20000000009 */
[----:B------:R-:W-:Y:S02]  /*1620*/  FADD R19, -R19, R58 ;  /* 0x0000003a13137221 */ /* 0x000fe40000000100 */
[----:B------:R-:W-:Y:S01]  /*1630*/  FFMA R14, R14, R14, R15 ;  /* 0x0000000e0e0e7223 */ /* 0x000fe2000000000f */
[----:B------:R-:W-:-:S03]  /*1640*/  FMUL R71, R16, R16 ;  /* 0x0000001010477220 */ /* 0x000fc60000400000 */
        /* <DEDUP_REMOVED lines=16> */
[----:B------:R-:W-:-:S05]  /*1750*/  IMAD.WIDE R14, R73, 0x10, R28 ;  /* 0x00000010490e7825 */ /* 0x000fca00078e021c */
[----:B------:R-:W2:Y:S01]  /*1760*/  LD.E R64, [R14.64] ;  /* 0x000000140e407980 */ /* 0x000ea2000c101900 */
[----:B------:R-:W-:-:S03]  /*1770*/  IMAD.WIDE.U32 R10, R61, 0x10, R28 ;  /* 0x000000103d0a7825 */ /* 0x000fc600078e001c */
[----:B------:R-:W3:Y:S01]  /*1780*/  LD.E R66, [R14.64+0x4] ;  /* 0x000004140e427980 */ /* 0x000ee2000c101900 */
[----:B------:R-:W-:-:S03]  /*1790*/  IMAD.WIDE R16, R73, 0x10, R30 ;  /* 0x0000001049107825 */ /* 0x000fc600078e021e */
[----:B------:R-:W4:Y:S01]  /*17a0*/  LD.E R20, [R10.64+0x4] ;  /* 0x000004140a147980 */ /* 0x000f22000c101900 */
[----:B------:R-:W-:-:S03]  /*17b0*/  IMAD.WIDE.U32 R12, R61, 0x10, R30 ;  /* 0x000000103d0c7825 */ /* 0x000fc600078e001e */
[----:B------:R-:W5:Y:S04]  /*17c0*/  LD.E R65, [R16.64] ;  /* 0x0000001410417980 */ /* 0x000f68000c101900 */
[----:B------:R-:W5:Y:S04]  /*17d0*/  LD.E R69, [R14.64+0x8] ;  /* 0x000008140e457980 */ /* 0x000f68000c101900 */
[----:B------:R-:W5:Y:S04]  /*17e0*/  LD.E R18, [R10.64] ;  /* 0x000000140a127980 */ /* 0x000f68000c101900 */
[----:B------:R-:W5:Y:S04]  /*17f0*/  LD.E R67, [R16.64+0x4] ;  /* 0x0000041410437980 */ /* 0x000f68000c101900 */
[----:B------:R-:W5:Y:S04]  /*1800*/  LD.E R63, [R10.64+0x8] ;  /* 0x000008140a3f7980 */ /* 0x000f68000c101900 */
[----:B------:R-:W5:Y:S04]  /*1810*/  LD.E R23, [R12.64+0x4] ;  /* 0x000004140c177980 */ /* 0x000f68000c101900 */
[----:B------:R-:W5:Y:S04]  /*1820*/  LD.E R19, [R12.64] ;  /* 0x000000140c137980 */ /* 0x000f68000c101900 */
[----:B------:R-:W5:Y:S04]  /*1830*/  LD.E R68, [R16.64+0x8] ;  /* 0x0000081410447980 */ /* 0x000f68000c101900 */
[----:B------:R-:W5:Y:S01]  /*1840*/  LD.E R62, [R12.64+0x8] ;  /* 0x000008140c3e7980 */ /* 0x000f62000c101900 */
[----:B--2---:R-:W-:-:S04]  /*1850*/  FSETP.GEU.AND P0, PT, R55, R64, PT ;  /* 0x000000403700720b */ /* 0x004fc80003f0e000 */
[----:B------:R-:W-:Y:S02]  /*1860*/  FSEL R64, R64, R55, !P0 ;  /* 0x0000003740407208 */ /* 0x000fe40004000000 */
[C---:B---3--:R-:W-:Y:S02]  /*1870*/  FSETP.GEU.AND P1, PT, R57.reuse, R66, PT ;  /* 0x000000423900720b */ /* 0x048fe40003f2e000 */
[----:B----4-:R-:W-:Y:S02]  /*1880*/  FSETP.GEU.AND P2, PT, R57, R20, PT ;  /* 0x000000143900720b */ /* 0x010fe40003f4e000 */
[----:B------:R-:W-:Y:S02]  /*1890*/  FSEL R66, R66, R57, !P1 ;  /* 0x0000003942427208 */ /* 0x000fe40004800000 */
        /* <DEDUP_REMOVED lines=14> */
[----:B------:R-:W-:Y:S01]  /*1980*/  FSEL R18, R19, R18, P0 ;  /* 0x0000001213127208 */ /* 0x000fe20000000000 */
[--C-:B------:R-:W-:Y:S01]  /*1990*/  FADD R66, -R66, R57.reuse ;  /* 0x0000003942427221 */ /* 0x100fe20000000100 */
[----:B------:R-:W-:Y:S01]  /*19a0*/  FSETP.GT.AND P2, PT, R69, R68, PT ;  /* 0x000000444500720b */ /* 0x000fe20003f44000 */
[----:B------:R-:W-:Y:S01]  /*19b0*/  FADD R20, -R20, R57 ;  /* 0x0000003914147221 */ /* 0x000fe20000000100 */
[----:B------:R-:W-:Y:S01]  /*19c0*/  FSETP.GT.AND P0, PT, R63, R62, PT ;  /* 0x0000003e3f00720b */ /* 0x000fe20003f04000 */
[--C-:B------:R-:W-:Y:S01]  /*19d0*/  FADD R64, -R64, R55.reuse ;  /* 0x0000003740407221 */ /* 0x100fe20000000100 */
[----:B------:R-:W-:Y:S01]  /*19e0*/  FSEL R69, R68, R69, P2 ;  /* 0x0000004544457208 */ /* 0x000fe20001000000 */
[----:B------:R-:W-:Y:S01]  /*19f0*/  FADD R18, -R18, R55 ;  /* 0x0000003712127221 */ /* 0x000fe20000000100 */
[----:B------:R-:W-:Y:S01]  /*1a00*/  FSEL R63, R62, R63, P0 ;  /* 0x0000003f3e3f7208 */ /* 0x000fe20000000000 */
[----:B------:R-:W-:Y:S01]  /*1a10*/  FMUL R13, R66, R66 ;  /* 0x00000042420d7220 */ /* 0x000fe20000400000 */
[----:B------:R-:W-:Y:S01]  /*1a20*/  FMUL R11, R20, R20 ;  /* 0x00000014140b7220 */ /* 0x000fe20000400000 */
[----:B------:R-:W-:-:S02]  /*1a30*/  FADD R69, -R69, R58 ;  /* 0x0000003a45457221 */ /* 0x000fc40000000100 */
[----:B------:R-:W-:Y:S01]  /*1a40*/  FFMA R64, R64, R64, R13 ;  /* 0x0000004040407223 */ /* 0x000fe2000000000d */
[----:B------:R-:W-:Y:S01]  /*1a50*/  FFMA R18, R18, R18, R11 ;  /* 0x0000001212127223 */ /* 0x000fe2000000000b */
[----:B------:R-:W-:Y:S02]  /*1a60*/  FADD R63, -R63, R58 ;  /* 0x0000003a3f3f7221 */ /* 0x000fe40000000100 */
[----:B------:R-:W-:Y:S02]  /*1a70*/  FFMA R64, R69, R69, R64 ;  /* 0x0000004545407223 */ /* 0x000fe40000000040 */
        /* <DEDUP_REMOVED lines=13> */
.L_x_269:
        /* <DEDUP_REMOVED lines=10> */
.L_x_268:
        /* <DEDUP_REMOVED lines=29> */
[----:B------:R-:W-:Y:S01]  /*1dc0*/  FFMA R11, R15, R16, -R12 ;  /* 0x000000100f0b7223 */ /* 0x000fe2000000080c */
[----:B------:R-:W-:Y:S02]  /*1dd0*/  FADD R20, -R67, R64 ;  /* 0x0000004043147221 */ /* 0x000fe40000000100 */
[----:B------:R-:W-:Y:S01]  /*1de0*/  FFMA R12, R13, R18, -R74 ;  /* 0x000000120d0c7223 */ /* 0x000fe2000000084a */
[----:B------:R-:W-:Y:S01]  /*1df0*/  FFMA R23, R11, R11, R72 ;  /* 0x0000000b0b177223 */ /* 0x000fe20000000048 */
[----:B------:R-:W-:Y:S01]  /*1e00*/  FADD R19, -R62, R63 ;  /* 0x0000003f3e137221 */ /* 0x000fe20000000100 */
[----:B------:R-:W-:-:S02]  /*1e10*/  FMUL R72, R20, R20 ;  /* 0x0000001414487220 */ /* 0x000fc40000400000 */
[----:B------:R-:W-:Y:S02]  /*1e20*/  FFMA R76, R12, R12, R23 ;  /* 0x0000000c0c4c7223 */ /* 0x000fe40000000017 */
[----:B------:R-:W-:-:S03]  /*1e30*/  FFMA R74, R19, R19, R72 ;  /* 0x00000013134a7223 */ /* 0x000fc60000000048 */
[----:B------:R-:W-:Y:S01]  /*1e40*/  IADD3 R19, R76, -0xd000000, RZ ;  /* 0xf30000004c137810 */ /* 0x000fe20007ffe0ff */
[----:B------:R0:W1:Y:S03]  /*1e50*/  MUFU.RSQ R23, R76 ;  /* 0x0000004c00177308 */ /* 0x0000660000001400 */
[----:B------:R-:W-:Y:S01]  /*1e60*/  ISETP.GT.U32.AND P0, PT, R19, 0x727fffff, PT ;  /* 0x727fffff1300780c */ /* 0x000fe20003f04070 */
[----:B------:R-:W-:Y:S01]  /*1e70*/  FMUL R20, R15, R15 ;  /* 0x0000000f0f147220 */ /* 0x000fe20000400000 */
[----:B------:R-:W-:Y:S01]  /*1e80*/  FMUL R72, R18, R18 ;  /* 0x0000001212487220 */ /* 0x000fe20000400000 */
[----:B------:R-:W-:Y:S02]  /*1e90*/  FADD R75, -R66, R65 ;  /* 0x00000041424b7221 */ /* 0x000fe40000000100 */
[----:B------:R-:W-:Y:S01]  /*1ea0*/  FFMA R73, R13, R13, R20 ;  /* 0x0000000d0d497223 */ /* 0x000fe20000000014 */
[----:B------:R-:W-:Y:S01]  /*1eb0*/  FFMA R19, R17, R17, R72 ;  /* 0x0000001111137223 */ /* 0x000fe20000000048 */
[----:B------:R-:W-:Y:S01]  /*1ec0*/  FFMA R75, R75, R75, R74 ;  /* 0x0000004b4b4b7223 */ /* 0x000fe2000000004a */
[----:B------:R-:W-:Y:S01]  /*1ed0*/  MOV R20, R22 ;  /* 0x0000001600147202 */ /* 0x000fe20000000f00 */
[----:B------:R-:W-:Y:S01]  /*1ee0*/  FFMA R73, R14, R14, R73 ;  /* 0x0000000e0e497223 */ /* 0x000fe20000000049 */
[----:B------:R-:W-:-:S03]  /*1ef0*/  FFMA R72, R16, R16, R19 ;  /* 0x0000001010487223 */ /* 0x000fc60000000013 */
[----:B------:R-:W-:Y:S05]  /*1f00*/  @!P0 BRA `(.L_x_271) ;  /* 0x0000005000008947 */ /* 0x000fea0003800000 */
[----:B01----:R-:W-:Y:S02]  /*1f10*/  MOV R19, R76 ;  /* 0x0000004c00137202 */ /* 0x003fe40000000f00 */
[----:B------:R-:W-:Y:S02]  /*1f20*/  MOV R81, 0x1f40 ;  /* 0x00001f4000517802 */ /* 0x000fe40000000f00 */
[----:B------:R-:W-:Y:S05]  /*1f30*/  CALL.REL.NOINC `($__internal_6_$__cuda_sm20_sqrt_rn_f32_slowpath) ;  /* 0x0000548000007944 */ /* 0x000fea0003c00000 */
[----:B------:R-:W-:Y:S01]  /*1f40*/  MOV R71, R19 ;  /* 0x0000001300477202 */ /* 0x000fe20000000f00 */
[----:B------:R-:W-:Y:S05]  /*1f50*/  BRA `(.L_x_272) ;  /* 0x0000004000007947 */ /* 0x000fea0003800000 */
.L_x_271:
[----:B01----:R-:W-:Y:S01]  /*1f60*/  FMUL.FTZ R71, R76, R23 ;  /* 0x000000174c477220 */ /* 0x003fe20000410000 */
[----:B------:R-:W-:-:S03]  /*1f70*/  FMUL.FTZ R19, R23, 0.5 ;  /* 0x3f00000017137820 */ /* 0x000fc60000410000 */
[----:B------:R-:W-:-:S04]  /*1f80*/  FFMA R22, -R71, R71, R76 ;  /* 0x0000004747167223 */ /* 0x000fc8000000014c */
[----:B------:R-:W-:Y:S02]  /*1f90*/  FFMA R71, R22, R19, R71 ;  /* 0x0000001316477223 */ /* 0x000fe40000000047 */
.L_x_272:
[----:B------:R-:W-:Y:S05]  /*1fa0*/  BSYNC B2 ;  /* 0x0000000000027941 */ /* 0x000fea0003800000 */
.L_x_270:
        /* <DEDUP_REMOVED lines=15> */
.L_x_274:
[----:B------:R-:W-:Y:S05]  /*20a0*/  BSYNC B6 ;  /* 0x0000000000067941 */ /* 0x000fea0003800000 */
.L_x_273:
[----:B------:R-:W-:-:S13]  /*20b0*/  FSETP.GEU.AND P0, PT, R19, 9.9999999747524270788e-07, PT ;  /* 0x358637bd1300780b */ /* 0x000fda0003f0e000 */
[----:B------:R-:W-:Y:S05]  /*20c0*/  @!P0 BRA `(.L_x_267) ;  /* 0x000034a000008947 */ /* 0x000fea0003800000 */
[----:B------:R-:W-:Y:S01]  /*20d0*/  FADD R19, -R68, R57 ;  /* 0x0000003944137221 */ /* 0x000fe20000000100 */
[----:B------:R-:W-:Y:S01]  /*20e0*/  FADD R20, -R70, R55 ;  /* 0x0000003746147221 */ /* 0x000fe20000000100 */
[----:B------:R-:W-:Y:S01]  /*20f0*/  FADD R23, -R69, R58 ;  /* 0x0000003a45177221 */ /* 0x000fe20000000100 */
[----:B------:R-:W-:Y:S01]  /*2100*/  BSSY B6, `(.L_x_275) ;  /* 0x0000086000067945 */ /* 0x000fe20003800000 */
[-C--:B------:R-:W-:Y:S01]  /*2110*/  FMUL R74, R18, R19.reuse ;  /* 0x00000013124a7220 */ /* 0x080fe20000400000 */
[----:B------:R-:W-:-:S03]  /*2120*/  FMUL R22, R15, R19 ;  /* 0x000000130f167220 */ /* 0x000fc60000400000 */
[-C--:B------:R-:W-:Y:S01]  /*2130*/  FFMA R77, R17, R20.reuse, R74 ;  /* 0x00000014114d7223 */ /* 0x080fe2000000004a */
[----:B------:R-:W-:-:S03]  /*2140*/  FFMA R19, R13, R20, R22 ;  /* 0x000000140d137223 */ /* 0x000fc60000000016 */
[-C--:B------:R-:W-:Y:S01]  /*2150*/  FFMA R20, R16, R23.reuse, R77 ;  /* 0x0000001710147223 */ /* 0x080fe2000000004d */
[----:B------:R-:W-:Y:S01]  /*2160*/  FFMA R19, R14, R23, R19 ;  /* 0x000000170e137223 */ /* 0x000fe20000000013 */
[----:B------:R-:W-:Y:S02]  /*2170*/  MOV R77, RZ ;  /* 0x000000ff004d7202 */ /* 0x000fe40000000f00 */
[----:B------:R-:W-:Y:S02]  /*2180*/  MOV R23, 0x3f800000 ;  /* 0x3f80000000177802 */ /* 0x000fe40000000f00 */
[----:B------:R-:W-:Y:S02]  /*2190*/  FSETP.GTU.AND P0, PT, R20, RZ, PT ;  /* 0x000000ff1400720b */ /* 0x000fe40003f0c000 */
[----:B------:R-:W-:-:S13]  /*21a0*/  FSETP.LE.AND P1, PT, R19, RZ, PT ;  /* 0x000000ff1300720b */ /* 0x000fda0003f23000 */
[----:B------:R-:W-:Y:S05]  /*21b0*/  @!P0 BRA P1, `(.L_x_276) ;  /* 0x000007a000008947 */ /* 0x000fea0000800000 */
[----:B------:R-:W-:Y:S01]  /*21c0*/  FADD R23, -R67, R57 ;  /* 0x0000003943177221 */ /* 0x000fe20000000100 */
[----:B------:R-:W-:Y:S01]  /*21d0*/  FADD R22, -R62, R55 ;  /* 0x000000373e167221 */ /* 0x000fe20000000100 */
[----:B------:R-:W-:Y:S02]  /*21e0*/  FADD R77, -R66, R58 ;  /* 0x0000003a424d7221 */ /* 0x000fe40000000100 */
        /* <DEDUP_REMOVED lines=27> */
[----:B------:R-:W-:Y:S02]  /*23a0*/  MOV R77, RZ ;  /* 0x000000ff004d7202 */ /* 0x000fe40000000f00 */
        /* <DEDUP_REMOVED lines=25> */
[----:B------:R-:W-:Y:S05]  /*2540*/  CALL.REL.NOINC `($__internal_5_$__cuda_sm20_rcp_rn_f32_slowpath) ;  /* 0x00004b0000007944 */ /* 0x000fea0003c00000 */
[----:B------:R-:W-:Y:S01]  /*2550*/  MOV R23, R19 ;  /* 0x0000001300177202 */ /* 0x000fe20000000f00 */
[----:B------:R-:W-:Y:S05]  /*2560*/  BRA `(.L_x_282) ;  /* 0x0000004000007947 */ /* 0x000fea0003800000 */
.L_x_281:
[----:B------:R-:W0:Y:S02]  /*2570*/  MUFU.RCP R23, R22 ;  /* 0x0000001600177308 */ /* 0x000e240000001000 */
[----:B0-----:R-:W-:-:S04]  /*2580*/  FFMA R19, R22, R23, -1 ;  /* 0xbf80000016137423 */ /* 0x001fc80000000017 */
[----:B------:R-:W-:-:S04]  /*2590*/  FADD.FTZ R20, -R19, -RZ ;  /* 0x800000ff13147221 */ /* 0x000fc80000010100 */
[----:B------:R-:W-:Y:S02]  /*25a0*/  FFMA R23, R23, R20, R23 ;  /* 0x0000001417177223 */ /* 0x000fe40000000017 */
.L_x_282:
[----:B------:R-:W-:Y:S05]  /*25b0*/  BSYNC B2 ;  /* 0x0000000000027941 */ /* 0x000fea0003800000 */
.L_x_280:
[----:B------:R-:W-:-:S04]  /*25c0*/  FMUL R77, R82, R23 ;  /* 0x00000017524d7220 */ /* 0x000fc80000400000 */
[----:B------:R-:W-:-:S04]  /*25d0*/  FADD R19, -R77, 1 ;  /* 0x3f8000004d137421 */ /* 0x000fc80000000100 */
[----:B------:R-:W-:Y:S01]  /*25e0*/  FFMA R23, -R74, R23, R19 ;  /* 0x000000174a177223 */ /* 0x000fe20000000113 */
[----:B------:R-:W-:Y:S05]  /*25f0*/  BRA `(.L_x_276) ;  /* 0x0000036000007947 */ /* 0x000fea0003800000 */
.L_x_279:
        /* <DEDUP_REMOVED lines=12> */
[----:B------:R-:W-:Y:S05]  /*26c0*/  CALL.REL.NOINC `($__internal_7_$__cuda_sm3x_div_rn_noftz_f32_slowpath) ;  /* 0x00004e6000007944 */ /* 0x000fea0003c00000 */
[----:B------:R-:W-:Y:S02]  /*26d0*/  MOV R23, R19 ;  /* 0x0000001300177202 */ /* 0x000fe40000000f00 */
.L_x_284:
[----:B------:R-:W-:Y:S05]  /*26e0*/  BSYNC B7 ;  /* 0x0000000000077941 */ /* 0x000fea0003800000 */
.L_x_283:
[----:B------:R-:W-:-:S04]  /*26f0*/  FADD R77, -R23, 1 ;  /* 0x3f800000174d7421 */ /* 0x000fc80000000100 */
[----:B------:R-:W-:-:S04]  /*2700*/  FADD R20, -R77, 1 ;  /* 0x3f8000004d147421 */ /* 0x000fc80000000100 */
[----:B------:R-:W-:Y:S01]  /*2710*/  FADD R23, R20, -R23 ;  /* 0x8000001714177221 */ /* 0x000fe20000000000 */
[----:B------:R-:W-:Y:S05]  /*2720*/  BRA `(.L_x_276) ;  /* 0x0000023000007947 */ /* 0x000fea0003800000 */
.L_x_278:
        /* <DEDUP_REMOVED lines=16> */
.L_x_286:
[----:B------:R-:W-:Y:S05]  /*2830*/  BSYNC B7 ;  /* 0x0000000000077941 */ /* 0x000fea0003800000 */
.L_x_285:
[----:B------:R-:W-:Y:S01]  /*2840*/  FADD R23, -R23, 1 ;  /* 0x3f80000017177421 */ /* 0x000fe20000000100 */
[----:B------:R-:W-:Y:S05]  /*2850*/  BRA `(.L_x_276) ;  /* 0x0000010000007947 */ /* 0x000fea0003800000 */
.L_x_277:
        /* <DEDUP_REMOVED lines=14> */
.L_x_288:
[----:B------:R-:W-:Y:S05]  /*2940*/  BSYNC B7 ;  /* 0x0000000000077941 */ /* 0x000fea0003800000 */
.L_x_287:
[----:B------:R-:W-:Y:S02]  /*2950*/  FADD R23, -R77, 1 ;  /* 0x3f8000004d177421 */ /* 0x000fe40000000100 */
.L_x_276:
[----:B------:R-:W-:Y:S05]  /*2960*/  BSYNC B6 ;  /* 0x0000000000067941 */ /* 0x000fea0003800000 */
.L_x_275:
[----:B------:R-:W-:Y:S01]  /*2970*/  FADD R74, -R23, 1 ;  /* 0x3f800000174a7421 */ /* 0x000fe20000000100 */
[-C--:B------:R-:W-:Y:S01]  /*2980*/  FMUL R79, R67, R77.reuse ;  /* 0x0000004d434f7220 */ /* 0x080fe20000400000 */
[-C--:B------:R-:W-:Y:S01]  /*2990*/  FMUL R19, R62, R77.reuse ;  /* 0x0000004d3e137220 */ /* 0x080fe20000400000 */
[----:B------:R-:W-:Y:S01]  /*29a0*/  FMUL R20, R66, R77 ;  /* 0x0000004d42147220 */ /* 0x000fe20000400000 */
[----:B------:R-:W-:Y:S01]  /*29b0*/  FADD R74, R74, -R77 ;  /* 0x8000004d4a4a7221 */ /* 0x000fe20000000000 */
[-C--:B------:R-:W-:Y:S01]  /*29c0*/  FFMA R79, R68, R23.reuse, R79 ;  /* 0x00000017444f7223 */ /* 0x080fe2000000004f */
[-C--:B------:R-:W-:Y:S01]  /*29d0*/  FFMA R22, R70, R23.reuse, R19 ;  /* 0x0000001746167223 */ /* 0x080fe20000000013 */
[----:B------:R-:W-:Y:S01]  /*29e0*/  FFMA R20, R69, R23, R20 ;  /* 0x0000001745147223 */ /* 0x000fe20000000014 */
[----:B------:R-:W-:Y:S01]  /*29f0*/  BSSY B2, `(.L_x_289) ;  /* 0x0000018000027945 */ /* 0x000fe20003800000 */
[-C--:B------:R-:W-:Y:S01]  /*2a00*/  FFMA R83, R64, R74.reuse, R79 ;  /* 0x0000004a40537223 */ /* 0x080fe2000000004f */
[-C--:B------:R-:W-:Y:S01]  /*2a10*/  FFMA R82, R63, R74.reuse, R22 ;  /* 0x0000004a3f527223 */ /* 0x080fe20000000016 */
[----:B------:R-:W-:Y:S01]  /*2a20*/  FFMA R84, R65, R74, R20 ;  /* 0x0000004a41547223 */ /* 0x000fe20000000014 */
[----:B------:R-:W-:Y:S01]  /*2a30*/  FFMA R85, R60, 0.0010000000474974513054, R9 ;  /* 0x3a83126f3c557823 */ /* 0x000fe20000000009 */
[----:B------:R-:W-:Y:S01]  /*2a40*/  FADD R22, R83, -R57 ;  /* 0x8000003953167221 */ /* 0x000fe20000000000 */
[----:B------:R-:W-:Y:S01]  /*2a50*/  FADD R19, R82, -R55 ;  /* 0x8000003752137221 */ /* 0x000fe20000000000 */
[----:B------:R-:W-:-:S02]  /*2a60*/  FADD R20, R84, -R58 ;  /* 0x8000003a54147221 */ /* 0x000fc40000000000 */
[----:B------:R-:W-:-:S04]  /*2a70*/  FMUL R22, R22, R22 ;  /* 0x0000001616167220 */ /* 0x000fc80000400000 */
[----:B------:R-:W-:-:S04]  /*2a80*/  FFMA R19, R19, R19, R22 ;  /* 0x0000001313137223 */ /* 0x000fc80000000016 */
[----:B------:R-:W-:-:S04]  /*2a90*/  FFMA R19, R20, R20, R19 ;  /* 0x0000001414137223 */ /* 0x000fc80000000013 */
[----:B------:R0:W1:Y:S01]  /*2aa0*/  MUFU.RSQ R22, R19 ;  /* 0x0000001300167308 */ /* 0x0000620000001400 */
[----:B------:R-:W-:-:S04]  /*2ab0*/  IADD3 R20, R19, -0xd000000, RZ ;  /* 0xf300000013147810 */ /* 0x000fc80007ffe0ff */
[----:B------:R-:W-:Y:S02]  /*2ac0*/  ISETP.GT.U32.AND P0, PT, R20, 0x727fffff, PT ;  /* 0x727fffff1400780c */ /* 0x000fe40003f04070 */
[----:B------:R-:W-:-:S11]  /*2ad0*/  IADD3 R20, R59, -0x1, RZ ;  /* 0xffffffff3b147810 */ /* 0x000fd60007ffe0ff */
[----:B------:R-:W-:Y:S05]  /*2ae0*/  @!P0 BRA `(.L_x_290) ;  /* 0x0000004000008947 */ /* 0x000fea0003800000 */
[----:B01----:R-:W-:Y:S02]  /*2af0*/  MOV R81, 0x2b10 ;  /* 0x00002b1000517802 */ /* 0x003fe40000000f00 */
[----:B------:R-:W-:Y:S05]  /*2b00*/  CALL.REL.NOINC `($__internal_6_$__cuda_sm20_sqrt_rn_f32_slowpath) ;  /* 0x000048b000007944 */ /* 0x000fea0003c00000 */
[----:B------:R-:W-:Y:S01]  /*2b10*/  MOV R76, R19 ;  /* 0x00000013004c7202 */ /* 0x000fe20000000f00 */
[----:B------:R-:W-:Y:S05]  /*2b20*/  BRA `(.L_x_291) ;  /* 0x0000004000007947 */ /* 0x000fea0003800000 */
.L_x_290:
[----:B01----:R-:W-:Y:S01]  /*2b30*/  FMUL.FTZ R76, R19, R22 ;  /* 0x00000016134c7220 */ /* 0x003fe20000410000 */
[----:B------:R-:W-:-:S03]  /*2b40*/  FMUL.FTZ R22, R22, 0.5 ;  /* 0x3f00000016167820 */ /* 0x000fc60000410000 */
[----:B------:R-:W-:-:S04]  /*2b50*/  FFMA R19, -R76, R76, R19 ;  /* 0x0000004c4c137223 */ /* 0x000fc80000000113 */
[----:B------:R-:W-:Y:S02]  /*2b60*/  FFMA R76, R19, R22, R76 ;  /* 0x00000016134c7223 */ /* 0x000fe4000000004c */
.L_x_291:
[----:B------:R-:W-:Y:S05]  /*2b70*/  BSYNC B2 ;  /* 0x0000000000027941 */ /* 0x000fea0003800000 */
.L_x_289:
[----:B------:R-:W-:-:S13]  /*2b80*/  FSETP.GEU.AND P0, PT, R76, R85, PT ;  /* 0x000000554c00720b */ /* 0x000fda0003f0e000 */
[----:B------:R-:W-:Y:S05]  /*2b90*/  @P0 BRA `(.L_x_267) ;  /* 0x000029d000000947 */ /* 0x000fea0003800000 */
[--C-:B------:R-:W-:Y:S01]  /*2ba0*/  FADD R68, -R68, R83.reuse ;  /* 0x0000005344447221 */ /* 0x100fe20000000100 */
[----:B------:R-:W-:Y:S01]  /*2bb0*/  FADD R70, -R70, R82 ;  /* 0x0000005246467221 */ /* 0x000fe20000000100 */
[--C-:B------:R-:W-:Y:S01]  /*2bc0*/  FADD R22, -R69, R84.reuse ;  /* 0x0000005445167221 */ /* 0x100fe20000000100 */
[----:B------:R-:W-:Y:S01]  /*2bd0*/  FADD R20, -R64, R83 ;  /* 0x0000005340147221 */ /* 0x000fe20000000100 */
[----:B------:R-:W-:Y:S01]  /*2be0*/  FMUL R19, R68, R68 ;  /* 0x0000004444137220 */ /* 0x000fe20000400000 */
[----:B------:R-:W-:Y:S01]  /*2bf0*/  FADD R23, -R65, R84 ;  /* 0x0000005441177221 */ /* 0x000fe20000000100 */
[----:B------:R-:W-:Y:S01]  /*2c00*/  BSSY B6, `(.L_x_292) ;  /* 0x000021a000067945 */ /* 0x000fe20003800000 */
[----:B------:R-:W-:Y:S01]  /*2c10*/  FMUL R20, R20, R20 ;  /* 0x0000001414147220 */ /* 0x000fe20000400000 */
[----:B------:R-:W-:-:S04]  /*2c20*/  FFMA R19, R70, R70, R19 ;  /* 0x0000004646137223 */ /* 0x000fc80000000013 */
[----:B------:R-:W-:Y:S01]  /*2c30*/  FFMA R69, R22, R22, R19 ;  /* 0x0000001616457223 */ /* 0x000fe20000000013 */
[----:B------:R-:W-:-:S04]  /*2c40*/  FADD R19, -R63, R82 ;  /* 0x000000523f137221 */ /* 0x000fc80000000100 */
[----:B------:R-:W-:Y:S01]  /*2c50*/  FSETP.GEU.AND P0, PT, R69, R8, PT ;  /* 0x000000084500720b */ /* 0x000fe20003f0e000 */
[----:B------:R-:W-:-:S04]  /*2c60*/  FFMA R20, R19, R19, R20 ;  /* 0x0000001313147223 */ /* 0x000fc80000000014 */
[----:B------:R-:W-:-:S08]  /*2c70*/  FFMA R79, R23, R23, R20 ;  /* 0x00000017174f7223 */ /* 0x000fd00000000014 */
        /* <DEDUP_REMOVED lines=13> */
[----:B------:R-:W-:Y:S01]  /*2d50*/  FADD R66, -R66, R65 ;  /* 0x0000004142427221 */ /* 0x000fe20000000100 */
[-C--:B------:R-:W-:Y:S01]  /*2d60*/  FMUL R20, R15, R68.reuse ;  /* 0x000000440f147220 */ /* 0x080fe20000400000 */
[----:B------:R-:W-:Y:S01]  /*2d70*/  FMUL R19, R64, R83 ;  /* 0x0000005340137220 */ /* 0x000fe20000400000 */
[----:B------:R-:W-:Y:S02]  /*2d80*/  FMUL R18, R18, R68 ;  /* 0x0000004412127220 */ /* 0x000fe40000400000 */
[----:B------:R-:W-:Y:S01]  /*2d90*/  FFMA R13, R13, R70, R20 ;  /* 0x000000460d0d7223 */ /* 0x000fe20000000014 */
[----:B------:R-:W-:Y:S01]  /*2da0*/  FFMA R19, R62, R82, R19 ;  /* 0x000000523e137223 */ /* 0x000fe20000000013 */
[----:B------:R-:W-:Y:S02]  /*2db0*/  FFMA R17, R17, R70, R18 ;  /* 0x0000004611117223 */ /* 0x000fe40000000012 */
[----:B------:R-:W-:Y:S01]  /*2dc0*/  FFMA R13, R14, R22, R13 ;  /* 0x000000160e0d7223 */ /* 0x000fe2000000000d */
[----:B------:R-:W-:Y:S01]  /*2dd0*/  FFMA R19, R66, R84, R19 ;  /* 0x0000005442137223 */ /* 0x000fe20000000013 */
[----:B------:R-:W-:-:S02]  /*2de0*/  FFMA R17, R16, R22, R17 ;  /* 0x0000001610117223 */ /* 0x000fc40000000011 */
[----:B------:R-:W-:Y:S01]  /*2df0*/  FMUL R14, R13, R13 ;  /* 0x0000000d0d0e7220 */ /* 0x000fe20000400000 */
[----:B------:R-:W-:Y:S01]  /*2e00*/  FMUL R18, R19, R19 ;  /* 0x0000001313127220 */ /* 0x000fe20000400000 */
[----:B------:R-:W-:Y:S01]  /*2e10*/  FMUL R17, R17, R17 ;  /* 0x0000001111117220 */ /* 0x000fe20000400000 */
[----:B------:R-:W-:Y:S01]  /*2e20*/  MOV R13, 0x40490fdb ;  /* 0x40490fdb000d7802 */ /* 0x000fe20000000f00 */
[----:B------:R-:W-:Y:S01]  /*2e30*/  FFMA R14, R73, R69, -R14 ;  /* 0x00000045490e7223 */ /* 0x000fe2000000080e */
[----:B------:R-:W-:Y:S01]  /*2e40*/  FFMA R18, R75, R23, -R18 ;  /* 0x000000174b127223 */ /* 0x000fe20000000812 */
[C---:B------:R-:W-:Y:S01]  /*2e50*/  FMUL R75, R8.reuse, R75 ;  /* 0x0000004b084b7220 */ /* 0x040fe20000400000 */
[----:B------:R-:W-:Y:S01]  /*2e60*/  FMUL R73, R8, R73 ;  /* 0x0000004908497220 */ /* 0x000fe20000400000 */
[----:B------:R-:W-:Y:S01]  /*2e70*/  FFMA R17, R72, R69, -R17 ;  /* 0x0000004548117223 */ /* 0x000fe20000000811 */
[----:B------:R-:W-:Y:S02]  /*2e80*/  FMUL R72, R8, R72 ;  /* 0x0000004808487220 */ /* 0x000fe40000400000 */
[----:B------:R-:W-:-:S04]  /*2e90*/  FSETP.GEU.AND P0, PT, R18, R75, PT ;  /* 0x0000004b1200720b */ /* 0x000fc80003f0e000 */
[----:B------:R-:W-:-:S04]  /*2ea0*/  FSETP.LT.OR P0, PT, R14, R73, !P0 ;  /* 0x000000490e00720b */ /* 0x000fc80004701400 */
[----:B------:R-:W-:-:S04]  /*2eb0*/  FSETP.LT.OR P0, PT, R17, R72, P0 ;  /* 0x000000481100720b */ /* 0x000fc80000701400 */
[----:B------:R-:W-:Y:S01]  /*2ec0*/  FSEL R13, R13, 6.2831854820251464844, P0 ;  /* 0x40c90fdb0d0d7808 */ /* 0x000fe20000000000 */
[----:B------:R-:W-:Y:S05]  /*2ed0*/  BRA `(.L_x_296) ;  /* 0x00001ec000007947 */ /* 0x000fea0003800000 */
.L_x_295:
[----:B------:R-:W-:Y:S01]  /*2ee0*/  IADD3 R13, R72, -0xd000000, RZ ;  /* 0xf3000000480d7810 */ /* 0x000fe20007ffe0ff */
[----:B------:R0:W1:Y:S01]  /*2ef0*/  MUFU.RSQ R15, R72 ;  /* 0x00000048000f7308 */ /* 0x0000620000001400 */
[----:B------:R-:W-:Y:S02]  /*2f00*/  BSSY B2, `(.L_x_297) ;  /* 0x000000c000027945 */ /* 0x000fe40003800000 */
[----:B------:R-:W-:-:S13]  /*2f10*/  ISETP.GT.U32.AND P0, PT, R13, 0x727fffff, PT ;  /* 0x727fffff0d00780c */ /* 0x000fda0003f04070 */
[----:B------:R-:W-:Y:S05]  /*2f20*/  @!P0 BRA `(.L_x_298) ;  /* 0x0000005000008947 */ /* 0x000fea0003800000 */
[----:B01----:R-:W-:Y:S02]  /*2f30*/  MOV R19, R72 ;  /* 0x0000004800137202 */ /* 0x003fe40000000f00 */
[----:B------:R-:W-:Y:S02]  /*2f40*/  MOV R81, 0x2f60 ;  /* 0x00002f6000517802 */ /* 0x000fe40000000f00 */
[----:B------:R-:W-:Y:S05]  /*2f50*/  CALL.REL.NOINC `($__internal_6_$__cuda_sm20_sqrt_rn_f32_slowpath) ;  /* 0x0000446000007944 */ /* 0x000fea0003c00000 */
[----:B------:R-:W-:Y:S01]  /*2f60*/  MOV R13, R19 ;  /* 0x00000013000d7202 */ /* 0x000fe20000000f00 */
[----:B------:R-:W-:Y:S05]  /*2f70*/  BRA `(.L_x_299) ;  /* 0x0000004000007947 */ /* 0x000fea0003800000 */
.L_x_298:
[----:B01----:R-:W-:Y:S01]  /*2f80*/  FMUL.FTZ R13, R72, R15 ;  /* 0x0000000f480d7220 */ /* 0x003fe20000410000 */
[----:B------:R-:W-:-:S03]  /*2f90*/  FMUL.FTZ R14, R15, 0.5 ;  /* 0x3f0000000f0e7820 */ /* 0x000fc60000410000 */
[----:B------:R-:W-:-:S04]  /*2fa0*/  FFMA R72, -R13, R13, R72 ;  /* 0x0000000d0d487223 */ /* 0x000fc80000000148 */
[----:B------:R-:W-:Y:S02]  /*2fb0*/  FFMA R13, R72, R14, R13 ;  /* 0x0000000e480d7223 */ /* 0x000fe4000000000d */
.L_x_299:
[----:B------:R-:W-:Y:S05]  /*2fc0*/  BSYNC B2 ;  /* 0x0000000000027941 */ /* 0x000fea0003800000 */
.L_x_297:
[----:B------:R-:W-:Y:S01]  /*2fd0*/  FSETP.GT.AND P0, PT, R13, RZ, PT ;  /* 0x000000ff0d00720b */ /* 0x000fe20003f04000 */
[----:B------:R-:W-:Y:S01]  /*2fe0*/  BSSY B7, `(.L_x_300) ;  /* 0x0000032000077945 */ /* 0x000fe20003800000 */
[----:B------:R-:W-:Y:S01]  /*2ff0*/  CS2R R68, SRZ ;  /* 0x0000000000447805 */ /* 0x000fe2000001ff00 */
[----:B------:R-:W-:Y:S02]  /*3000*/  MOV R20, RZ ;  /* 0x000000ff00147202 */ /* 0x000fe40000000f00 */
[----:B------:R-:W-:-:S08]  /*3010*/  MOV R15, RZ ;  /* 0x000000ff000f7202 */ /* 0x000fd00000000f00 */
        /* <DEDUP_REMOVED lines=13> */
[----:B------:R-:W-:Y:S05]  /*30f0*/  CALL.REL.NOINC `($__internal_7_$__cuda_sm3x_div_rn_noftz_f32_slowpath) ;  /* 0x0000443000007944 */ /* 0x000fea0003c00000 */
[----:B------:R-:W-:Y:S02]  /*3100*/  MOV R15, R19 ;  /* 0x00000013000f7202 */ /* 0x000fe40000000f00 */
.L_x_303:
[----:B------:R-:W-:Y:S05]  /*3110*/  BSYNC B8 ;  /* 0x0000000000087941 */ /* 0x000fea0003800000 */
.L_x_302:
        /* <DEDUP_REMOVED lines=14> */
.L_x_305:
[----:B------:R-:W-:Y:S05]  /*3200*/  BSYNC B8 ;  /* 0x0000000000087941 */ /* 0x000fea0003800000 */
.L_x_304:
        /* <DEDUP_REMOVED lines=14> */
.L_x_306:
[----:B------:R-:W-:Y:S05]  /*32f0*/  BSYNC B8 ;  /* 0x0000000000087941 */ /* 0x000fea0003800000 */
.L_x_301:
[----:B------:R-:W-:Y:S05]  /*3300*/  BSYNC B7 ;  /* 0x0000000000077941 */ /* 0x000fea0003800000 */
.L_x_300:
        /* <DEDUP_REMOVED lines=10> */
.L_x_308:
[----:B01----:R-:W-:Y:S01]  /*33b0*/  FMUL.FTZ R16, R75, R14 ;  /* 0x0000000e4b107220 */ /* 0x003fe20000410000 */
[----:B------:R-:W-:-:S03]  /*33c0*/  FMUL.FTZ R13, R14, 0.5 ;  /* 0x3f0000000e0d7820 */ /* 0x000fc60000410000 */
[----:B------:R-:W-:-:S04]  /*33d0*/  FFMA R75, -R16, R16, R75 ;  /* 0x00000010104b7223 */ /* 0x000fc8000000014b */
[----:B------:R-:W-:Y:S02]  /*33e0*/  FFMA R16, R75, R13, R16 ;  /* 0x0000000d4b107223 */ /* 0x000fe40000000010 */
.L_x_309:
[----:B------:R-:W-:Y:S05]  /*33f0*/  BSYNC B2 ;  /* 0x0000000000027941 */ /* 0x000fea0003800000 */
.L_x_307:
[----:B------:R-:W-:Y:S01]  /*3400*/  FSETP.GT.AND P0, PT, R16, RZ, PT ;  /* 0x000000ff1000720b */ /* 0x000fe20003f04000 */
[----:B------:R-:W-:Y:S01]  /*3410*/  BSSY B7, `(.L_x_310) ;  /* 0x0000034000077945 */ /* 0x000fe20003800000 */
[----:B------:R-:W-:Y:S02]  /*3420*/  MOV R17, RZ ;  /* 0x000000ff00117202 */ /* 0x000fe40000000f00 */
[----:B------:R-:W-:-:S09]  /*3430*/  MOV R18, RZ ;  /* 0x000000ff00127202 */ /* 0x000fd20000000f00 */
        /* <DEDUP_REMOVED lines=18> */
.L_x_313:
[----:B------:R-:W-:Y:S05]  /*3560*/  BSYNC B8 ;  /* 0x0000000000087941 */ /* 0x000fea0003800000 */
.L_x_312:
        /* <DEDUP_REMOVED lines=14> */
.L_x_315:
[----:B------:R-:W-:Y:S05]  /*3650*/  BSYNC B8 ;  /* 0x0000000000087941 */ /* 0x000fea0003800000 */
.L_x_314:
        /* <DEDUP_REMOVED lines=14> */
.L_x_316:
[----:B------:R-:W-:Y:S05]  /*3740*/  BSYNC B8 ;  /* 0x0000000000087941 */ /* 0x000fea0003800000 */
.L_x_311:
[----:B------:R-:W-:Y:S05]  /*3750*/  BSYNC B7 ;  /* 0x0000000000077941 */ /* 0x000fea0003800000 */
.L_x_310:
        /* <DEDUP_REMOVED lines=16> */
[----:B------:R-:W-:Y:S02]  /*3860*/  LOP3.LUT R14, R14, 0x80000000, R15, 0xf8, !PT ;  /* 0x800000000e0e7812 */ /* 0x000fe400078ef80f */
[----:B------:R-:W-:-:S03]  /*3870*/  MOV R15, 0x3fd774eb ;  /* 0x3fd774eb000f7802 */ /* 0x000fc60000000f00 */
        /* <DEDUP_REMOVED lines=10> */
[----:B------:R-:W-:Y:S01]  /*3920*/  @P0 FADD R13, R13, R13 ;  /* 0x0000000d0d0d0221 */ /* 0x000fe20000000000 */
[----:B------:R-:W-:Y:S05]  /*3930*/  BRA `(.L_x_296) ;  /* 0x0000146000007947 */ /* 0x000fea0003800000 */
.L_x_294:
        /* <DEDUP_REMOVED lines=10> */
.L_x_318:
[----:B01----:R-:W-:Y:S01]  /*39e0*/  FMUL.FTZ R68, R75, R16 ;  /* 0x000000104b447220 */ /* 0x003fe20000410000 */
[----:B------:R-:W-:-:S03]  /*39f0*/  FMUL.FTZ R16, R16, 0.5 ;  /* 0x3f00000010107820 */ /* 0x000fc60000410000 */
[----:B------:R-:W-:-:S04]  /*3a00*/  FFMA R75, -R68, R68, R75 ;  /* 0x00000044444b7223 */ /* 0x000fc8000000014b */
[----:B------:R-:W-:Y:S02]  /*3a10*/  FFMA R68, R75, R16, R68 ;  /* 0x000000104b447223 */ /* 0x000fe40000000044 */
.L_x_319:
[----:B------:R-:W-:Y:S05]  /*3a20*/  BSYNC B2 ;  /* 0x0000000000027941 */ /* 0x000fea0003800000 */
.L_x_317:
        /* <DEDUP_REMOVED lines=21> */
[----:B------:R-:W-:Y:S05]  /*3b80*/  CALL.REL.NOINC `($__internal_7_$__cuda_sm3x_div_rn_noftz_f32_slowpath) ;  /* 0x000039a000007944 */ /* 0x000fea0003c00000 */
[----:B------:R-:W-:Y:S02]  /*3b90*/  MOV R18, R19 ;  /* 0x0000001300127202 */ /* 0x000fe40000000f00 */
.L_x_323:
[----:B------:R-:W-:Y:S05]  /*3ba0*/  BSYNC B8 ;  /* 0x0000000000087941 */ /* 0x000fea0003800000 */
.L_x_322:
        /* <DEDUP_REMOVED lines=12> */
[----:B------:R-:W-:Y:S05]  /*3c70*/  CALL.REL.NOINC `($__internal_7_$__cuda_sm3x_div_rn_noftz_f32_slowpath) ;  /* 0x000038b000007944 */ /* 0x000fea0003c00000 */
.L_x_325:
[----:B------:R-:W-:Y:S05]  /*3c80*/  BSYNC B8 ;  /* 0x0000000000087941 */ /* 0x000fea0003800000 */
.L_x_324:
[----:B------:R-:W0:Y:S01]  /*3c90*/  MUFU.RCP R17, R68 ;  /* 0x0000004400117308 */ /* 0x000e220000001000 */
[----:B------:R-:W-:Y:S07]  /*3ca0*/  BSSY B8, `(.L_x_321) ;  /* 0x000000e000087945 */ /* 0x000fee0003800000 */
[----:B------:R-:W1:Y:S01]  /*3cb0*/  FCHK P0, R16, R68 ;  /* 0x0000004410007302 */ /* 0x000e620000000000 */
[----:B0-----:R-:W-:-:S04]  /*3cc0*/  FFMA R22, R17, -R68, 1 ;  /* 0x3f80000011167423 */ /* 0x001fc80000000844 */
[----:B------:R-:W-:Y:S01]  /*3cd0*/  FFMA R62, R17, R22, R17 ;  /* 0x00000016113e7223 */ /* 0x000fe20000000011 */
[----:B------:R-:W-:-:S03]  /*3ce0*/  MOV R17, R19 ;  /* 0x0000001300117202 */ /* 0x000fc60000000f00 */
        /* <DEDUP_REMOVED lines=8> */
[----:B------:R-:W-:Y:S02]  /*3d70*/  MOV R69, R19 ;  /* 0x0000001300457202 */ /* 0x000fe40000000f00 */
.L_x_326:
[----:B------:R-:W-:Y:S05]  /*3d80*/  BSYNC B8 ;  /* 0x0000000000087941 */ /* 0x000fea0003800000 */
.L_x_321:
[----:B------:R-:W-:Y:S05]  /*3d90*/  BSYNC B7 ;  /* 0x0000000000077941 */ /* 0x000fea0003800000 */
.L_x_320:
        /* <DEDUP_REMOVED lines=10> */
.L_x_328:
[----:B01----:R-:W-:Y:S01]  /*3e40*/  FMUL.FTZ R16, R73, R22 ;  /* 0x0000001649107220 */ /* 0x003fe20000410000 */
[----:B------:R-:W-:-:S03]  /*3e50*/  FMUL.FTZ R19, R22, 0.5 ;  /* 0x3f00000016137820 */ /* 0x000fc60000410000 */
[----:B------:R-:W-:-:S04]  /*3e60*/  FFMA R73, -R16, R16, R73 ;  /* 0x0000001010497223 */ /* 0x000fc80000000149 */
[----:B------:R-:W-:Y:S02]  /*3e70*/  FFMA R16, R73, R19, R16 ;  /* 0x0000001349107223 */ /* 0x000fe40000000010 */
.L_x_329:
[----:B------:R-:W-:Y:S05]  /*3e80*/  BSYNC B2 ;  /* 0x0000000000027941 */ /* 0x000fea0003800000 */
.L_x_327:
[----:B------:R-:W-:Y:S01]  /*3e90*/  FSETP.GT.AND P0, PT, R16, RZ, PT ;  /* 0x000000ff1000720b */ /* 0x000fe20003f04000 */
[----:B------:R-:W-:Y:S01]  /*3ea0*/  BSSY B7, `(.L_x_330) ;  /* 0x0000030000077945 */ /* 0x000fe20003800000 */
[----:B------:R-:W-:-:S11]  /*3eb0*/  CS2R R62, SRZ ;  /* 0x00000000003e7805 */ /* 0x000fd6000001ff00 */
        /* <DEDUP_REMOVED lines=15> */
.L_x_333:
[----:B------:R-:W-:Y:S05]  /*3fb0*/  BSYNC B8 ;  /* 0x0000000000087941 */ /* 0x000fea0003800000 */
.L_x_332:
        /* <DEDUP_REMOVED lines=14> */
.L_x_335:
[----:B------:R-:W-:Y:S05]  /*40a0*/  BSYNC B8 ;  /* 0x0000000000087941 */ /* 0x000fea0003800000 */
.L_x_334:
        /* <DEDUP_REMOVED lines=14> */
.L_x_336:
[----:B------:R-:W-:Y:S05]  /*4190*/  BSYNC B8 ;  /* 0x0000000000087941 */ /* 0x000fea0003800000 */
.L_x_331:
[----:B------:R-:W-:Y:S05]  /*41a0*/  BSYNC B7 ;  /* 0x0000000000077941 */ /* 0x000fea0003800000 */
.L_x_330:
        /* <DEDUP_REMOVED lines=24> */
[----:B------:R-:W-:Y:S01]  /*4330*/  FFMA R13, R15, R14, R15 ;  /* 0x0000000e0f0d7223 */ /* 0x000fe2000000000f */
[----:B------:R-:W-:-:S04]  /*4340*/  MOV R15, 0x3fd774eb ;  /* 0x3fd774eb000f7802 */ /* 0x000fc80000000f00 */
[----:B------:R-:W-:-:S05]  /*4350*/  FSEL R14, R13, -R13, P0 ;  /* 0x8000000d0d0e7208 */ /* 0x000fca0000000000 */
[----:B------:R-:W-:-:S04]  /*4360*/  @!P1 FFMA R13, R15, 0.93318945169448852539, R14 ;  /* 0x3f6ee5810f0d9823 */ /* 0x000fc8000000000e */
[----:B------:R-:W-:Y:S01]  /*4370*/  @P0 FADD R13, R13, R13 ;  /* 0x0000000d0d0d0221 */ /* 0x000fe20000000000 */
[----:B------:R-:W-:Y:S05]  /*4380*/  BRA `(.L_x_296) ;  /* 0x00000a1000007947 */ /* 0x000fea0003800000 */
.L_x_293:
        /* <DEDUP_REMOVED lines=10> */
.L_x_338:
[----:B01----:R-:W-:Y:S01]  /*4430*/  FMUL.FTZ R62, R73, R20 ;  /* 0x00000014493e7220 */ /* 0x003fe20000410000 */
[----:B------:R-:W-:-:S03]  /*4440*/  FMUL.FTZ R19, R20, 0.5 ;  /* 0x3f00000014137820 */ /* 0x000fc60000410000 */
[----:B------:R-:W-:-:S04]  /*4450*/  FFMA R73, -R62, R62, R73 ;  /* 0x0000003e3e497223 */ /* 0x000fc80000000149 */
[----:B------:R-:W-:Y:S02]  /*4460*/  FFMA R62, R73, R19, R62 ;  /* 0x00000013493e7223 */ /* 0x000fe4000000003e */
.L_x_339:
[----:B------:R-:W-:Y:S05]  /*4470*/  BSYNC B2 ;  /* 0x0000000000027941 */ /* 0x000fea0003800000 */
.L_x_337:
[----:B------:R-:W-:Y:S01]  /*4480*/  FSETP.GT.AND P0, PT, R62, RZ, PT ;  /* 0x000000ff3e00720b */ /* 0x000fe20003f04000 */
[----:B------:R-:W-:Y:S01]  /*4490*/  BSSY B7, `(.L_x_340) ;  /* 0x0000032000077945 */ /* 0x000fe20003800000 */
[----:B------:R-:W-:Y:S01]  /*44a0*/  MOV R63, RZ ;  /* 0x000000ff003f7202 */ /* 0x000fe20000000f00 */
[----:B------:R-:W-:Y:S01]  /*44b0*/  CS2R R64, SRZ ;  /* 0x0000000000407805 */ /* 0x000fe2000001ff00 */
        /* <DEDUP_REMOVED lines=16> */
.L_x_343:
[----:B------:R-:W-:Y:S05]  /*45c0*/  BSYNC B8 ;  /* 0x0000000000087941 */ /* 0x000fea0003800000 */
.L_x_342:
        /* <DEDUP_REMOVED lines=14> */
.L_x_345:
[----:B------:R-:W-:Y:S05]  /*46b0*/  BSYNC B8 ;  /* 0x0000000000087941 */ /* 0x000fea0003800000 */
.L_x_344:
        /* <DEDUP_REMOVED lines=14> */
.L_x_346:
[----:B------:R-:W-:Y:S05]  /*47a0*/  BSYNC B8 ;  /* 0x0000000000087941 */ /* 0x000fea0003800000 */
.L_x_341:
[----:B------:R-:W-:Y:S05]  /*47b0*/  BSYNC B7 ;  /* 0x0000000000077941 */ /* 0x000fea0003800000 */
.L_x_340:
        /* <DEDUP_REMOVED lines=10> */
.L_x_348:
[----:B01----:R-:W-:Y:S01]  /*4860*/  FMUL.FTZ R13, R72, R15 ;  /* 0x0000000f480d7220 */ /* 0x003fe20000410000 */
[----:B------:R-:W-:-:S03]  /*4870*/  FMUL.FTZ R14, R15, 0.5 ;  /* 0x3f0000000f0e7820 */ /* 0x000fc60000410000 */
[----:B------:R-:W-:-:S04]  /*4880*/  FFMA R72, -R13, R13, R72 ;  /* 0x0000000d0d487223 */ /* 0x000fc80000000148 */
[----:B------:R-:W-:Y:S02]  /*4890*/  FFMA R13, R72, R14, R13 ;  /* 0x0000000e480d7223 */ /* 0x000fe4000000000d */
.L_x_349:
[----:B------:R-:W-:Y:S05]  /*48a0*/  BSYNC B2 ;  /* 0x0000000000027941 */ /* 0x000fea0003800000 */
.L_x_347:
[----:B------:R-:W-:Y:S01]  /*48b0*/  FSETP.GT.AND P0, PT, R13, RZ, PT ;  /* 0x000000ff0d00720b */ /* 0x000fe20003f04000 */
[----:B------:R-:W-:Y:S01]  /*48c0*/  BSSY B7, `(.L_x_350) ;  /* 0x0000030000077945 */ /* 0x000fe20003800000 */
[----:B------:R-:W-:-:S11]  /*48d0*/  CS2R R14, SRZ ;  /* 0x00000000000e7805 */ /* 0x000fd6000001ff00 */
        /* <DEDUP_REMOVED lines=15> */
.L_x_353:
[----:B------:R-:W-:Y:S05]  /*49d0*/  BSYNC B8 ;  /* 0x0000000000087941 */ /* 0x000fea0003800000 */
.L_x_352:
        /* <DEDUP_REMOVED lines=14> */
.L_x_355:
[----:B------:R-:W-:Y:S05]  /*4ac0*/  BSYNC B8 ;  /* 0x0000000000087941 */ /* 0x000fea0003800000 */
.L_x_354:
        /* <DEDUP_REMOVED lines=14> */
.L_x_356:
[----:B------:R-:W-:Y:S05]  /*4bb0*/  BSYNC B8 ;  /* 0x0000000000087941 */ /* 0x000fea0003800000 */
.L_x_351:
[----:B------:R-:W-:Y:S05]  /*4bc0*/  BSYNC B7 ;  /* 0x0000000000077941 */ /* 0x000fea0003800000 */
.L_x_350:
        /* <DEDUP_REMOVED lines=29> */
.L_x_296:
[----:B------:R-:W-:Y:S05]  /*4da0*/  BSYNC B6 ;  /* 0x0000000000067941 */ /* 0x000fea0003800000 */
.L_x_292:
        /* <DEDUP_REMOVED lines=23> */
.L_x_361:
[----:B------:R-:W-:Y:S05]  /*4f20*/  BSYNC B7 ;  /* 0x0000000000077941 */ /* 0x000fea0003800000 */
.L_x_360:
        /* <DEDUP_REMOVED lines=14> */
.L_x_363:
[----:B------:R-:W-:Y:S05]  /*5010*/  BSYNC B7 ;  /* 0x0000000000077941 */ /* 0x000fea0003800000 */
.L_x_362:
        /* <DEDUP_REMOVED lines=14> */
.L_x_364:
[----:B------:R-:W-:Y:S05]  /*5100*/  BSYNC B7 ;  /* 0x0000000000077941 */ /* 0x000fea0003800000 */
.L_x_359:
[----:B------:R-:W-:Y:S05]  /*5110*/  BSYNC B6 ;  /* 0x0000000000067941 */ /* 0x000fea0003800000 */
.L_x_358:
[-C--:B------:R-:W-:Y:S01]  /*5120*/  FMUL R7, R6, R13.reuse ;  /* 0x0000000d06077220 */ /* 0x080fe20000400000 */
[-C--:B------:R-:W-:Y:S01]  /*5130*/  FMUL R6, R14, R13.reuse ;  /* 0x0000000d0e067220 */ /* 0x080fe20000400000 */
[----:B------:R-:W-:Y:S01]  /*5140*/  FMUL R5, R16, R13 ;  /* 0x0000000d10057220 */ /* 0x000fe20000400000 */
[----:B------:R-:W-:Y:S02]  /*5150*/  IADD3 R20, R59, -0x1, RZ ;  /* 0xffffffff3b147810 */ /* 0x000fe40007ffe0ff */
[----:B------:R-:W-:-:S02]  /*5160*/  MOV R9, R76 ;  /* 0x0000004c00097202 */ /* 0x000fc40000000f00 */
[----:B------:R-:W-:Y:S02]  /*5170*/  MOV R35, R61 ;  /* 0x0000003d00237202 */ /* 0x000fe40000000f00 */
[----:B------:R-:W-:Y:S02]  /*5180*/  MOV R36, R77 ;  /* 0x0000004d00247202 */ /* 0x000fe40000000f00 */
[----:B------:R-:W-:Y:S01]  /*5190*/  MOV R37, R74 ;  /* 0x0000004a00257202 */ /* 0x000fe20000000f00 */
[----:B------:R-:W-:Y:S05]  /*51a0*/  BRA `(.L_x_267) ;  /* 0x000003c000007947 */ /* 0x000fea0003800000 */
.L_x_357:
[----:B------:R-:W-:Y:S01]  /*51b0*/  FSETP.GT.AND P0, PT, R71, RZ, PT ;  /* 0x000000ff4700720b */ /* 0x000fe20003f04000 */
[----:B------:R-:W-:Y:S01]  /*51c0*/  BSSY B6, `(.L_x_365) ;  /* 0x0000031000067945 */ /* 0x000fe20003800000 */
[----:B------:R-:W-:Y:S01]  /*51d0*/  CS2R R14, SRZ ;  /* 0x00000000000e7805 */ /* 0x000fe2000001ff00 */
[----:B------:R-:W-:-:S10]  /*51e0*/  MOV R16, RZ ;  /* 0x000000ff00107202 */ /* 0x000fd40000000f00 */
        /* <DEDUP_REMOVED lines=15> */
.L_x_368:
[----:B------:R-:W-:Y:S05]  /*52e0*/  BSYNC B7 ;  /* 0x0000000000077941 */ /* 0x000fea0003800000 */
.L_x_367:
        /* <DEDUP_REMOVED lines=14> */
.L_x_370:
[----:B------:R-:W-:Y:S05]  /*53d0*/  BSYNC B7 ;  /* 0x0000000000077941 */ /* 0x000fea0003800000 */
.L_x_369:
        /* <DEDUP_REMOVED lines=14> */
.L_x_371:
[----:B------:R-:W-:Y:S05]  /*54c0*/  BSYNC B7 ;  /* 0x0000000000077941 */ /* 0x000fea0003800000 */
.L_x_366:
[----:B------:R-:W-:Y:S05]  /*54d0*/  BSYNC B6 ;  /* 0x0000000000067941 */ /* 0x000fea0003800000 */
.L_x_365:
[----:B------:R-:W-:Y:S01]  /*54e0*/  FSETP.GEU.AND P0, PT, R76, R9, PT ;  /* 0x000000094c00720b */ /* 0x000fe20003f0e000 */
[-C--:B------:R-:W-:Y:S01]  /*54f0*/  FFMA R7, R14, R13.reuse, R7 ;  /* 0x0000000d0e077223 */ /* 0x080fe20000000007 */
[----:B------:R-:W-:Y:S01]  /*5500*/  IADD3 R20, R59, -0x1, RZ ;  /* 0xffffffff3b147810 */ /* 0x000fe20007ffe0ff */
[-C--:B------:R-:W-:Y:S01]  /*5510*/  FFMA R6, R15, R13.reuse, R6 ;  /* 0x0000000d0f067223 */ /* 0x080fe20000000006 */
[----:B------:R-:W-:-:S09]  /*5520*/  FFMA R5, R16, R13, R5 ;  /* 0x0000000d10057223 */ /* 0x000fd20000000005 */
[----:B------:R-:W-:Y:S02]  /*5530*/  @!P0 MOV R9, R76 ;  /* 0x0000004c00098202 */ /* 0x000fe40000000f00 */
[----:B------:R-:W-:Y:S02]  /*5540*/  @!P0 MOV R35, R61 ;  /* 0x0000003d00238202 */ /* 0x000fe40000000f00 */
[----:B------:R-:W-:Y:S02]  /*5550*/  @!P0 MOV R36, R77 ;  /* 0x0000004d00248202 */ /* 0x000fe40000000f00 */
[----:B------:R-:W-:Y:S02]  /*5560*/  @!P0 MOV R37, R74 ;  /* 0x0000004a00258202 */ /* 0x000fe40000000f00 */
.L_x_267:
[----:B------:R-:W-:Y:S05]  /*5570*/  BSYNC B4 ;  /* 0x0000000000047941 */ /* 0x000fea0003800000 */
.L_x_266:
[----:B------:R-:W-:-:S13]  /*5580*/  ISETP.NE.AND P0, PT, R20, RZ, PT ;  /* 0x000000ff1400720c */ /* 0x000fda0003f05270 */
[----:B------:R-:W-:Y:S01]  /*5590*/  @!P0 CALL.REL.NOINC `(.L_x_372) ;  /* 0x0000001000008944 */ /* 0x000fe20003c00000 */
[----:B------:R-:W-:Y:S05]  /*55a0*/  BRA `(.L_x_373) ;  /* 0xffffbe9000007947 */ /* 0x000fea000383ffff */
.L_x_372:
[----:B------:R-:W-:Y:S05]  /*55b0*/  BSYNC B5 ;  /* 0x0000000000057941 */ /* 0x000fea0003800000 */
.L_x_265:
[----:B------:R-:W-:Y:S01]  /*55c0*/  FSETP.GEU.AND P1, PT, R9, R4, PT ;  /* 0x000000040900720b */ /* 0x000fe20003f2e000 */
[----:B------:R-:W-:Y:S01]  /*55d0*/  BSSY B2, `(.L_x_374) ;  /* 0x000002f000027945 */ /* 0x000fe20003800000 */
[----:B------:R-:W-:Y:S01]  /*55e0*/  PLOP3.LUT P0, PT, PT, PT, PT, 0x80, 0x0 ;  /* 0x000000000000781c */ /* 0x000fe20003f0f070 */
[----:B------:R-:W-:Y:S01]  /*55f0*/  CS2R R16, SRZ ;  /* 0x0000000000107805 */ /* 0x000fe2000001ff00 */
[----:B------:R-:W-:Y:S01]  /*5600*/  CS2R R8, SRZ ;  /* 0x0000000000087805 */ /* 0x000fe2000001ff00 */
[----:B------:R-:W-:Y:S02]  /*5610*/  MOV R12, RZ ;  /* 0x000000ff000c7202 */ /* 0x000fe40000000f00 */
[----:B------:R-:W-:-:S06]  /*5620*/  MOV R30, RZ ;  /* 0x000000ff001e7202 */ /* 0x000fcc0000000f00 */
[----:B------:R-:W-:Y:S05]  /*5630*/  @P1 BRA `(.L_x_375) ;  /* 0x0000028000001947 */ /* 0x000fea0003800000 */
[----:B------:R-:W-:-:S05]  /*5640*/  LEA R9, R35, R35, 0x1 ;  /* 0x0000002323097211 */ /* 0x000fca00078e08ff */
[----:B------:R-:W-:-:S05]  /*5650*/  IMAD.WIDE R8, R9, 0x4, R26 ;  /* 0x0000000409087825 */ /* 0x000fca00078e021a */
[----:B------:R-:W2:Y:S04]  /*5660*/  LD.E R13, [R8.64+0x4] ;  /* 0x00000414080d7980 */ /* 0x000ea8000c101900 */
[----:B------:R-:W3:Y:S04]  /*5670*/  LD.E R11, [R8.64] ;  /* 0x00000014080b7980 */ /* 0x000ee8000c101900 */
[----:B------:R-:W4:Y:S01]  /*5680*/  LD.E R15, [R8.64+0x8] ;  /* 0x00000814080f7980 */ /* 0x000f22000c101900 */
[----:B--2---:R-:W-:-:S04]  /*5690*/  IMAD.WIDE R12, R13, 0xc, R24 ;  /* 0x0000000c0d0c7825 */ /* 0x004fc800078e0218 */
[--C-:B-1-3--:R-:W-:Y:S01]  /*56a0*/  IMAD.WIDE R10, R11, 0xc, R24.reuse ;  /* 0x0000000c0b0a7825 */ /* 0x10afe200078e0218 */
[----:B------:R1:W2:Y:S03]  /*56b0*/  LD.E R23, [R12.64+0x4] ;  /* 0x000004140c177980 */ /* 0x0002a6000c101900 */
[----:B----4-:R-:W-:Y:S01]  /*56c0*/  IMAD.WIDE R14, R15, 0xc, R24 ;  /* 0x0000000c0f0e7825 */ /* 0x010fe200078e0218 */
[----:B------:R1:W3:Y:S04]  /*56d0*/  LD.E R19, [R12.64] ;  /* 0x000000140c137980 */ /* 0x0002e8000c101900 */
[----:B------:R-:W4:Y:S04]  /*56e0*/  LD.E R20, [R10.64+0x4] ;  /* 0x000004140a147980 */ /* 0x000f28000c101900 */
[----:B------:R1:W5:Y:S04]  /*56f0*/  LD.E R29, [R12.64+0x8] ;  /* 0x000008140c1d7980 */ /* 0x000368000c101900 */
[----:B------:R-:W5:Y:S04]  /*5700*/  LD.E R18, [R10.64] ;  /* 0x000000140a127980 */ /* 0x000f68000c101900 */
[----:B------:R-:W5:Y:S04]  /*5710*/  LD.E R28, [R14.64+0x4] ;  /* 0x000004140e1c7980 */ /* 0x000f68000c101900 */
[----:B------:R-:W5:Y:S04]  /*5720*/  LD.E R22, [R10.64+0x8] ;  /* 0x000008140a167980 */ /* 0x000f68000c101900 */
[----:B------:R-:W5:Y:S04]  /*5730*/  LD.E R9, [R14.64] ;  /* 0x000000140e097980 */ /* 0x000f68000c101900 */
[----:B------:R-:W5:Y:S01]  /*5740*/  LD.E R31, [R14.64+0x8] ;  /* 0x000008140e1f7980 */ /* 0x000f62000c101900 */
[----:B------:R-:W-:Y:S01]  /*5750*/  FADD R8, -R36, 1 ;  /* 0x3f80000024087421 */ /* 0x000fe20000000100 */
[----:B------:R-:W-:-:S02]  /*5760*/  PLOP3.LUT P0, PT, PT, PT, PT, 0x8, 0x0 ;  /* 0x000000000000781c */ /* 0x000fc40003f0e170 */
[----:B-1----:R-:W-:Y:S01]  /*5770*/  MOV R12, R36 ;  /* 0x00000024000c7202 */ /* 0x002fe20000000f00 */
[----:B------:R-:W-:Y:S01]  /*5780*/  FADD R17, -R37, R8 ;  /* 0x0000000825117221 */ /* 0x000fe20000000100 */
[C---:B--2---:R-:W-:Y:S01]  /*5790*/  FMUL R8, R36.reuse, R23 ;  /* 0x0000001724087220 */ /* 0x044fe20000400000 */
[----:B---3--:R-:W-:-:S03]  /*57a0*/  FMUL R19, R36, R19 ;  /* 0x0000001324137220 */ /* 0x008fc60000400000 */
[C---:B----4-:R-:W-:Y:S01]  /*57b0*/  FFMA R8, R17.reuse, R20, R8 ;  /* 0x0000001411087223 */ /* 0x050fe20000000008 */
[----:B-----5:R-:W-:Y:S01]  /*57c0*/  FMUL R29, R36, R29 ;  /* 0x0000001d241d7220 */ /* 0x020fe20000400000 */
[----:B------:R-:W-:Y:S02]  /*57d0*/  FFMA R18, R17, R18, R19 ;  /* 0x0000001211127223 */ /* 0x000fe40000000013 */
[----:B------:R-:W-:Y:S01]  /*57e0*/  FFMA R8, R37, R28, R8 ;  /* 0x0000001c25087223 */ /* 0x000fe20000000008 */
[----:B------:R-:W-:-:S03]  /*57f0*/  FFMA R22, R17, R22, R29 ;  /* 0x0000001611167223 */ /* 0x000fc6000000001d */
[----:B------:R-:W-:Y:S01]  /*5800*/  FADD R57, -R8, R57 ;  /* 0x0000003908397221 */ /* 0x000fe20000000100 */
[----:B------:R-:W-:Y:S01]  /*5810*/  MOV R8, 0x3f800000 ;  /* 0x3f80000000087802 */ /* 0x000fe20000000f00 */
[C---:B------:R-:W-:Y:S02]  /*5820*/  FFMA R18, R37.reuse, R9, R18 ;  /* 0x0000000925127223 */ /* 0x040fe40000000012 */
[----:B------:R-:W-:Y:S01]  /*5830*/  FMUL R6, R6, R57 ;  /* 0x0000003906067220 */ /* 0x000fe20000400000 */
[----:B------:R-:W-:Y:S01]  /*5840*/  MOV R9, R35 ;  /* 0x0000002300097202 */ /* 0x000fe20000000f00 */
[----:B------:R-:W-:Y:S01]  /*5850*/  FFMA R31, R37, R31, R22 ;  /* 0x0000001f251f7223 */ /* 0x000fe20000000016 */
[----:B------:R-:W-:-:S03]  /*5860*/  FADD R18, -R18, R55 ;  /* 0x0000003712127221 */ /* 0x000fc60000000100 */
[----:B------:R-:W-:Y:S01]  /*5870*/  FADD R58, -R31, R58 ;  /* 0x0000003a1f3a7221 */ /* 0x000fe20000000100 */
[----:B------:R-:W-:-:S04]  /*5880*/  FFMA R6, R7, R18, R6 ;  /* 0x0000001207067223 */ /* 0x000fc80000000006 */
[----:B------:R-:W-:-:S05]  /*5890*/  FFMA R6, R5, R58, R6 ;  /* 0x0000003a05067223 */ /* 0x000fca0000000006 */
[----:B------:R-:W-:-:S04]  /*58a0*/  FSETP.GT.AND P1, PT, R6, RZ, PT ;  /* 0x000000ff0600720b */ /* 0x000fc80003f24000 */
[----:B------:R-:W-:-:S04]  /*58b0*/  FSEL R8, R8, -1, P1 ;  /* 0xbf80000008087808 */ /* 0x000fc80000800000 */
.L_x_375:
[----:B------:R-:W-:Y:S05]  /*58c0*/  BSYNC B2 ;  /* 0x0000000000027941 */ /* 0x000fea0003800000 */
.L_x_374:
[----:B------:R-:W-:Y:S01]  /*58d0*/  BSSY B4, `(.L_x_376) ;  /* 0x000009c000047945 */ /* 0x000fe20003800000 */
[----:B------:R-:W-:Y:S01]  /*58e0*/  MOV R5, RZ ;  /* 0x000000ff00057202 */ /* 0x000fe20000000f00 */
[----:B-1----:R-:W-:Y:S01]  /*58f0*/  CS2R R10, SRZ ;  /* 0x00000000000a7805 */ /* 0x002fe2000001ff00 */
[----:B------:R-:W-:Y:S01]  /*5900*/  MOV R13, RZ ;  /* 0x000000ff000d7202 */ /* 0x000fe20000000f00 */
[----:B------:R-:W-:Y:S05]  /*5910*/  @P0 BRA `(.L_x_377) ;  /* 0x0000097000000947 */ /* 0x000fea0003800000 */
[----:B------:R-:W-:Y:S01]  /*5920*/  ISETP.NE.U32.AND P1, PT, R24, RZ, PT ;  /* 0x000000ff1800720c */ /* 0x000fe20003f25070 */
[----:B------:R-:W-:Y:S01]  /*5930*/  BSSY B2, `(.L_x_378) ;  /* 0x0000026000027945 */ /* 0x000fe20003800000 */
[----:B------:R-:W-:Y:S02]  /*5940*/  LEA R5, R9, R9, 0x1 ;  /* 0x0000000909057211 */ /* 0x000fe400078e08ff */
[----:B------:R-:W-:Y:S02]  /*5950*/  ISETP.NE.AND.EX P1, PT, R25, RZ, PT, P1 ;  /* 0x000000ff1900720c */ /* 0x000fe40003f25310 */
[----:B------:R-:W-:Y:S01]  /*5960*/  ISETP.NE.U32.AND P2, PT, R32, RZ, PT ;  /* 0x000000ff2000720c */ /* 0x000fe20003f45070 */
[----:B------:R-:W-:Y:S01]  /*5970*/  IMAD.WIDE R26, R5, 0x4, R26 ;  /* 0x00000004051a7825 */ /* 0x000fe200078e021a */
[----:B------:R-:W-:-:S02]  /*5980*/  MOV R14, RZ ;  /* 0x000000ff000e7202 */ /* 0x000fc40000000f00 */
[----:B------:R-:W-:Y:S02]  /*5990*/  ISETP.NE.AND.EX P2, PT, R33, RZ, PT, P2 ;  /* 0x000000ff2100720c */ /* 0x000fe40003f45320 */
[----:B------:R-:W-:Y:S02]  /*59a0*/  MOV R5, RZ ;  /* 0x000000ff00057202 */ /* 0x000fe40000000f00 */
[----:B------:R-:W-:Y:S02]  /*59b0*/  MOV R9, RZ ;  /* 0x000000ff00097202 */ /* 0x000fe40000000f00 */
[----:B------:R-:W-:Y:S02]  /*59c0*/  MOV R30, RZ ;  /* 0x000000ff001e7202 */ /* 0x000fe40000000f00 */
[----:B------:R-:W-:Y:S01]  /*59d0*/  MOV R13, RZ ;  /* 0x000000ff000d7202 */ /* 0x000fe20000000f00 */
[----:B------:R-:W-:Y:S05]  /*59e0*/  @!P1 BRA `(.L_x_379) ;  /* 0x000001a000009947 */ /* 0x000fea0003800000 */
[----:B------:R-:W2:Y:S04]  /*59f0*/  LD.E R11, [R26.64+0x4] ;  /* 0x000004141a0b7980 */ /* 0x000ea8000c101900 */
[----:B------:R-:W3:Y:S04]  /*5a00*/  LD.E R7, [R26.64] ;  /* 0x000000141a077980 */ /* 0x000ee8000c101900 */
[----:B------:R-:W4:Y:S01]  /*5a10*/  LD.E R5, [R26.64+0x8] ;  /* 0x000008141a057980 */ /* 0x000f22000c101900 */
[----:B--2---:R-:W-:-:S04]  /*5a20*/  IMAD.WIDE R10, R11, 0xc, R24 ;  /* 0x0000000c0b0a7825 */ /* 0x004fc800078e0218 */
[--C-:B---3--:R-:W-:Y:S01]  /*5a30*/  IMAD.WIDE R6, R7, 0xc, R24.reuse ;  /* 0x0000000c07067825 */ /* 0x108fe200078e0218 */
[----:B------:R1:W2:Y:S04]  /*5a40*/  LD.E R13, [R10.64+0x4] ;  /* 0x000004140a0d7980 */ /* 0x0002a8000c101900 */
[----:B------:R1:W3:Y:S01]  /*5a50*/  LD.E R9, [R10.64] ;  /* 0x000000140a097980 */ /* 0x0002e2000c101900 */
[----:B----4-:R-:W-:-:S03]  /*5a60*/  IMAD.WIDE R24, R5, 0xc, R24 ;  /* 0x0000000c05187825 */ /* 0x010fc600078e0218 */
[----:B------:R1:W4:Y:S04]  /*5a70*/  LD.E R15, [R10.64+0x8] ;  /* 0x000008140a0f7980 */ /* 0x000328000c101900 */
[----:B------:R-:W5:Y:S04]  /*5a80*/  LD.E R18, [R6.64+0x4] ;  /* 0x0000041406127980 */ /* 0x000f68000c101900 */
[----:B------:R-:W5:Y:S04]  /*5a90*/  LD.E R16, [R6.64] ;  /* 0x0000001406107980 */ /* 0x000f68000c101900 */
[----:B------:R-:W5:Y:S04]  /*5aa0*/  LD.E R20, [R6.64+0x8] ;  /* 0x0000081406147980 */ /* 0x000f68000c101900 */
[----:B------:R-:W5:Y:S04]  /*5ab0*/  LD.E R22, [R24.64+0x4] ;  /* 0x0000041418167980 */ /* 0x000f68000c101900 */
[----:B------:R-:W5:Y:S04]  /*5ac0*/  LD.E R19, [R24.64] ;  /* 0x0000001418137980 */ /* 0x000f68000c101900 */
[----:B------:R-:W5:Y:S01]  /*5ad0*/  LD.E R28, [R24.64+0x8] ;  /* 0x00000814181c7980 */ /* 0x000f62000c101900 */
[----:B------:R-:W-:-:S04]  /*5ae0*/  FADD R5, -R17, 1 ;  /* 0x3f80000011057421 */ /* 0x000fc80000000100 */
[----:B-1----:R-:W-:Y:S01]  /*5af0*/  FADD R10, R5, -R12 ;  /* 0x8000000c050a7221 */ /* 0x002fe20000000000 */
        /* <DEDUP_REMOVED lines=9> */
.L_x_379:
[----:B------:R-:W-:Y:S05]  /*5b90*/  BSYNC B2 ;  /* 0x0000000000027941 */ /* 0x000fea0003800000 */
.L_x_378:
        /* <DEDUP_REMOVED lines=29> */
.L_x_381:
[----:B------:R-:W-:Y:S05]  /*5d70*/  BSYNC B2 ;  /* 0x0000000000027941 */ /* 0x000fea0003800000 */
.L_x_380:
[----:B------:R-:W-:Y:S01]  /*5d80*/  FFMA R6, R51, -R9, R2 ;  /* 0x8000000933067223 */ /* 0x000fe20000000002 */
[C---:B------:R-:W-:Y:S01]  /*5d90*/  FFMA R5, R49.reuse, -R5, R0 ;  /* 0x8000000531057223 */ /* 0x040fe20000000000 */
[----:B------:R-:W-:Y:S01]  /*5da0*/  FFMA R7, R56, -R13, R3 ;  /* 0x8000000d38077223 */ /* 0x000fe20000000003 */
[----:B------:R-:W-:Y:S01]  /*5db0*/  BSSY B2, `(.L_x_382) ;  /* 0x0000013000027945 */ /* 0x000fe20003800000 */
[----:B------:R-:W-:Y:S01]  /*5dc0*/  FMUL R10, R6, R6 ;  /* 0x00000006060a7220 */ /* 0x000fe20000400000 */
[----:B------:R-:W-:Y:S01]  /*5dd0*/  FMUL R13, R49, R14 ;  /* 0x0000000e310d7220 */ /* 0x000fe20000400000 */
[----:B------:R-:W-:-:S02]  /*5de0*/  FMUL R11, R51, R30 ;  /* 0x0000001e330b7220 */ /* 0x000fc40000400000 */
[----:B------:R-:W-:-:S04]  /*5df0*/  FFMA R10, R5, R5, R10 ;  /* 0x00000005050a7223 */ /* 0x000fc8000000000a */
[----:B------:R-:W-:Y:S01]  /*5e00*/  FFMA R19, R7, R7, R10 ;  /* 0x0000000707137223 */ /* 0x000fe2000000000a */
[----:B------:R-:W-:-:S03]  /*5e10*/  FMUL R10, R56, R15 ;  /* 0x0000000f380a7220 */ /* 0x000fc60000400000 */
[----:B------:R1:W2:Y:S01]  /*5e20*/  MUFU.RSQ R12, R19 ;  /* 0x00000013000c7308 */ /* 0x0002a20000001400 */
[----:B------:R-:W-:-:S04]  /*5e30*/  IADD3 R9, R19, -0xd000000, RZ ;  /* 0xf300000013097810 */ /* 0x000fc80007ffe0ff */
[----:B------:R-:W-:-:S13]  /*5e40*/  ISETP.GT.U32.AND P1, PT, R9, 0x727fffff, PT ;  /* 0x727fffff0900780c */ /* 0x000fda0003f24070 */
[----:B------:R-:W-:Y:S05]  /*5e50*/  @!P1 BRA `(.L_x_383) ;  /* 0x0000004000009947 */ /* 0x000fea0003800000 */
[----:B-12---:R-:W-:Y:S02]  /*5e60*/  MOV R81, 0x5e80 ;  /* 0x00005e8000517802 */ /* 0x006fe40000000f00 */
[----:B0-----:R-:W-:Y:S05]  /*5e70*/  CALL.REL.NOINC `($__internal_6_$__cuda_sm20_sqrt_rn_f32_slowpath) ;  /* 0x0000154000007944 */ /* 0x001fea0003c00000 */
[----:B------:R-:W-:Y:S01]  /*5e80*/  MOV R40, R19 ;  /* 0x0000001300287202 */ /* 0x000fe20000000f00 */
[----:B------:R-:W-:Y:S05]  /*5e90*/  BRA `(.L_x_384) ;  /* 0x0000004000007947 */ /* 0x000fea0003800000 */
.L_x_383:
[----:B-12---:R-:W-:Y:S01]  /*5ea0*/  FMUL.FTZ R40, R19, R12 ;  /* 0x0000000c13287220 */ /* 0x006fe20000410000 */
[----:B------:R-:W-:-:S03]  /*5eb0*/  FMUL.FTZ R12, R12, 0.5 ;  /* 0x3f0000000c0c7820 */ /* 0x000fc60000410000 */
[----:B------:R-:W-:-:S04]  /*5ec0*/  FFMA R9, -R40, R40, R19 ;  /* 0x0000002828097223 */ /* 0x000fc80000000113 */
[----:B------:R-:W-:Y:S02]  /*5ed0*/  FFMA R40, R9, R12, R40 ;  /* 0x0000000c09287223 */ /* 0x000fe40000000028 */
.L_x_384:
[----:B------:R-:W-:Y:S05]  /*5ee0*/  BSYNC B2 ;  /* 0x0000000000027941 */ /* 0x000fea0003800000 */
.L_x_382:
[----:B------:R-:W-:Y:S01]  /*5ef0*/  FSETP.GT.AND P1, PT, R40, RZ, PT ;  /* 0x000000ff2800720b */ /* 0x000fe20003f24000 */
[----:B------:R-:W-:Y:S01]  /*5f00*/  BSSY B5, `(.L_x_385) ;  /* 0x0000032000057945 */ /* 0x000fe20003800000 */
[----:B------:R-:W-:Y:S02]  /*5f10*/  MOV R9, RZ ;  /* 0x000000ff00097202 */ /* 0x000fe40000000f00 */
[----:B------:R-:W-:Y:S02]  /*5f20*/  MOV R30, RZ ;  /* 0x000000ff001e7202 */ /* 0x000fe40000000f00 */
[----:B------:R-:W-:-:S07]  /*5f30*/  MOV R16, RZ ;  /* 0x000000ff00107202 */ /* 0x000fce0000000f00 */
[----:B------:R-:W-:Y:S05]  /*5f40*/  @!P1 BRA `(.L_x_386) ;  /* 0x000002d000009947 */ /* 0x000fea0003800000 */
[----:B------:R-:W1:Y:S01]  /*5f50*/  MUFU.RCP R9, R40 ;  /* 0x0000002800097308 */ /* 0x000e620000001000 */
[----:B------:R-:W-:Y:S07]  /*5f60*/  BSSY B6, `(.L_x_387) ;  /* 0x000000d000067945 */ /* 0x000fee0003800000 */
[----:B------:R-:W2:Y:S01]  /*5f70*/  FCHK P1, R7, R40 ;  /* 0x0000002807007302 */ /* 0x000ea20000020000 */
[----:B-1----:R-:W-:-:S04]  /*5f80*/  FFMA R12, R9, -R40, 1 ;  /* 0x3f800000090c7423 */ /* 0x002fc80000000828 */
[----:B------:R-:W-:-:S04]  /*5f90*/  FFMA R12, R9, R12, R9 ;  /* 0x0000000c090c7223 */ /* 0x000fc80000000009 */
[----:B------:R-:W-:-:S04]  /*5fa0*/  FFMA R9, R7, R12, RZ ;  /* 0x0000000c07097223 */ /* 0x000fc800000000ff */
[----:B------:R-:W-:-:S04]  /*5fb0*/  FFMA R14, R9, -R40, R7 ;  /* 0x80000028090e7223 */ /* 0x000fc80000000007 */
[----:B------:R-:W-:Y:S01]  /*5fc0*/  FFMA R16, R12, R14, R9 ;  /* 0x0000000e0c107223 */ /* 0x000fe20000000009 */
[----:B--2---:R-:W-:Y:S05]  /*5fd0*/  @!P1 BRA `(.L_x_388) ;  /* 0x0000005000009947 */ /* 0x004fea0003800000 */
[----:B------:R-:W-:Y:S02]  /*5fe0*/  MOV R19, R7 ;  /* 0x0000000700137202 */ /* 0x000fe40000000f00 */
[----:B------:R-:W-:Y:S02]  /*5ff0*/  MOV R22, R40 ;  /* 0x0000002800167202 */ /* 0x000fe40000000f00 */
[----:B------:R-:W-:Y:S02]  /*6000*/  MOV R78, 0x6020 ;  /* 0x00006020004e7802 */ /* 0x000fe40000000f00 */
[----:B0-----:R-:W-:Y:S05]  /*6010*/  CALL.REL.NOINC `($__internal_7_$__cuda_sm3x_div_rn_noftz_f32_slowpath) ;  /* 0x0000151000007944 */ /* 0x001fea0003c00000 */
[----:B------:R-:W-:Y:S02]  /*6020*/  MOV R16, R19 ;  /* 0x0000001300107202 */ /* 0x000fe40000000f00 */
.L_x_388:
[----:B------:R-:W-:Y:S05]  /*6030*/  BSYNC B6 ;  /* 0x0000000000067941 */ /* 0x000fea0003800000 */
.L_x_387:
        /* <DEDUP_REMOVED lines=14> */
.L_x_390:
[----:B------:R-:W-:Y:S05]  /*6120*/  BSYNC B6 ;  /* 0x0000000000067941 */ /* 0x000fea0003800000 */
.L_x_389:
        /* <DEDUP_REMOVED lines=14> */
.L_x_391:
[----:B------:R-:W-:Y:S05]  /*6210*/  BSYNC B6 ;  /* 0x0000000000067941 */ /* 0x000fea0003800000 */
.L_x_386:
[----:B------:R-:W-:Y:S05]  /*6220*/  BSYNC B5 ;  /* 0x0000000000057941 */ /* 0x000fea0003800000 */
.L_x_385:
[----:B------:R-:W-:-:S04]  /*6230*/  FSETP.NEU.AND P1, PT, RZ, c[0x0][0x540], PT ;  /* 0x00015000ff007a0b */ /* 0x000fc80003f2d000 */
[----:B------:R-:W-:-:S05]  /*6240*/  FSEL R7, R8, 1, P1 ;  /* 0x3f80000008077808 */ /* 0x000fca0000800000 */
[C---:B------:R-:W-:Y:S01]  /*6250*/  FMUL R5, R7.reuse, R9 ;  /* 0x0000000907057220 */ /* 0x040fe20000400000 */
[C---:B------:R-:W-:Y:S01]  /*6260*/  FMUL R30, R7.reuse, R30 ;  /* 0x0000001e071e7220 */ /* 0x040fe20000400000 */
[C---:B------:R-:W-:Y:S01]  /*6270*/  FMUL R16, R7.reuse, R16 ;  /* 0x0000001007107220 */ /* 0x040fe20000400000 */
[----:B------:R-:W-:Y:S02]  /*6280*/  FMUL R40, R7, R40 ;  /* 0x0000002807287220 */ /* 0x000fe40000400000 */
.L_x_377:
[----:B------:R-:W-:Y:S05]  /*6290*/  BSYNC B4 ;  /* 0x0000000000047941 */ /* 0x000fea0003800000 */
.L_x_376:
[----:B------:R-:W-:Y:S02]  /*62a0*/  FSEL R5, R5, RZ, !P0 ;  /* 0x000000ff05057208 */ /* 0x000fe40004000000 */
[----:B------:R-:W-:Y:S02]  /*62b0*/  FSEL R30, R30, RZ, !P0 ;  /* 0x000000ff1e1e7208 */ /* 0x000fe40004000000 */
[----:B------:R-:W-:Y:S02]  /*62c0*/  FSEL R16, R16, RZ, !P0 ;  /* 0x000000ff10107208 */ /* 0x000fe40004000000 */
[----:B------:R-:W-:Y:S02]  /*62d0*/  FSEL R13, R13, RZ, !P0 ;  /* 0x000000ff0d0d7208 */ /* 0x000fe40004000000 */
[----:B------:R-:W-:-:S02]  /*62e0*/  FSEL R11, R11, RZ, !P0 ;  /* 0x000000ff0b0b7208 */ /* 0x000fc40004000000 */
[----:B------:R-:W-:Y:S02]  /*62f0*/  FSEL R10, R10, RZ, !P0 ;  /* 0x000000ff0a0a7208 */ /* 0x000fe40004000000 */
[----:B------:R-:W-:Y:S02]  /*6300*/  FSEL R17, R40, 1000000, !P0 ;  /* 0x4974240028117808 */ /* 0x000fe40004000000 */
.L_x_258:
[----:B------:R-:W-:Y:S05]  /*6310*/  BSYNC B1 ;  /* 0x0000000000017941 */ /* 0x000fea0003800000 */
.L_x_256:
[----:B------:R-:W-:Y:S01]  /*6320*/  FSEL R15, R17, 1000000, !P3 ;  /* 0x49742400110f7808 */ /* 0x000fe20005800000 */
[----:B------:R-:W-:Y:S01]  /*6330*/  BSSY B1, `(.L_x_392) ;  /* 0x0000089000017945 */ /* 0x000fe20003800000 */
[----:B------:R-:W-:Y:S02]  /*6340*/  FSEL R29, R5, RZ, !P3 ;  /* 0x000000ff051d7208 */ /* 0x000fe40005800000 */
[----:B------:R-:W-:Y:S02]  /*6350*/  FSETP.GEU.AND P0, PT, R15, R4, PT ;  /* 0x000000040f00720b */ /* 0x000fe40003f0e000 */
[----:B------:R-:W-:Y:S02]  /*6360*/  FSEL R30, R30, RZ, !P3 ;  /* 0x000000ff1e1e7208 */ /* 0x000fe40005800000 */
[----:B------:R-:W-:-:S02]  /*6370*/  FSEL R16, R16, RZ, !P3 ;  /* 0x000000ff10107208 */ /* 0x000fc40005800000 */
[----:B------:R-:W-:Y:S02]  /*6380*/  FSEL R31, R10, RZ, !P3 ;  /* 0x000000ff0a1f7208 */ /* 0x000fe40005800000 */
[----:B------:R-:W-:Y:S02]  /*6390*/  FSEL R24, R11, RZ, !P3 ;  /* 0x000000ff0b187208 */ /* 0x000fe40005800000 */
[----:B------:R-:W-:-:S03]  /*63a0*/  FSEL R33, R13, RZ, !P3 ;  /* 0x000000ff0d217208 */ /* 0x000fc60005800000 */
[----:B------:R-:W-:Y:S05]  /*63b0*/  @P0 BRA `(.L_x_393) ;  /* 0x0000080000000947 */ /* 0x000fea0003800000 */
[----:B------:R-:W1:Y:S01]  /*63c0*/  S2R R5, SR_LANEID ;  /* 0x0000000000057919 */ /* 0x000e620000000000 */
[----:B------:R-:W-:Y:S01]  /*63d0*/  VOTEU.ANY UR4, UPT, PT ;  /* 0x0000000000047886 */ /* 0x000fe200038e0100 */
[----:B------:R-:W-:Y:S01]  /*63e0*/  MOV R4, c[0x0][0x3f0] ;  /* 0x0000fc0000047a02 */ /* 0x000fe20000000f00 */
[----:B------:R-:W1:Y:S08]  /*63f0*/  FLO.U32 R14, UR4 ;  /* 0x00000004000e7d00 */ /* 0x000e7000080e0000 */
[----:B------:R-:W2:Y:S01]  /*6400*/  POPC R13, UR4 ;  /* 0x00000004000d7d09 */ /* 0x000ea20008000000 */
[----:B-1----:R-:W-:-:S02]  /*6410*/  ISETP.EQ.U32.AND P0, PT, R14, R5, PT ;  /* 0x000000050e00720c */ /* 0x002fc40003f02070 */
[----:B------:R-:W-:-:S11]  /*6420*/  MOV R5, c[0x0][0x3f4] ;  /* 0x0000fd0000057a02 */ /* 0x000fd60000000f00 */
[----:B--2---:R1:W2:Y:S01]  /*6430*/  @P0 ATOMG.E.ADD.STRONG.GPU PT, R27, [R4.64], R13 ;  /* 0x0000000d041b09a8 */ /* 0x0042a200081ee1d4 */
[----:B------:R-:W-:Y:S01]  /*6440*/  FMUL R7, R52, R30 ;  /* 0x0000001e34077220 */ /* 0x000fe20000400000 */
[----:B------:R-:W-:Y:S01]  /*6450*/  FMUL R9, R50, R16 ;  /* 0x0000001032097220 */ /* 0x000fe20000400000 */
[CC--:B------:R-:W-:Y:S01]  /*6460*/  FMUL R11, R48.reuse, R29.reuse ;  /* 0x0000001d300b7220 */ /* 0x0c0fe20000400000 */
[C---:B------:R-:W-:Y:S01]  /*6470*/  FFMA R2, -R15.reuse, R30, R2 ;  /* 0x0000001e0f027223 */ /* 0x040fe20000000102 */
[----:B------:R-:W-:Y:S01]  /*6480*/  FFMA R8, R48, R16, -R7 ;  /* 0x0000001030087223 */ /* 0x000fe20000000807 */
[----:B------:R-:W-:Y:S01]  /*6490*/  FFMA R10, R52, R29, -R9 ;  /* 0x0000001d340a7223 */ /* 0x000fe20000000809 */
[----:B------:R-:W-:Y:S01]  /*64a0*/  FFMA R12, R50, R30, -R11 ;  /* 0x0000001e320c7223 */ /* 0x000fe2000000080b */
[----:B------:R-:W-:Y:S01]  /*64b0*/  FFMA R6, -R15, R16, R3 ;  /* 0x000000100f067223 */ /* 0x000fe20000000103 */
[C---:B------:R-:W-:Y:S01]  /*64c0*/  FMUL R18, R53.reuse, R8 ;  /* 0x0000000835127220 */ /* 0x040fe20000400000 */
[C---:B------:R-:W-:Y:S01]  /*64d0*/  FMUL R20, R53.reuse, R10 ;  /* 0x0000000a35147220 */ /* 0x040fe20000400000 */
[----:B------:R-:W-:Y:S01]  /*64e0*/  FMUL R53, R53, R12 ;  /* 0x0000000c35357220 */ /* 0x000fe20000400000 */
[----:B-1----:R-:W-:Y:S01]  /*64f0*/  FMUL R4, R47, R24 ;  /* 0x000000182f047220 */ /* 0x002fe20000400000 */
[----:B------:R-:W1:Y:S01]  /*6500*/  S2R R12, SR_LTMASK ;  /* 0x00000000000c7919 */ /* 0x000e620000003900 */
[----:B------:R-:W-:Y:S01]  /*6510*/  FMUL R8, R46, R31 ;  /* 0x0000001f2e087220 */ /* 0x000fe20000400000 */
[C---:B------:R-:W-:Y:S01]  /*6520*/  FMUL R5, R45.reuse, R33 ;  /* 0x000000212d057220 */ /* 0x040fe20000400000 */
[----:B------:R-:W-:Y:S01]  /*6530*/  FFMA R13, R45, R31, -R4 ;  /* 0x0000001f2d0d7223 */ /* 0x000fe20000000804 */
[----:B------:R-:W-:Y:S01]  /*6540*/  FMUL R4, R47, R2 ;  /* 0x000000022f047220 */ /* 0x000fe20000400000 */
[----:B------:R-:W-:Y:S01]  /*6550*/  FFMA R0, -R15, R29, R0 ;  /* 0x0000001d0f007223 */ /* 0x000fe20000000100 */
[----:B------:R-:W-:Y:S01]  /*6560*/  FMUL R7, R48, R30 ;  /* 0x0000001e30077220 */ /* 0x000fe20000400000 */
[----:B------:R-:W-:Y:S01]  /*6570*/  FFMA R15, R47, R33, -R8 ;  /* 0x000000212f0f7223 */ /* 0x000fe20000000808 */
[C---:B------:R-:W-:Y:S01]  /*6580*/  FFMA R19, R46.reuse, R24, -R5 ;  /* 0x000000182e137223 */ /* 0x040fe20000000805 */
[----:B------:R-:W-:Y:S01]  /*6590*/  FMUL R8, R46, R6 ;  /* 0x000000062e087220 */ /* 0x000fe20000400000 */
[C---:B------:R-:W-:Y:S01]  /*65a0*/  FMUL R11, R45.reuse, R24 ;  /* 0x000000182d0b7220 */ /* 0x040fe20000400000 */
[----:B------:R-:W-:Y:S01]  /*65b0*/  FFMA R5, R45, R6, -R4 ;  /* 0x000000062d057223 */ /* 0x000fe20000000804 */
[----:B------:R-:W-:Y:S01]  /*65c0*/  FFMA R23, R50, R29, R7 ;  /* 0x0000001d32177223 */ /* 0x000fe20000000007 */
[-C--:B------:R-:W-:Y:S01]  /*65d0*/  FFMA R7, R47, R0.reuse, -R8 ;  /* 0x000000002f077223 */ /* 0x080fe20000000808 */
[C---:B------:R-:W-:Y:S01]  /*65e0*/  FMUL R9, R45.reuse, R0 ;  /* 0x000000002d097220 */ /* 0x040fe20000400000 */
[----:B------:R-:W-:Y:S01]  /*65f0*/  FMUL R8, R44, R5 ;  /* 0x000000052c087220 */ /* 0x000fe20000400000 */
[----:B------:R-:W-:Y:S01]  /*6600*/  FFMA R4, R46, R33, R11 ;  /* 0x000000212e047223 */ /* 0x000fe2000000000b */
[----:B------:R-:W-:Y:S01]  /*6610*/  FFMA R23, R52, R16, R23 ;  /* 0x0000001034177223 */ /* 0x000fe20000000017 */
[-C--:B------:R-:W-:Y:S01]  /*6620*/  FMUL R5, R45, R2.reuse ;  /* 0x000000022d057220 */ /* 0x080fe20000400000 */
[----:B------:R-:W-:Y:S01]  /*6630*/  FADD R3, R44, R44 ;  /* 0x0000002c2c037221 */ /* 0x000fe20000000000 */
[C---:B------:R-:W-:Y:S01]  /*6640*/  FFMA R9, R46.reuse, R2, -R9 ;  /* 0x000000022e097223 */ /* 0x040fe20000000809 */
[----:B------:R-:W-:Y:S01]  /*6650*/  FADD R23, R23, R23 ;  /* 0x0000001717177221 */ /* 0x000fe20000000000 */
[----:B------:R-:W-:Y:S01]  /*6660*/  FFMA R5, R46, R0, R5 ;  /* 0x000000002e057223 */ /* 0x000fe20000000005 */
[----:B------:R-:W-:Y:S01]  /*6670*/  FFMA R3, R44, R3, -1 ;  /* 0xbf8000002c037423 */ /* 0x000fe20000000003 */
[----:B-1----:R-:W-:Y:S01]  /*6680*/  LOP3.LUT R11, R12, UR4, RZ, 0xc0, !PT ;  /* 0x000000040c0b7c12 */ /* 0x002fe2000f8ec0ff */
[C---:B------:R-:W-:Y:S01]  /*6690*/  FMUL R13, R44.reuse, R13 ;  /* 0x0000000d2c0d7220 */ /* 0x040fe20000400000 */
[C---:B------:R-:W-:Y:S01]  /*66a0*/  FMUL R15, R44.reuse, R15 ;  /* 0x0000000f2c0f7220 */ /* 0x040fe20000400000 */
[C---:B------:R-:W-:Y:S01]  /*66b0*/  FMUL R25, R44.reuse, R19 ;  /* 0x000000132c197220 */ /* 0x040fe20000400000 */
[----:B------:R1:W3:Y:S01]  /*66c0*/  POPC R22, R11 ;  /* 0x0000000b00167309 */ /* 0x0002e20000000000 */
[C---:B------:R-:W-:Y:S01]  /*66d0*/  FMUL R10, R44.reuse, R7 ;  /* 0x000000072c0a7220 */ /* 0x040fe20000400000 */
[C---:B------:R-:W-:Y:S01]  /*66e0*/  FFMA R4, R47.reuse, R31, R4 ;  /* 0x0000001f2f047223 */ /* 0x040fe20000000004 */
[----:B------:R-:W-:Y:S01]  /*66f0*/  FMUL R44, R44, R9 ;  /* 0x000000092c2c7220 */ /* 0x000fe20000400000 */
[-C--:B------:R-:W-:Y:S01]  /*6700*/  FMUL R7, R50, R23.reuse ;  /* 0x0000001732077220 */ /* 0x080fe20000400000 */
[-C--:B------:R-:W-:Y:S01]  /*6710*/  FMUL R9, R48, R23.reuse ;  /* 0x0000001730097220 */ /* 0x080fe20000400000 */
[----:B------:R-:W-:Y:S01]  /*6720*/  FFMA R5, R47, R6, R5 ;  /* 0x000000062f057223 */ /* 0x000fe20000000005 */
[----:B------:R-:W-:Y:S01]  /*6730*/  FMUL R23, R52, R23 ;  /* 0x0000001734177220 */ /* 0x000fe20000400000 */
[----:B------:R-:W-:Y:S01]  /*6740*/  FADD R12, R4, R4 ;  /* 0x00000004040c7221 */ /* 0x000fe20000000000 */
[C---:B------:R-:W-:Y:S01]  /*6750*/  FFMA R7, R54.reuse, R29, R7 ;  /* 0x0000001d36077223 */ /* 0x040fe20000000007 */
[C---:B------:R-:W-:Y:S01]  /*6760*/  FFMA R9, R54.reuse, R30, R9 ;  /* 0x0000001e36097223 */ /* 0x040fe20000000009 */
[----:B------:R-:W-:Y:S01]  /*6770*/  FADD R4, R5, R5 ;  /* 0x0000000505047221 */ /* 0x000fe20000000000 */
[----:B------:R-:W-:Y:S01]  /*6780*/  FFMA R54, R54, R16, R23 ;  /* 0x0000001036367223 */ /* 0x000fe20000000017 */
[C---:B------:R-:W-:Y:S01]  /*6790*/  FMUL R16, R45.reuse, R12 ;  /* 0x0000000c2d107220 */ /* 0x040fe20000400000 */
[----:B------:R-:W-:Y:S01]  /*67a0*/  FFMA R29, R20, 2, R9 ;  /* 0x40000000141d7823 */ /* 0x000fe20000000009 */
[-C--:B------:R-:W-:Y:S01]  /*67b0*/  FMUL R5, R46, R4.reuse ;  /* 0x000000042e057220 */ /* 0x080fe20000400000 */
[----:B------:R-:W-:Y:S01]  /*67c0*/  FMUL R45, R45, R4 ;  /* 0x000000042d2d7220 */ /* 0x000fe20000400000 */
[-C--:B------:R-:W-:Y:S01]  /*67d0*/  FFMA R16, R24, R3.reuse, R16 ;  /* 0x0000000318107223 */ /* 0x080fe20000000010 */
[----:B-1----:R-:W-:Y:S01]  /*67e0*/  MOV R11, c[0x0][0x448] ;  /* 0x00011200000b7a02 */ /* 0x002fe20000000f00 */
[-C--:B------:R-:W-:Y:S01]  /*67f0*/  FFMA R5, R0, R3.reuse, R5 ;  /* 0x0000000300057223 */ /* 0x080fe20000000005 */
[----:B------:R-:W-:Y:S01]  /*6800*/  FFMA R45, R2, R3, R45 ;  /* 0x00000003022d7223 */ /* 0x000fe2000000002d */
[----:B------:R-:W-:Y:S01]  /*6810*/  FFMA R23, R15, 2, R16 ;  /* 0x400000000f177823 */ /* 0x000fe20000000010 */
[----:B------:R-:W-:Y:S01]  /*6820*/  MOV R49, c[0x0][0x528] ;  /* 0x00014a0000317a02 */ /* 0x000fe20000000f00 */
[----:B------:R-:W-:Y:S01]  /*6830*/  FFMA R5, R8, 2, R5 ;  /* 0x4000000008057823 */ /* 0x000fe20000000005 */
[----:B------:R-:W-:Y:S01]  /*6840*/  FFMA R10, R10, 2, R45 ;  /* 0x400000000a0a7823 */ /* 0x000fe2000000002d */
[----:B------:R-:W-:-:S02]  /*6850*/  FFMA R53, R53, 2, R54 ;  /* 0x4000000035357823 */ /* 0x000fc40000000036 */
[----:B------:R-:W-:Y:S01]  /*6860*/  FADD R15, R42, R5 ;  /* 0x000000052a0f7221 */ /* 0x000fe20000000000 */
[----:B------:R-:W-:Y:S01]  /*6870*/  MOV R5, c[0x0][0x4b8] ;  /* 0x00012e0000057a02 */ /* 0x000fe20000000f00 */
[----:B------:R-:W-:Y:S01]  /*6880*/  FADD R41, R41, R10 ;  /* 0x0000000a29297221 */ /* 0x000fe20000000000 */
[----:B--2---:R1:W3:Y:S02]  /*6890*/  SHFL.IDX PT, R27, R27, R14, 0x1f ;  /* 0x00001f0e1b1b7589 */ /* 0x0042e400000e0000 */
[-C--:B-1----:R-:W-:Y:S01]  /*68a0*/  FMUL R14, R46, R12.reuse ;  /* 0x0000000c2e0e7220 */ /* 0x082fe20000400000 */
[C---:B------:R-:W-:Y:S01]  /*68b0*/  FMUL R12, R47.reuse, R12 ;  /* 0x0000000c2f0c7220 */ /* 0x040fe20000400000 */
[----:B------:R-:W-:Y:S02]  /*68c0*/  FMUL R47, R47, R4 ;  /* 0x000000042f2f7220 */ /* 0x000fe40000400000 */
[-C--:B------:R-:W-:Y:S01]  /*68d0*/  FFMA R14, R33, R3.reuse, R14 ;  /* 0x00000003210e7223 */ /* 0x080fe2000000000e */
[-C--:B------:R-:W-:Y:S01]  /*68e0*/  FFMA R4, R31, R3.reuse, R12 ;  /* 0x000000031f047223 */ /* 0x080fe2000000000c */
[----:B------:R-:W-:Y:S01]  /*68f0*/  FFMA R47, R6, R3, R47 ;  /* 0x00000003062f7223 */ /* 0x000fe2000000002f */
[----:B------:R-:W-:Y:S01]  /*6900*/  MOV R3, c[0x0][0x480] ;  /* 0x0001200000037a02 */ /* 0x000fe20000000f00 */
[----:B------:R-:W-:Y:S01]  /*6910*/  FFMA R19, R13, 2, R14 ;  /* 0x400000000d137823 */ /* 0x000fe2000000000e */
[----:B------:R-:W-:Y:S01]  /*6920*/  FFMA R25, R25, 2, R4 ;  /* 0x4000000019197823 */ /* 0x000fe20000000004 */
[----:B------:R-:W-:Y:S01]  /*6930*/  FFMA R44, R44, 2, R47 ;  /* 0x400000002c2c7823 */ /* 0x000fe2000000002f */
[----:B---3--:R-:W-:Y:S01]  /*6940*/  IADD3 R12, R27, R22, RZ ;  /* 0x000000161b0c7210 */ /* 0x008fe20007ffe0ff */
[----:B------:R-:W-:Y:S01]  /*6950*/  FFMA R27, R18, 2, R7 ;  /* 0x40000000121b7823 */ /* 0x000fe20000000007 */
[----:B------:R-:W-:Y:S01]  /*6960*/  MOV R7, c[0x0][0x4f0] ;  /* 0x00013c0000077a02 */ /* 0x000fe20000000f00 */
[----:B------:R-:W-:Y:S01]  /*6970*/  FADD R43, R43, R44 ;  /* 0x0000002c2b2b7221 */ /* 0x000fe20000000000 */
[----:B------:R-:W-:Y:S01]  /*6980*/  SHF.R.S32.HI R0, RZ, 0x1f, R12 ;  /* 0x0000001fff007819 */ /* 0x000fe2000001140c */
[----:B------:R-:W-:-:S04]  /*6990*/  IMAD.WIDE.U32 R2, R12, R3, c[0x0][0x460] ;  /* 0x000118000c027625 */ /* 0x000fc800078e0003 */
[C---:B------:R-:W-:Y:S01]  /*69a0*/  IMAD R9, R0.reuse, c[0x0][0x480], RZ ;  /* 0x0001200000097a24 */ /* 0x040fe200078e02ff */
[----:B------:R-:W-:Y:S01]  /*69b0*/  MOV R8, R2 ;  /* 0x0000000200087202 */ /* 0x000fe20000000f00 */
[C---:B------:R-:W-:Y:S02]  /*69c0*/  IMAD R13, R0.reuse, c[0x0][0x4b8], RZ ;  /* 0x00012e00000d7a24 */ /* 0x040fe400078e02ff */
[C---:B------:R-:W-:Y:S02]  /*69d0*/  IMAD R33, R0.reuse, c[0x0][0x4f0], RZ ;  /* 0x00013c0000217a24 */ /* 0x040fe400078e02ff */
[C---:B------:R-:W-:Y:S02]  /*69e0*/  IMAD R45, R0.reuse, c[0x0][0x448], RZ ;  /* 0x00011200002d7a24 */ /* 0x040fe400078e02ff */
[----:B------:R-:W-:Y:S02]  /*69f0*/  IMAD R47, R0, c[0x0][0x528], RZ ;  /* 0x00014a00002f7a24 */ /* 0x000fe400078e02ff */
[----:B------:R-:W-:-:S02]  /*6a00*/  IMAD R9, R12, UR14, R9 ;  /* 0x0000000e0c097c24 */ /* 0x000fc4000f8e0209 */
[----:B------:R-:W-:-:S03]  /*6a10*/  IMAD.WIDE.U32 R4, R12, R5, c[0x0][0x498] ;  /* 0x000126000c047625 */ /* 0x000fc600078e0005 */
[----:B------:R-:W-:Y:S01]  /*6a20*/  IADD3 R9, R3, R9, RZ ;  /* 0x0000000903097210 */ /* 0x000fe20007ffe0ff */
[C---:B------:R-:W-:Y:S01]  /*6a30*/  IMAD R31, R12.reuse, UR15, R13 ;  /* 0x0000000f0c1f7c24 */ /* 0x040fe2000f8e020d */
[----:B------:R-:W-:Y:S01]  /*6a40*/  MOV R2, R4 ;  /* 0x0000000400027202 */ /* 0x000fe20000000f00 */
[C---:B------:R-:W-:Y:S02]  /*6a50*/  IMAD.WIDE.U32 R6, R12.reuse, R7, c[0x0][0x4d0] ;  /* 0x000134000c067625 */ /* 0x040fe400078e0007 */
[----:B------:R1:W-:Y:S01]  /*6a60*/  STG.E [R8.64], R39 ;  /* 0x0000002708007986 */ /* 0x0003e2000c101914 */
[----:B------:R-:W-:Y:S01]  /*6a70*/  IADD3 R3, R5, R31, RZ ;  /* 0x0000001f05037210 */ /* 0x000fe20007ffe0ff */
[C---:B------:R-:W-:Y:S01]  /*6a80*/  IMAD R33, R12.reuse, UR16, R33 ;  /* 0x000000100c217c24 */ /* 0x040fe2000f8e0221 */
[----:B------:R-:W-:Y:S01]  /*6a90*/  MOV R4, R6 ;  /* 0x0000000600047202 */ /* 0x000fe20000000f00 */
[C---:B------:R-:W-:Y:S02]  /*6aa0*/  IMAD.WIDE.U32 R10, R12.reuse, R11, c[0x0][0x428] ;  /* 0x00010a000c0a7625 */ /* 0x040fe400078e000b */
[----:B------:R1:W-:Y:S01]  /*6ab0*/  STG.E [R2.64], R15 ;  /* 0x0000000f02007986 */ /* 0x0003e2000c101914 */
[----:B------:R-:W-:Y:S01]  /*6ac0*/  IADD3 R5, R7, R33, RZ ;  /* 0x0000002107057210 */ /* 0x000fe20007ffe0ff */
[----:B------:R-:W-:-:S02]  /*6ad0*/  IMAD R45, R12, UR17, R45 ;  /* 0x000000110c2d7c24 */ /* 0x000fc4000f8e022d */
[C---:B------:R-:W-:Y:S01]  /*6ae0*/  IMAD R47, R12.reuse, UR18, R47 ;  /* 0x000000120c2f7c24 */ /* 0x040fe2000f8e022f */
[----:B------:R1:W-:Y:S01]  /*6af0*/  STG.E [R2.64+0x4], R41 ;  /* 0x0000042902007986 */ /* 0x0003e2000c101914 */
[----:B------:R-:W-:Y:S01]  /*6b00*/  IMAD.WIDE.U32 R12, R12, R49, c[0x0][0x508] ;  /* 0x000142000c0c7625 */ /* 0x000fe200078e0031 */
[----:B------:R-:W-:Y:S02]  /*6b10*/  IADD3 R11, R11, R45, RZ ;  /* 0x0000002d0b0b7210 */ /* 0x000fe40007ffe0ff */
[----:B------:R1:W-:Y:S02]  /*6b20*/  STG.E [R2.64+0x8], R43 ;  /* 0x0000082b02007986 */ /* 0x0003e4000c101914 */
[----:B------:R-:W-:Y:S02]  /*6b30*/  IADD3 R7, R13, R47, RZ ;  /* 0x0000002f0d077210 */ /* 0x000fe40007ffe0ff */
[----:B------:R-:W-:Y:S01]  /*6b40*/  MOV R6, R12 ;  /* 0x0000000c00067202 */ /* 0x000fe20000000f00 */
[----:B------:R1:W-:Y:S04]  /*6b50*/  STG.E [R4.64], R19 ;  /* 0x0000001304007986 */ /* 0x0003e8000c101914 */
[----:B------:R1:W-:Y:S04]  /*6b60*/  STG.E [R4.64+0x4], R23 ;  /* 0x0000041704007986 */ /* 0x0003e8000c101914 */
[----:B------:R1:W-:Y:S04]  /*6b70*/  STG.E [R4.64+0x8], R25 ;  /* 0x0000081904007986 */ /* 0x0003e8000c101914 */
[----:B------:R1:W-:Y:S04]  /*6b80*/  STG.E [R10.64], R38 ;  /* 0x000000260a007986 */ /* 0x0003e8000c101914 */
[----:B------:R1:W-:Y:S04]  /*6b90*/  STG.E [R6.64], R27 ;  /* 0x0000001b06007986 */ /* 0x0003e8000c101914 */
[----:B------:R1:W-:Y:S04]  /*6ba0*/  STG.E [R6.64+0x4], R29 ;  /* 0x0000041d06007986 */ /* 0x0003e8000c101914 */
[----:B------:R1:W-:Y:S02]  /*6bb0*/  STG.E [R6.64+0x8], R53 ;  /* 0x0000083506007986 */ /* 0x0003e4000c101914 */
.L_x_393:
[----:B------:R-:W-:Y:S05]  /*6bc0*/  BSYNC B1 ;  /* 0x0000000000017941 */ /* 0x000fea0003800000 */
.L_x_392:
[----:B------:R-:W-:-:S04]  /*6bd0*/  IADD3 R34, P0, R34, UR6, RZ ;  /* 0x0000000622227c10 */ /* 0x000fc8000ff1e0ff */
[----:B------:R-:W-:Y:S02]  /*6be0*/  IADD3.X R21, R21, UR19, RZ, P0, !PT ;  /* 0x0000001315157c10 */ /* 0x000fe400087fe4ff */
[----:B------:R-:W-:-:S04]  /*6bf0*/  ISETP.GE.U32.AND P0, PT, R34, c[0x0][0x178], PT ;  /* 0x00005e0022007a0c */ /* 0x000fc80003f06070 */
[----:B------:R-:W-:-:S13]  /*6c00*/  ISETP.GE.U32.AND.EX P0, PT, R21, c[0x0][0x17c], PT, P0 ;  /* 0x00005f0015007a0c */ /* 0x000fda0003f06100 */
[----:B------:R-:W-:Y:S01]  /*6c10*/  @P0 CALL.REL.NOINC `(.L_x_394) ;  /* 0x0000001000000944 */ /* 0x000fe20003c00000 */
[----:B------:R-:W-:Y:S05]  /*6c20*/  BRA `(.L_x_395) ;  /* 0xffff966000007947 */ /* 0x000fea000383ffff */
.L_x_394:
[----:B------:R-:W-:Y:S05]  /*6c30*/  BSYNC B0 ;  /* 0x0000000000007941 */ /* 0x000fea0003800000 */
.L_x_252:
[----:B------:R-:W-:Y:S05]  /*6c40*/  EXIT ;  /* 0x000000000000794d */ /* 0x000fea0003800000 */
        .weak           $__internal_4_$__cuda_sm20_div_u64
        .type           $__internal_4_$__cuda_sm20_div_u64,@function
        .size           $__internal_4_$__cuda_sm20_div_u64,($__internal_5_$__cuda_sm20_rcp_rn_f32_slowpath - $__internal_4_$__cuda_sm20_div_u64)
$__internal_4_$__cuda_sm20_div_u64:
        /* <DEDUP_REMOVED lines=15> */
[----:B------:R-:W-:Y:S01]  /*6d40*/  IMAD.HI.U32 R4, P1, R3, R7, R4 ;  /* 0x0000000703047227 */ /* 0x000fe20007820004 */
[----:B------:R-:W-:-:S04]  /*6d50*/  IADD3.X R0, R9, R3, RZ, P0, !PT ;  /* 0x0000000309007210 */ /* 0x000fc800007fe4ff */
[----:B------:R-:W-:-:S04]  /*6d60*/  IADD3 R5, P2, R11, R4, RZ ;  /* 0x000000040b057210 */ /* 0x000fc80007f5e0ff */
[----:B------:R-:W-:Y:S01]  /*6d70*/  IADD3.X R7, RZ, RZ, R0, P2, P1 ;  /* 0x000000ffff077210 */ /* 0x000fe200017e2400 */
[----:B------:R-:W-:-:S04]  /*6d80*/  IMAD.WIDE.U32 R2, R5, c[0x0][0x164], RZ ;  /* 0x0000590005027a25 */ /* 0x000fc800078e00ff */
        /* <DEDUP_REMOVED lines=22> */
[----:B------:R-:W-:Y:S01]  /*6ef0*/  IMAD R3, R5, UR5, R3 ;  /* 0x0000000505037c24 */ /* 0x000fe2000f8e0203 */
[----:B------:R-:W-:-:S03]  /*6f00*/  IADD3 R7, P1, -R2, R34, RZ ;  /* 0x0000002202077210 */ /* 0x000fc60007f3e1ff */
[----:B------:R-:W-:Y:S01]  /*6f10*/  IMAD R0, R0, c[0x0][0x164], R3 ;  /* 0x0000590000007a24 */ /* 0x000fe200078e0203 */
[----:B------:R-:W-:-:S04]  /*6f20*/  ISETP.GE.U32.AND P0, PT, R7, c[0x0][0x164], PT ;  /* 0x0000590007007a0c */ /* 0x000fc80003f06070 */
[----:B------:R-:W-:Y:S02]  /*6f30*/  IADD3.X R4, ~R0, R21, RZ, P1, !PT ;  /* 0x0000001500047210 */ /* 0x000fe40000ffe5ff */
[----:B------:R-:W-:Y:S02]  /*6f40*/  IADD3 R2, P1, R7, -c[0x0][0x164], RZ ;  /* 0x8000590007027a10 */ /* 0x000fe40007f3e0ff */
[C---:B------:R-:W-:Y:S02]  /*6f50*/  ISETP.GE.U32.AND.EX P0, PT, R4.reuse, UR5, PT, P0 ;  /* 0x0000000504007c0c */ /* 0x040fe4000bf06100 */
[----:B------:R-:W-:Y:S02]  /*6f60*/  IADD3.X R3, R4, ~UR5, RZ, P1, !PT ;  /* 0x8000000504037c10 */ /* 0x000fe40008ffe4ff */
[----:B------:R-:W-:Y:S02]  /*6f70*/  IADD3 R0, R5, 0x1, RZ ;  /* 0x0000000105007810 */ /* 0x000fe40007ffe0ff */
[----:B------:R-:W-:-:S02]  /*6f80*/  SEL R2, R2, R7, P0 ;  /* 0x0000000702027207 */ /* 0x000fc40000000000 */
[----:B------:R-:W-:Y:S02]  /*6f90*/  SEL R3, R3, R4, P0 ;  /* 0x0000000403037207 */ /* 0x000fe40000000000 */
[----:B------:R-:W-:Y:S02]  /*6fa0*/  SEL R5, R0, R5, P0 ;  /* 0x0000000500057207 */ /* 0x000fe40000000000 */
[----:B------:R-:W-:Y:S02]  /*6fb0*/  ISETP.GE.U32.AND P0, PT, R2, c[0x0][0x164], PT ;  /* 0x0000590002007a0c */ /* 0x000fe40003f06070 */
[----:B------:R-:W-:Y:S02]  /*6fc0*/  ISETP.NE.U32.AND P1, PT, RZ, c[0x0][0x164], PT ;  /* 0x00005900ff007a0c */ /* 0x000fe40003f25070 */
[----:B------:R-:W-:Y:S02]  /*6fd0*/  IADD3 R38, R5, 0x1, RZ ;  /* 0x0000000105267810 */ /* 0x000fe40007ffe0ff */
[----:B------:R-:W-:-:S02]  /*6fe0*/  ISETP.GE.U32.AND.EX P0, PT, R3, UR5, PT, P0 ;  /* 0x0000000503007c0c */ /* 0x000fc4000bf06100 */
[----:B------:R-:W-:Y:S02]  /*6ff0*/  MOV R2, R6 ;  /* 0x0000000600027202 */ /* 0x000fe40000000f00 */
[----:B------:R-:W-:Y:S02]  /*7000*/  MOV R3, 0x0 ;  /* 0x0000000000037802 */ /* 0x000fe40000000f00 */
[----:B------:R-:W-:Y:S02]  /*7010*/  ISETP.NE.AND.EX P1, PT, RZ, UR5, PT, P1 ;  /* 0x00000005ff007c0c */ /* 0x000fe4000bf25310 */
[----:B------:R-:W-:-:S04]  /*7020*/  SEL R38, R38, R5, P0 ;  /* 0x0000000526267207 */ /* 0x000fc80000000000 */
[----:B------:R-:W-:Y:S01]  /*7030*/  SEL R38, R38, 0xffffffff, P1 ;  /* 0xffffffff26267807 */ /* 0x000fe20000800000 */
[----:B------:R-:W-:Y:S06]  /*7040*/  RET.REL.NODEC R2 `(my_create_soft_contacts_cuda_kernel_forward) ;  /* 0xffff8fb002007950 */ /* 0x000fec0003c3ffff */
        .weak           $__internal_5_$__cuda_sm20_rcp_rn_f32_slowpath
        .type           $__internal_5_$__cuda_sm20_rcp_rn_f32_slowpath,@function
        .size           $__internal_5_$__cuda_sm20_rcp_rn_f32_slowpath,($__internal_6_$__cuda_sm20_sqrt_rn_f32_slowpath - $__internal_5_$__cuda_sm20_rcp_rn_f32_slowpath)
$__internal_5_$__cuda_sm20_rcp_rn_f32_slowpath:
[----:B------:R-:W-:Y:S01]  /*7050*/  SHF.L.U32 R19, R22, 0x1, RZ ;  /* 0x0000000116137819 */ /* 0x000fe200000006ff */
[----:B------:R-:W-:Y:S03]  /*7060*/  BSSY B3, `(.L_x_396) ;  /* 0x0000031000037945 */ /* 0x000fe60003800000 */
[----:B------:R-:W-:Y:S02]  /*7070*/  SHF.R.U32.HI R79, RZ, 0x18, R19 ;  /* 0x00000018ff4f7819 */ /* 0x000fe40000011613 */
[----:B------:R-:W-:Y:S02]  /*7080*/  MOV R19, R22 ;  /* 0x0000001600137202 */ /* 0x000fe40000000f00 */
        /* <DEDUP_REMOVED lines=12> */
.L_x_397:
        /* <DEDUP_REMOVED lines=33> */
.L_x_399:
[----:B------:R0:W1:Y:S02]  /*7360*/  MUFU.RCP R22, R19 ;  /* 0x0000001300167308 */ /* 0x0000640000001000 */
.L_x_398:
[----:B------:R-:W-:Y:S05]  /*7370*/  BSYNC B3 ;  /* 0x0000000000037941 */ /* 0x000fea0003800000 */
.L_x_396:
[----:B01----:R-:W-:Y:S02]  /*7380*/  MOV R19, R22 ;  /* 0x0000001600137202 */ /* 0x003fe40000000f00 */
[----:B------:R-:W-:Y:S02]  /*7390*/  MOV R22, R78 ;  /* 0x0000004e00167202 */ /* 0x000fe40000000f00 */
[----:B------:R-:W-:-:S04]  /*73a0*/  MOV R23, 0x0 ;  /* 0x0000000000177802 */ /* 0x000fc80000000f00 */
[----:B------:R-:W-:Y:S05]  /*73b0*/  RET.REL.NODEC R22 `(my_create_soft_contacts_cuda_kernel_forward) ;  /* 0xffff8c4016007950 */ /* 0x000fea0003c3ffff */
        .weak           $__internal_6_$__cuda_sm20_sqrt_rn_f32_slowpath
        .type           $__internal_6_$__cuda_sm20_sqrt_rn_f32_slowpath,@function
        .size           $__internal_6_$__cuda_sm20_sqrt_rn_f32_slowpath,($__internal_7_$__cuda_sm3x_div_rn_noftz_f32_slowpath - $__internal_6_$__cuda_sm20_sqrt_rn_f32_slowpath)
$__internal_6_$__cuda_sm20_sqrt_rn_f32_slowpath:
        /* <DEDUP_REMOVED lines=13> */
[----:B------:R-:W-:Y:S01]  /*7490*/  @P1 FMUL.FTZ R80, R22, 0.5 ;  /* 0x3f00000016501820 */ /* 0x000fe20000410000 */
[----:B------:R-:W-:Y:S02]  /*74a0*/  @!P1 MOV R22, R19 ;  /* 0x0000001300169202 */ /* 0x000fe40000000f00 */
[----:B------:R-:W-:-:S04]  /*74b0*/  @P1 FADD.FTZ R79, -R78, -RZ ;  /* 0x800000ff4e4f1221 */ /* 0x000fc80000010100 */
[----:B------:R-:W-:-:S04]  /*74c0*/  @P1 FFMA R79, R78, R79, R23 ;  /* 0x0000004f4e4f1223 */ /* 0x000fc80000000017 */
[----:B------:R-:W-:-:S04]  /*74d0*/  @P1 FFMA R79, R79, R80, R78 ;  /* 0x000000504f4f1223 */ /* 0x000fc8000000004e */
[----:B------:R-:W-:-:S05]  /*74e0*/  @P1 FMUL.FTZ R22, R79, 2.3283064365386962891e-10 ;  /* 0x2f8000004f161820 */ /* 0x000fca0000410000 */
.L_x_400:
[----:B------:R-:W-:Y:S02]  /*74f0*/  MOV R19, R22 ;  /* 0x0000001600137202 */ /* 0x000fe40000000f00 */
[----:B------:R-:W-:Y:S02]  /*7500*/  MOV R22, R81 ;  /* 0x0000005100167202 */ /* 0x000fe40000000f00 */
[----:B------:R-:W-:-:S04]  /*7510*/  MOV R23, 0x0 ;  /* 0x0000000000177802 */ /* 0x000fc80000000f00 */
[----:B------:R-:W-:Y:S05]  /*7520*/  RET.REL.NODEC R22 `(my_create_soft_contacts_cuda_kernel_forward) ;  /* 0xffff8ad016007950 */ /* 0x000fea0003c3ffff */
        .weak           $__internal_7_$__cuda_sm3x_div_rn_noftz_f32_slowpath
        .type           $__internal_7_$__cuda_sm3x_div_rn_noftz_f32_slowpath,@function
        .size           $__internal_7_$__cuda_sm3x_div_rn_noftz_f32_slowpath,(.L_x_1208 - $__internal_7_$__cuda_sm3x_div_rn_noftz_f32_slowpath)
$__internal_7_$__cuda_sm3x_div_rn_noftz_f32_slowpath:
        /* <DEDUP_REMOVED lines=34> */
.L_x_402:
[----:B------:R-:W-:Y:S01]  /*7750*/  LEA R79, R83, 0xc0800000, 0x17 ;  /* 0xc0800000534f7811 */ /* 0x000fe200078eb8ff */
[----:B------:R-:W-:Y:S03]  /*7760*/  BSSY B3, `(.L_x_407) ;  /* 0x0000036000037945 */ /* 0x000fe60003800000 */
[----:B------:R-:W-:Y:S02]  /*7770*/  IADD3 R79, -R79, R22, RZ ;  /* 0x000000164f4f7210 */ /* 0x000fe40007ffe1ff */
[----:B------:R-:W-:Y:S02]  /*7780*/  IADD3 R22, R81, -0x7f, RZ ;  /* 0xffffff8151167810 */ /* 0x000fe40007ffe0ff */
[----:B------:R-:W0:Y:S01]  /*7790*/  MUFU.RCP R80, R79 ;  /* 0x0000004f00507308 */ /* 0x000e220000001000 */
[----:B------:R-:W-:Y:S02]  /*77a0*/  FADD.FTZ R82, -R79, -RZ ;  /* 0x800000ff4f527221 */ /* 0x000fe40000010100 */
[C---:B------:R-:W-:Y:S01]  /*77b0*/  IMAD R19, R22.reuse, -0x800000, R19 ;  /* 0xff80000016137824 */ /* 0x040fe200078e0213 */
[----:B------:R-:W-:-:S04]  /*77c0*/  IADD3 R22, R22, 0x7f, -R83 ;  /* 0x0000007f16167810 */ /* 0x000fc80007ffe853 */
[----:B------:R-:W-:Y:S01]  /*77d0*/  IADD3 R22, R22, R23, RZ ;  /* 0x0000001716167210 */ /* 0x000fe20007ffe0ff */
[----:B0-----:R-:W-:-:S04]  /*77e0*/  FFMA R81, R80, R82, 1 ;  /* 0x3f80000050517423 */ /* 0x001fc80000000052 */
[----:B------:R-:W-:-:S04]  /*77f0*/  FFMA R85, R80, R81, R80 ;  /* 0x0000005150557223 */ /* 0x000fc80000000050 */
[----:B------:R-:W-:-:S04]  /*7800*/  FFMA R80, R19, R85, RZ ;  /* 0x0000005513507223 */ /* 0x000fc800000000ff */
[----:B------:R-:W-:-:S04]  /*7810*/  FFMA R81, R82, R80, R19 ;  /* 0x0000005052517223 */ /* 0x000fc80000000013 */
[----:B------:R-:W-:-:S04]  /*7820*/  FFMA R84, R85, R81, R80 ;  /* 0x0000005155547223 */ /* 0x000fc80000000050 */
[----:B------:R-:W-:-:S04]  /*7830*/  FFMA R81, R82, R84, R19 ;  /* 0x0000005452517223 */ /* 0x000fc80000000013 */
        /* <DEDUP_REMOVED lines=36> */
.L_x_409:
[----:B------:R-:W-:-:S04]  /*7a80*/  LOP3.LUT R80, R80, 0x80000000, RZ, 0xc0, !PT ;  /* 0x8000000050507812 */ /* 0x000fc800078ec0ff */
[----:B------:R-:W-:Y:S01]  /*7a90*/  LOP3.LUT R80, R80, 0x7f800000, RZ, 0xfc, !PT ;  /* 0x7f80000050507812 */ /* 0x000fe200078efcff */
[----:B------:R-:W-:Y:S05]  /*7aa0*/  BRA `(.L_x_410) ;  /* 0x0000001000007947 */ /* 0x000fea0003800000 */
.L_x_408:
[----:B------:R-:W-:Y:S02]  /*7ab0*/  LEA R80, R22, R80, 0x17 ;  /* 0x0000005016507211 */ /* 0x000fe400078eb8ff */
.L_x_410:
[----:B------:R-:W-:Y:S05]  /*7ac0*/  BSYNC B3 ;  /* 0x0000000000037941 */ /* 0x000fea0003800000 */
.L_x_407:
[----:B------:R-:W-:Y:S05]  /*7ad0*/  BRA `(.L_x_411) ;  /* 0x0000008000007947 */ /* 0x000fea0003800000 */
.L_x_406:
[----:B------:R-:W-:-:S04]  /*7ae0*/  LOP3.LUT R19, R22, 0x80000000, R19, 0x48, !PT ;  /* 0x8000000016137812 */ /* 0x000fc800078e4813 */
[----:B------:R-:W-:Y:S01]  /*7af0*/  LOP3.LUT R80, R19, 0x7f800000, RZ, 0xfc, !PT ;  /* 0x7f80000013507812 */ /* 0x000fe200078efcff */
[----:B------:R-:W-:Y:S05]  /*7b00*/  BRA `(.L_x_411) ;  /* 0x0000005000007947 */ /* 0x000fea0003800000 */
.L_x_405:
[----:B------:R-:W-:Y:S01]  /*7b10*/  LOP3.LUT R80, R22, 0x80000000, R19, 0x48, !PT ;  /* 0x8000000016507812 */ /* 0x000fe200078e4813 */
[----:B------:R-:W-:Y:S05]  /*7b20*/  BRA `(.L_x_411) ;  /* 0x0000003000007947 */ /* 0x000fea0003800000 */
.L_x_404:
[----:B------:R-:W0:Y:S01]  /*7b30*/  MUFU.RSQ R80, -QNAN ;  /* 0xffc0000000507908 */ /* 0x000e220000001400 */
[----:B------:R-:W-:Y:S05]  /*7b40*/  BRA `(.L_x_411) ;  /* 0x0000001000007947 */ /* 0x000fea0003800000 */
.L_x_403:
[----:B------:R-:W-:Y:S02]  /*7b50*/  FADD.FTZ R80, R19, R22 ;  /* 0x0000001613507221 */ /* 0x000fe40000010000 */
.L_x_411:
[----:B------:R-:W-:Y:S05]  /*7b60*/  BSYNC B2 ;  /* 0x0000000000027941 */ /* 0x000fea0003800000 */
.L_x_401:
[----:B------:R-:W-:Y:S02]  /*7b70*/  MOV R22, R78 ;  /* 0x0000004e00167202 */ /* 0x000fe40000000f00 */
[----:B------:R-:W-:Y:S02]  /*7b80*/  MOV R23, 0x0 ;  /* 0x0000000000177802 */ /* 0x000fe40000000f00 */
[----:B0-----:R-:W-:Y:S02]  /*7b90*/  MOV R19, R80 ;  /* 0x0000005000137202 */ /* 0x001fe40000000f00 */
[----:B------:R-:W-:Y:S05]  /*7ba0*/  RET.REL.NODEC R22 `(my_create_soft_contacts_cuda_kernel_forward) ;  /* 0xffff845016007950 */ /* 0x000fea0003c3ffff */
.L_x_412:
        /* <DEDUP_REMOVED lines=13> */
.L_x_1208:


//--------------------- .text.my_solve_particle_shape_contacts_cuda_kernel_backward --------------------------
	.section	.text.my_solve_particle_shape_contacts_cuda_kernel_backward,"ax",@progbits
	.sectioninfo	@"SHI_REGISTERS=105"
	.align	128
        .global         my_solve_particle_shape_contacts_cuda_kernel_backward
        .type           my_solve_particle_shape_contacts_cuda_kernel_backward,@function
        .size           my_solve_particle_shape_contacts_cuda_kernel_backward,(.L_x_1211 - my_solve_particle_shape_contacts_cuda_kernel_backward)
        .other          my_solve_particle_shape_contacts_cuda_kernel_backward,@"STO_CUDA_ENTRY STV_DEFAULT"
my_solve_particle_shape_contacts_cuda_kernel_backward:
.text.my_solve_particle_shape_contacts_cuda_kernel_backward:
[----:B------:R-:W-:Y:S02]  /*0000*/  MOV R1, c[0x0][0x28] ;  /* 0x00000a0000017a02 */ /* 0x000fe40000000f00 */
[----:B------:R-:W0:Y:S01]  /*0010*/  S2R R2, SR_TID.X ;  /* 0x0000000000027919 */ /* 0x000e220000002100 */
[----:B------:R-:W-:-:S03]  /*0020*/  MOV R3, RZ ;  /* 0x000000ff00037202 */ /* 0x000fc60000000f00 */
[----:B------:R-:W0:Y:S02]  /*0030*/  S2R R5, SR_CTAID.X ;  /* 0x0000000000057919 */ /* 0x000e240000002500 */
[----:B0-----:R-:W-:-:S05]  /*0040*/  IMAD.WIDE.U32 R2, R5, c[0x0][0x0], R2 ;  /* 0x0000000005027a25 */ /* 0x001fca00078e0002 */
[----:B------:R-:W-:-:S04]  /*0050*/  ISETP.GE.U32.AND P0, PT, R2, c[0x0][0x178], PT ;  /* 0x00005e0002007a0c */ /* 0x000fc80003f06070 */
[----:B------:R-:W-:-:S13]  /*0060*/  ISETP.GE.U32.AND.EX P0, PT, R3, c[0x0][0x17c], PT, P0 ;  /* 0x00005f0003007a0c */ /* 0x000fda0003f06100 */
[----:B------:R-:W-:Y:S05]  /*0070*/  @P0 EXIT ;  /* 0x000000000000094d */ /* 0x000fea0003800000 */
[----:B------:R-:W-:Y:S01]  /*0080*/  BSSY B1, `(.L_x_413) ;  /* 0x00006c1000017945 */ /* 0x000fe20003800000 */
[----:B------:R-:W-:Y:S01]  /*0090*/  MOV R20, R2 ;  /* 0x0000000200147202 */ /* 0x000fe20000000f00 */
[----:B------:R-:W-:Y:S01]  /*00a0*/  ULDC UR4, c[0x0][0x5a0] ;  /* 0x0001680000047ab9 */ /* 0x000fe20000000800 */
[----:B------:R-:W-:Y:S01]  /*00b0*/  MOV R21, R3 ;  /* 0x0000000300157202 */ /* 0x000fe20000000f00 */
        /* <DEDUP_REMOVED lines=25> */
[----:B------:R-:W-:Y:S02]  /*0250*/  USHF.R.S32.HI UR4, URZ, 0x1f, UR4 ;  /* 0x0000001f3f047899 */ /* 0x000fe40008011404 */
        /* <DEDUP_REMOVED lines=25> */
[----:B------:R-:W-:-:S02]  /*03f0*/  ULDC.64 UR32, c[0x0][0x118] ;  /* 0x0000460000207ab9 */ /* 0x000fc40000000a00 */
.L_x_497:
[----:B------:R-:W-:Y:S02]  /*0400*/  MOV R2, c[0x0][0x510] ;  /* 0x0001440000027a02 */ /* 0x000fe40000000f00 */
[----:B------:R-:W-:-:S05]  /*0410*/  MOV R3, c[0x0][0x514] ;  /* 0x0001450000037a02 */ /* 0x000fca0000000f00 */
[----:B------:R-:W2:Y:S01]  /*0420*/  LDG.E R2, [R2.64] ;  /* 0x0000002002027981 */ /* 0x000ea2000c1e1900 */
[----:B------:R-:W-:Y:S01]  /*0430*/  YIELD ;  /* 0x0000000000007946 */ /* 0x000fe20003800000 */
[----:B------:R-:W-:Y:S01]  /*0440*/  BSSY B0, `(.L_x_414) ;  /* 0x000067e000007945 */ /* 0x000fe20003800000 */
[----:B--2---:R-:W-:-:S04]  /*0450*/  IMNMX R5, R2, c[0x0][0x660], PT ;  /* 0x0001980002057a17 */ /* 0x004fc80003800200 */
[----:B------:R-:W-:-:S13]  /*0460*/  ISETP.GT.AND P0, PT, R5, R20, PT ;  /* 0x000000140500720c */ /* 0x000fda0003f04270 */
[----:B------:R-:W-:Y:S05]  /*0470*/  @!P0 BRA `(.L_x_415) ;  /* 0x000067a000008947 */ /* 0x000fea0003800000 */
[----:B------:R-:W-:Y:S02]  /*0480*/  SHF.R.S32.HI R55, RZ, 0x1f, R20 ;  /* 0x0000001fff377819 */ /* 0x000fe40000011414 */
[----:B------:R-:W-:-:S03]  /*0490*/  MOV R3, c[0x0][0x568] ;  /* 0x00015a0000037a02 */ /* 0x000fc60000000f00 */
[----:B------:R-:W-:Y:S02]  /*04a0*/  IMAD R5, R55, c[0x0][0x568], RZ ;  /* 0x00015a0037057a24 */ /* 0x000fe400078e02ff */
[----:B------:R-:W-:-:S04]  /*04b0*/  IMAD.WIDE.U32 R2, R20, R3, c[0x0][0x548] ;  /* 0x0001520014027625 */ /* 0x000fc800078e0003 */
[----:B------:R-:W-:Y:S01]  /*04c0*/  IMAD R5, R20, UR6, R5 ;  /* 0x0000000614057c24 */ /* 0x000fe2000f8e0205 */
[----:B------:R-:W-:-:S04]  /*04d0*/  MOV R4, R2 ;  /* 0x0000000200047202 */ /* 0x000fc80000000f00 */
[----:B------:R-:W-:-:S05]  /*04e0*/  IADD3 R5, R3, R5, RZ ;  /* 0x0000000503057210 */ /* 0x000fca0007ffe0ff */
[----:B------:R-:W2:Y:S01]  /*04f0*/  LDG.E R54, [R4.64] ;  /* 0x0000002004367981 */ /* 0x000ea2000c1e1900 */
[----:B------:R-:W-:Y:S01]  /*0500*/  MOV R3, c[0x0][0x5a0] ;  /* 0x0001680000037a02 */ /* 0x000fe20000000f00 */
[----:B------:R-:W-:Y:S01]  /*0510*/  IMAD R7, R55, c[0x0][0x5a0], RZ ;  /* 0x0001680037077a24 */ /* 0x000fe200078e02ff */
[----:B------:R-:W-:-:S03]  /*0520*/  MOV R11, c[0x0][0x280] ;  /* 0x0000a000000b7a02 */ /* 0x000fc60000000f00 */
[----:B------:R-:W-:-:S04]  /*0530*/  IMAD.WIDE.U32 R2, R20, R3, c[0x0][0x580] ;  /* 0x0001600014027625 */ /* 0x000fc800078e0003 */
[----:B------:R-:W-:-:S05]  /*0540*/  IMAD R7, R20, UR4, R7 ;  /* 0x0000000414077c24 */ /* 0x000fca000f8e0207 */
[----:B------:R-:W-:-:S05]  /*0550*/  IADD3 R3, R3, R7, RZ ;  /* 0x0000000703037210 */ /* 0x000fca0007ffe0ff */
[----:B------:R-:W3:Y:S01]  /*0560*/  LDG.E R22, [R2.64] ;  /* 0x0000002002167981 */ /* 0x000ee2000c1e1900 */
[----:B--2---:R-:W-:Y:S01]  /*0570*/  SHF.R.S32.HI R53, RZ, 0x1f, R54 ;  /* 0x0000001fff357819 */ /* 0x004fe20000011436 */
[----:B------:R-:W-:-:S04]  /*0580*/  IMAD.WIDE.U32 R6, R54, R11, c[0x0][0x260] ;  /* 0x0000980036067625 */ /* 0x000fc800078e000b */
[----:B------:R-:W-:-:S04]  /*0590*/  IMAD R9, R53, c[0x0][0x280], RZ ;  /* 0x0000a00035097a24 */ /* 0x000fc800078e02ff */
[----:B------:R-:W-:Y:S01]  /*05a0*/  IMAD R9, R54, UR7, R9 ;  /* 0x0000000736097c24 */ /* 0x000fe2000f8e0209 */
[----:B------:R-:W-:-:S04]  /*05b0*/  MOV R8, R6 ;  /* 0x0000000600087202 */ /* 0x000fc80000000f00 */
[----:B------:R-:W-:-:S05]  /*05c0*/  IADD3 R9, R7, R9, RZ ;  /* 0x0000000907097210 */ /* 0x000fca0007ffe0ff */
[----:B------:R-:W2:Y:S01]  /*05d0*/  LDG.E R8, [R8.64] ;  /* 0x0000002008087981 */ /* 0x000ea2000c1e1900 */
[----:B---3--:R-:W-:Y:S02]  /*05e0*/  SHF.R.S32.HI R4, RZ, 0x1f, R22 ;  /* 0x0000001fff047819 */ /* 0x008fe40000011416 */
[----:B------:R-:W-:-:S03]  /*05f0*/  MOV R7, c[0x0][0x3d0] ;  /* 0x0000f40000077a02 */ /* 0x000fc60000000f00 */
[----:B------:R-:W-:Y:S02]  /*0600*/  IMAD R5, R4, c[0x0][0x3d0], RZ ;  /* 0x0000f40004057a24 */ /* 0x000fe400078e02ff */
[----:B------:R-:W-:-:S04]  /*0610*/  IMAD.WIDE.U32 R6, R22, R7, c[0x0][0x3b0] ;  /* 0x0000ec0016067625 */ /* 0x000fc800078e0007 */
[----:B------:R-:W-:-:S05]  /*0620*/  IMAD R5, R22, UR5, R5 ;  /* 0x0000000516057c24 */ /* 0x000fca000f8e0205 */
[----:B------:R-:W-:Y:S02]  /*0630*/  IADD3 R7, R7, R5, RZ ;  /* 0x0000000507077210 */ /* 0x000fe40007ffe0ff */
[----:B--2---:R-:W-:-:S04]  /*0640*/  LOP3.LUT R0, R8, 0x1, RZ, 0xc0, !PT ;  /* 0x0000000108007812 */ /* 0x004fc800078ec0ff */
[----:B------:R-:W-:-:S13]  /*0650*/  ISETP.NE.U32.AND P0, PT, R0, 0x1, PT ;  /* 0x000000010000780c */ /* 0x000fda0003f05070 */
[----:B------:R-:W-:Y:S05]  /*0660*/  @P0 BRA `(.L_x_415) ;  /* 0x000065b000000947 */ /* 0x000fea0003800000 */
[----:B------:R-:W-:Y:S01]  /*0670*/  MOV R11, c[0x0][0x5d8] ;  /* 0x00017600000b7a02 */ /* 0x000fe20000000f00 */
[C---:B------:R-:W-:Y:S01]  /*0680*/  IMAD R0, R55.reuse, c[0x0][0x5d8], RZ ;  /* 0x0001760037007a24 */ /* 0x040fe200078e02ff */
[----:B------:R-:W-:Y:S01]  /*0690*/  MOV R13, c[0x0][0x648] ;  /* 0x00019200000d7a02 */ /* 0x000fe20000000f00 */
[----:B------:R-:W-:Y:S01]  /*06a0*/  IMAD R2, R55, c[0x0][0x648], RZ ;  /* 0x0001920037027a24 */ /* 0x000fe200078e02ff */
[----:B------:R-:W-:Y:S01]  /*06b0*/  SHF.R.S32.HI R3, RZ, 0x1f, R11 ;  /* 0x0000001fff037819 */ /* 0x000fe2000001140b */
[----:B------:R0:W2:Y:S01]  /*06c0*/  LDG.E R51, [R6.64] ;  /* 0x0000002006337981 */ /* 0x0000a2000c1e1900 */
[----:B------:R-:W-:Y:S02]  /*06d0*/  SHF.R.S32.HI R5, RZ, 0x1f, R13 ;  /* 0x0000001fff057819 */ /* 0x000fe4000001140d */
[----:B------:R-:W-:Y:S01]  /*06e0*/  MOV R15, c[0x0][0x248] ;  /* 0x00009200000f7a02 */ /* 0x000fe20000000f00 */
[----:B------:R-:W-:Y:S01]  /*06f0*/  IMAD R17, R20, R3, R0 ;  /* 0x0000000314117224 */ /* 0x000fe200078e0200 */
[----:B------:R-:W-:-:S02]  /*0700*/  MOV R3, c[0x0][0x1a0] ;  /* 0x0000680000037a02 */ /* 0x000fc40000000f00 */
[----:B------:R-:W-:Y:S01]  /*0710*/  MOV R9, c[0x0][0x1d8] ;  /* 0x0000760000097a02 */ /* 0x000fe20000000f00 */
[----:B------:R-:W-:Y:S01]  /*0720*/  IMAD R19, R20, R5, R2 ;  /* 0x0000000514137224 */ /* 0x000fe200078e0202 */
[----:B------:R-:W-:Y:S01]  /*0730*/  SHF.R.S32.HI R45, RZ, 0x1f, R15 ;  /* 0x0000001fff2d7819 */ /* 0x000fe2000001140f */
[C---:B------:R-:W-:Y:S01]  /*0740*/  IMAD R12, R53.reuse, c[0x0][0x248], RZ ;  /* 0x00009200350c7a24 */ /* 0x040fe200078e02ff */
[----:B------:R-:W-:Y:S01]  /*0750*/  SHF.R.S32.HI R49, RZ, 0x1f, R3 ;  /* 0x0000001fff317819 */ /* 0x000fe20000011403 */
[C---:B------:R-:W-:Y:S01]  /*0760*/  IMAD R0, R53.reuse, c[0x0][0x1a0], RZ ;  /* 0x0000680035007a24 */ /* 0x040fe200078e02ff */
[----:B------:R-:W-:Y:S01]  /*0770*/  SHF.R.S32.HI R47, RZ, 0x1f, R9 ;  /* 0x0000001fff2f7819 */ /* 0x000fe20000011409 */
[----:B------:R-:W-:Y:S02]  /*0780*/  IMAD R5, R53, c[0x0][0x1d8], RZ ;  /* 0x0000760035057a24 */ /* 0x000fe400078e02ff */
[C---:B------:R-:W-:Y:S02]  /*0790*/  IMAD R23, R54.reuse, R45, R12 ;  /* 0x0000002d36177224 */ /* 0x040fe400078e020c */
[----:B------:R-:W-:-:S04]  /*07a0*/  IMAD.WIDE.U32 R2, R54, R3, c[0x0][0x180] ;  /* 0x0000600036027625 */ /* 0x000fc800078e0003 */
[----:B------:R-:W-:-:S04]  /*07b0*/  IMAD.WIDE.U32 R8, R54, R9, c[0x0][0x1b8] ;  /* 0x00006e0036087625 */ /* 0x000fc800078e0009 */
[C---:B0-----:R-:W-:Y:S02]  /*07c0*/  IMAD R7, R54.reuse, R49, R0 ;  /* 0x0000003136077224 */ /* 0x041fe400078e0200 */
[C---:B------:R-:W-:Y:S02]  /*07d0*/  IMAD R5, R54.reuse, R47, R5 ;  /* 0x0000002f36057224 */ /* 0x040fe400078e0205 */
[----:B------:R-:W-:-:S04]  /*07e0*/  IMAD.WIDE.U32 R14, R54, R15, c[0x0][0x228] ;  /* 0x00008a00360e7625 */ /* 0x000fc800078e000f */
[----:B------:R-:W-:Y:S01]  /*07f0*/  IMAD.WIDE.U32 R12, R20, R13, c[0x0][0x628] ;  /* 0x00018a00140c7625 */ /* 0x000fe200078e000d */
[----:B------:R-:W-:Y:S02]  /*0800*/  IADD3 R7, R3, R7, RZ ;  /* 0x0000000703077210 */ /* 0x000fe40007ffe0ff */
[----:B------:R-:W-:Y:S02]  /*0810*/  IADD3 R9, R9, R5, RZ ;  /* 0x0000000509097210 */ /* 0x000fe40007ffe0ff */
[----:B------:R-:W-:Y:S02]  /*0820*/  IADD3 R15, R15, R23, RZ ;  /* 0x000000170f0f7210 */ /* 0x000fe40007ffe0ff */
[----:B------:R-:W-:Y:S01]  /*0830*/  IADD3 R13, R13, R19, RZ ;  /* 0x000000130d0d7210 */ /* 0x000fe20007ffe0ff */
[----:B------:R0:W5:Y:S01]  /*0840*/  LDG.E R58, [R8.64] ;  /* 0x00000020083a7981 */ /* 0x000162000c1e1900 */
[----:B------:R-:W-:-:S03]  /*0850*/  MOV R6, R2 ;  /* 0x0000000200067202 */ /* 0x000fc60000000f00 */
[----:B------:R0:W5:Y:S04]  /*0860*/  LDG.E R61, [R8.64+0x4] ;  /* 0x00000420083d7981 */ /* 0x000168000c1e1900 */
[----:B------:R0:W5:Y:S04]  /*0870*/  LDG.E R31, [R6.64] ;  /* 0x00000020061f7981 */ /* 0x000168000c1e1900 */
[----:B------:R0:W5:Y:S04]  /*0880*/  LDG.E R24, [R6.64+0x4] ;  /* 0x0000042006187981 */ /* 0x000168000c1e1900 */
[----:B------:R0:W5:Y:S04]  /*0890*/  LDG.E R35, [R6.64+0x8] ;  /* 0x0000082006237981 */ /* 0x000168000c1e1900 */
[----:B------:R0:W5:Y:S04]  /*08a0*/  LDG.E R59, [R8.64+0x8] ;  /* 0x00000820083b7981 */ /* 0x000168000c1e1900 */
[----:B------:R0:W5:Y:S04]  /*08b0*/  LDG.E R29, [R14.64] ;  /* 0x000000200e1d7981 */ /* 0x000168000c1e1900 */
[----:B------:R0:W5:Y:S04]  /*08c0*/  LDG.E R3, [R12.64] ;  /* 0x000000200c037981 */ /* 0x000168000c1e1900 */
[----:B------:R0:W5:Y:S04]  /*08d0*/  LDG.E R2, [R12.64+0x4] ;  /* 0x000004200c027981 */ /* 0x000168000c1e1900 */
[----:B------:R0:W5:Y:S01]  /*08e0*/  LDG.E R0, [R12.64+0x8] ;  /* 0x000008200c007981 */ /* 0x000162000c1e1900 */
[----:B------:R-:W-:Y:S01]  /*08f0*/  IMAD.WIDE.U32 R10, R20, R11, c[0x0][0x5b8] ;  /* 0x00016e00140a7625 */ /* 0x000fe200078e000b */
[----:B------:R-:W-:Y:S04]  /*0900*/  BSSY B2, `(.L_x_416) ;  /* 0x0000023000027945 */ /* 0x000fe80003800000 */
[----:B------:R-:W-:Y:S01]  /*0910*/  IADD3 R11, R11, R17, RZ ;  /* 0x000000110b0b7210 */ /* 0x000fe20007ffe0ff */
[----:B------:R-:W-:Y:S01]  /*0920*/  CS2R R42, SRZ ;  /* 0x00000000002a7805 */ /* 0x000fe2000001ff00 */
[----:B------:R-:W-:Y:S01]  /*0930*/  MOV R46, 0x3f800000 ;  /* 0x3f800000002e7802 */ /* 0x000fe20000000f00 */
[----:B------:R-:W-:Y:S01]  /*0940*/  CS2R R40, SRZ ;  /* 0x0000000000287805 */ /* 0x000fe2000001ff00 */
[----:B------:R-:W-:Y:S01]  /*0950*/  MOV R44, RZ ;  /* 0x000000ff002c7202 */ /* 0x000fe20000000f00 */
[----:B------:R1:W5:Y:S01]  /*0960*/  LDG.E R52, [R10.64] ;  /* 0x000000200a347981 */ /* 0x000362000c1e1900 */
[----:B------:R-:W-:-:S02]  /*0970*/  MOV R5, RZ ;  /* 0x000000ff00057202 */ /* 0x000fc40000000f00 */
[----:B------:R-:W-:Y:S01]  /*0980*/  MOV R39, RZ ;  /* 0x000000ff00277202 */ /* 0x000fe20000000f00 */
[----:B------:R1:W5:Y:S04]  /*0990*/  LDG.E R50, [R10.64+0x4] ;  /* 0x000004200a327981 */ /* 0x000368000c1e1900 */
[----:B------:R1:W5:Y:S02]  /*09a0*/  LDG.E R48, [R10.64+0x8] ;  /* 0x000008200a307981 */ /* 0x000364000c1e1900 */
[----:B-1----:R-:W-:Y:S01]  /*09b0*/  CS2R R10, SRZ ;  /* 0x00000000000a7805 */ /* 0x002fe2000001ff00 */
[----:B--2---:R-:W-:Y:S02]  /*09c0*/  ISETP.GE.AND P2, PT, R51, RZ, PT ;  /* 0x000000ff3300720c */ /* 0x004fe40003f46270 */
[----:B------:R-:W-:-:S11]  /*09d0*/  SHF.R.S32.HI R38, RZ, 0x1f, R51 ;  /* 0x0000001fff267819 */ /* 0x000fd60000011433 */
[----:B------:R-:W-:Y:S05]  /*09e0*/  @!P2 BRA `(.L_x_417) ;  /* 0x000001400000a947 */ /* 0x000fea0003800000 */
[C---:B0-----:R-:W-:Y:S01]  /*09f0*/  IMAD R6, R38.reuse, c[0x0][0x2b8], RZ ;  /* 0x0000ae0026067a24 */ /* 0x041fe200078e02ff */
[----:B------:R-:W-:Y:S01]  /*0a00*/  MOV R10, c[0x0][0x2b8] ;  /* 0x0000ae00000a7a02 */ /* 0x000fe20000000f00 */
[----:B------:R-:W-:Y:S01]  /*0a10*/  IMAD R8, R38, c[0x0][0x328], RZ ;  /* 0x0000ca0026087a24 */ /* 0x000fe200078e02ff */
[----:B------:R-:W-:Y:S01]  /*0a20*/  MOV R12, c[0x0][0x328] ;  /* 0x0000ca00000c7a02 */ /* 0x000fe20000000f00 */
[C---:B------:R-:W-:Y:S02]  /*0a30*/  IMAD R5, R51.reuse, UR8, R6 ;  /* 0x0000000833057c24 */ /* 0x040fe4000f8e0206 */
[C---:B------:R-:W-:Y:S02]  /*0a40*/  IMAD R11, R51.reuse, UR9, R8 ;  /* 0x00000009330b7c24 */ /* 0x040fe4000f8e0208 */
[----:B------:R-:W-:-:S04]  /*0a50*/  IMAD.WIDE.U32 R6, R51, R10, c[0x0][0x298] ;  /* 0x0000a60033067625 */ /* 0x000fc800078e000a */
[----:B------:R-:W-:Y:S01]  /*0a60*/  IMAD.WIDE.U32 R8, R51, R12, c[0x0][0x308] ;  /* 0x0000c20033087625 */ /* 0x000fe200078e000c */
[----:B------:R-:W-:-:S04]  /*0a70*/  IADD3 R7, R7, R5, RZ ;  /* 0x0000000507077210 */ /* 0x000fc80007ffe0ff */
[----:B------:R-:W-:Y:S01]  /*0a80*/  IADD3 R9, R9, R11, RZ ;  /* 0x0000000b09097210 */ /* 0x000fe20007ffe0ff */
[----:B------:R0:W5:Y:S04]  /*0a90*/  LDG.E R46, [R6.64+0x18] ;  /* 0x00001820062e7981 */ /* 0x000168000c1e1900 */
[----:B------:R0:W5:Y:S04]  /*0aa0*/  LDG.E R42, [R8.64] ;  /* 0x00000020082a7981 */ /* 0x000168000c1e1900 */
[----:B------:R0:W5:Y:S04]  /*0ab0*/  LDG.E R43, [R8.64+0x4] ;  /* 0x00000420082b7981 */ /* 0x000168000c1e1900 */
[----:B------:R0:W5:Y:S04]  /*0ac0*/  LDG.E R44, [R8.64+0x8] ;  /* 0x00000820082c7981 */ /* 0x000168000c1e1900 */
[----:B------:R0:W5:Y:S04]  /*0ad0*/  LDG.E R39, [R6.64+0x14] ;  /* 0x0000142006277981 */ /* 0x000168000c1e1900 */
[----:B------:R0:W5:Y:S04]  /*0ae0*/  LDG.E R40, [R6.64+0x10] ;  /* 0x0000102006287981 */ /* 0x000168000c1e1900 */
[----:B------:R0:W5:Y:S04]  /*0af0*/  LDG.E R41, [R6.64+0xc] ;  /* 0x00000c2006297981 */ /* 0x000168000c1e1900 */
[----:B------:R0:W5:Y:S04]  /*0b00*/  LDG.E R11, [R6.64+0x8] ;  /* 0x00000820060b7981 */ /* 0x000168000c1e1900 */
[----:B------:R0:W5:Y:S04]  /*0b10*/  LDG.E R10, [R6.64+0x4] ;  /* 0x00000420060a7981 */ /* 0x000168000c1e1900 */
[----:B------:R0:W5:Y:S02]  /*0b20*/  LDG.E R5, [R6.64] ;  /* 0x0000002006057981 */ /* 0x000164000c1e1900 */
.L_x_417:
[----:B0-----:R-:W-:Y:S05]  /*0b30*/  BSYNC B2 ;  /* 0x0000000000027941 */ /* 0x001fea0003800000 */
.L_x_416:
[----:B-----5:R-:W-:Y:S01]  /*0b40*/  FSEL R8, R43, RZ, P2 ;  /* 0x000000ff2b087208 */ /* 0x020fe20001000000 */
[----:B------:R-:W-:Y:S01]  /*0b50*/  FADD R13, R46, R46 ;  /* 0x0000002e2e0d7221 */ /* 0x000fe20000000000 */
[----:B------:R-:W-:Y:S01]  /*0b60*/  FSEL R6, R42, RZ, P2 ;  /* 0x000000ff2a067208 */ /* 0x000fe20001000000 */
[----:B------:R-:W-:Y:S01]  /*0b70*/  BSSY B2, `(.L_x_418) ;  /* 0x000048d000027945 */ /* 0x000fe20003800000 */
[----:B------:R-:W-:Y:S01]  /*0b80*/  FSEL R12, R44, RZ, P2 ;  /* 0x000000ff2c0c7208 */ /* 0x000fe20001000000 */
[----:B------:R-:W-:Y:S01]  /*0b90*/  FMUL R7, R8, R40 ;  /* 0x0000002808077220 */ /* 0x000fe20000400000 */
[----:B------:R-:W-:Y:S01]  /*0ba0*/  FFMA R13, R13, R46, -1 ;  /* 0xbf8000000d0d7423 */ /* 0x000fe2000000002e */
[-C--:B------:R-:W-:Y:S01]  /*0bb0*/  FMUL R15, R6, R40.reuse ;  /* 0x00000028060f7220 */ /* 0x080fe20000400000 */
[----:B------:R-:W-:Y:S01]  /*0bc0*/  FMUL R17, R8, R39 ;  /* 0x0000002708117220 */ /* 0x000fe20000400000 */
[-C--:B------:R-:W-:Y:S01]  /*0bd0*/  FFMA R7, R6, R41.reuse, R7 ;  /* 0x0000002906077223 */ /* 0x080fe20000000007 */
[-C--:B------:R-:W-:Y:S01]  /*0be0*/  FMUL R9, R12, R41.reuse ;  /* 0x000000290c097220 */ /* 0x080fe20000400000 */
[----:B------:R-:W-:Y:S01]  /*0bf0*/  FFMA R27, R8, R41, -R15 ;  /* 0x00000029081b7223 */ /* 0x000fe2000000080f */
[-C--:B------:R-:W-:Y:S01]  /*0c00*/  FMUL R15, R52, R40.reuse ;  /* 0x00000028340f7220 */ /* 0x080fe20000400000 */
[-C--:B------:R-:W-:Y:S01]  /*0c10*/  FFMA R7, R12, R39.reuse, R7 ;  /* 0x000000270c077223 */ /* 0x080fe20000000007 */
[----:B------:R-:W-:Y:S01]  /*0c20*/  FFMA R23, R6, R39, -R9 ;  /* 0x0000002706177223 */ /* 0x000fe20000000809 */
[----:B------:R-:W-:Y:S01]  /*0c30*/  FMUL R9, R48, R41 ;  /* 0x0000002930097220 */ /* 0x000fe20000400000 */
[-C--:B------:R-:W-:Y:S01]  /*0c40*/  FFMA R19, R12, R40.reuse, -R17 ;  /* 0x000000280c137223 */ /* 0x080fe20000000811 */
[----:B------:R-:W-:Y:S01]  /*0c50*/  FADD R14, R7, R7 ;  /* 0x00000007070e7221 */ /* 0x000fe20000000000 */
[-C--:B------:R-:W-:Y:S01]  /*0c60*/  FMUL R7, R50, R40.reuse ;  /* 0x0000002832077220 */ /* 0x080fe20000400000 */
[----:B------:R-:W-:Y:S01]  /*0c70*/  FFMA R9, R52, R39, -R9 ;  /* 0x0000002734097223 */ /* 0x000fe20000000809 */
[-C--:B------:R-:W-:Y:S01]  /*0c80*/  FFMA R17, R50, R41.reuse, -R15 ;  /* 0x0000002932117223 */ /* 0x080fe2000000080f */
[-C--:B------:R-:W-:Y:S01]  /*0c90*/  FMUL R16, R14, R41.reuse ;  /* 0x000000290e107220 */ /* 0x080fe20000400000 */
[----:B------:R-:W-:Y:S01]  /*0ca0*/  FFMA R7, R52, R41, R7 ;  /* 0x0000002934077223 */ /* 0x000fe20000000007 */
[----:B------:R-:W-:Y:S01]  /*0cb0*/  FMUL R18, R14, R40 ;  /* 0x000000280e127220 */ /* 0x000fe20000400000 */
[----:B------:R-:W-:Y:S01]  /*0cc0*/  FMUL R9, R9, R46 ;  /* 0x0000002e09097220 */ /* 0x000fe20000400000 */
[C---:B------:R-:W-:Y:S01]  /*0cd0*/  FFMA R16, R13.reuse, R6, R16 ;  /* 0x000000060d107223 */ /* 0x040fe20000000010 */
[-C--:B------:R-:W-:Y:S01]  /*0ce0*/  FFMA R7, R48, R39.reuse, R7 ;  /* 0x0000002730077223 */ /* 0x080fe20000000007 */
[----:B------:R-:W-:Y:S01]  /*0cf0*/  FFMA R18, R13, R8, R18 ;  /* 0x000000080d127223 */ /* 0x000fe20000000012 */
[----:B------:R-:W-:Y:S01]  /*0d00*/  FMUL R23, R23, R46 ;  /* 0x0000002e17177220 */ /* 0x000fe20000400000 */
[-C--:B------:R-:W-:Y:S01]  /*0d10*/  FMUL R25, R14, R39.reuse ;  /* 0x000000270e197220 */ /* 0x080fe20000400000 */
[----:B------:R-:W-:Y:S01]  /*0d20*/  FADD R6, R7, R7 ;  /* 0x0000000707067221 */ /* 0x000fe20000000000 */
[-C--:B------:R-:W-:Y:S01]  /*0d30*/  FMUL R7, R50, R39.reuse ;  /* 0x0000002732077220 */ /* 0x080fe20000400000 */
[----:B------:R-:W-:Y:S01]  /*0d40*/  FFMA R23, R23, 2, R18 ;  /* 0x4000000017177823 */ /* 0x000fe20000000012 */
[----:B------:R-:W-:Y:S01]  /*0d50*/  FFMA R25, R13, R12, R25 ;  /* 0x0000000c0d197223 */ /* 0x000fe20000000019 */
[-C--:B------:R-:W-:Y:S01]  /*0d60*/  FMUL R8, R6, R40.reuse ;  /* 0x0000002806087220 */ /* 0x080fe20000400000 */
[----:B------:R-:W-:Y:S01]  /*0d70*/  FFMA R7, R48, R40, -R7 ;  /* 0x0000002830077223 */ /* 0x000fe20000000807 */
[C---:B------:R-:W-:Y:S01]  /*0d80*/  FMUL R15, R6.reuse, R39 ;  /* 0x00000027060f7220 */ /* 0x040fe20000400000 */
[----:B------:R-:W-:Y:S01]  /*0d90*/  FMUL R19, R19, R46 ;  /* 0x0000002e13137220 */ /* 0x000fe20000400000 */
[----:B------:R-:W-:Y:S01]  /*0da0*/  FFMA R8, R13, R50, R8 ;  /* 0x000000320d087223 */ /* 0x000fe20000000008 */
[----:B------:R-:W-:Y:S01]  /*0db0*/  FMUL R7, R7, R46 ;  /* 0x0000002e07077220 */ /* 0x000fe20000400000 */
[----:B------:R-:W-:Y:S01]  /*0dc0*/  FFMA R15, R13, R48, R15 ;  /* 0x000000300d0f7223 */ /* 0x000fe2000000000f */
[-C--:B------:R-:W-:Y:S01]  /*0dd0*/  FMUL R12, R27, R46.reuse ;  /* 0x0000002e1b0c7220 */ /* 0x080fe20000400000 */
[----:B------:R-:W-:Y:S01]  /*0de0*/  FFMA R9, R9, 2, R8 ;  /* 0x4000000009097823 */ /* 0x000fe20000000008 */
[----:B------:R-:W-:Y:S01]  /*0df0*/  FMUL R8, R6, R41 ;  /* 0x0000002906087220 */ /* 0x000fe20000400000 */
[----:B------:R-:W-:Y:S01]  /*0e00*/  FMUL R6, R17, R46 ;  /* 0x0000002e11067220 */ /* 0x000fe20000400000 */
[----:B------:R-:W-:Y:S01]  /*0e10*/  FFMA R16, R19, 2, R16 ;  /* 0x4000000013107823 */ /* 0x000fe20000000010 */
[----:B------:R-:W-:Y:S01]  /*0e20*/  FADD R9, R9, R10 ;  /* 0x0000000a09097221 */ /* 0x000fe20000000000 */
[----:B------:R-:W-:Y:S01]  /*0e30*/  FFMA R8, R13, R52, R8 ;  /* 0x000000340d087223 */ /* 0x000fe20000000008 */
[----:B------:R-:W-:Y:S01]  /*0e40*/  FFMA R6, R6, 2, R15 ;  /* 0x4000000006067823 */ /* 0x000fe2000000000f */
[----:B------:R-:W-:Y:S01]  /*0e50*/  FADD R10, R23, R10 ;  /* 0x0000000a170a7221 */ /* 0x000fe20000000000 */
[----:B------:R-:W-:Y:S01]  /*0e60*/  FADD R37, R24, -R9 ;  /* 0x8000000918257221 */ /* 0x000fe20000000000 */
[----:B------:R-:W-:Y:S01]  /*0e70*/  FFMA R8, R7, 2, R8 ;  /* 0x4000000007087823 */ /* 0x000fe20000000008 */
[----:B------:R-:W-:Y:S01]  /*0e80*/  FADD R6, R6, R11 ;  /* 0x0000000b06067221 */ /* 0x000fe20000000000 */
[----:B------:R-:W-:Y:S01]  /*0e90*/  FADD R33, R9, -R10 ;  /* 0x8000000a09217221 */ /* 0x000fe20000000000 */
[----:B------:R-:W-:Y:S01]  /*0ea0*/  FMUL R7, R37, R2 ;  /* 0x0000000225077220 */ /* 0x000fe20000400000 */
[----:B------:R-:W-:Y:S01]  /*0eb0*/  FADD R8, R8, R5 ;  /* 0x0000000508087221 */ /* 0x000fe20000000000 */
[----:B------:R-:W-:Y:S01]  /*0ec0*/  FADD R35, R35, -R6 ;  /* 0x8000000623237221 */ /* 0x000fe20000000000 */
[----:B------:R-:W-:Y:S01]  /*0ed0*/  FFMA R12, R12, 2, R25 ;  /* 0x400000000c0c7823 */ /* 0x000fe20000000019 */
[----:B------:R-:W-:Y:S01]  /*0ee0*/  FADD R5, R16, R5 ;  /* 0x0000000510057221 */ /* 0x000fe20000000000 */
[----:B------:R-:W-:Y:S01]  /*0ef0*/  FADD R36, R31, -R8 ;  /* 0x800000081f247221 */ /* 0x000fe20000000000 */
[----:B------:R-:W-:Y:S01]  /*0f00*/  MOV R16, RZ ;  /* 0x000000ff00107202 */ /* 0x000fe20000000f00 */
[----:B------:R-:W-:Y:S01]  /*0f10*/  FADD R11, R12, R11 ;  /* 0x0000000b0c0b7221 */ /* 0x000fe20000000000 */
[----:B------:R-:W-:Y:S01]  /*0f20*/  FADD R34, R8, -R5 ;  /* 0x8000000508227221 */ /* 0x000fe20000000000 */
[----:B------:R-:W-:Y:S01]  /*0f30*/  FFMA R14, R36, R3, R7 ;  /* 0x00000003240e7223 */ /* 0x000fe20000000007 */
[----:B------:R-:W-:Y:S01]  /*0f40*/  MOV R25, RZ ;  /* 0x000000ff00197202 */ /* 0x000fe20000000f00 */
[----:B------:R-:W-:Y:S01]  /*0f50*/  FADD R32, R6, -R11 ;  /* 0x8000000b06207221 */ /* 0x000fe20000000000 */
[----:B------:R-:W-:Y:S01]  /*0f60*/  MOV R5, RZ ;  /* 0x000000ff00057202 */ /* 0x000fe20000000f00 */
[----:B------:R-:W-:Y:S01]  /*0f70*/  FFMA R14, R35, R0, R14 ;  /* 0x00000000230e7223 */ /* 0x000fe2000000000e */
[----:B------:R-:W-:Y:S01]  /*0f80*/  CS2R R6, SRZ ;  /* 0x0000000000067805 */ /* 0x000fe2000001ff00 */
[----:B------:R-:W-:Y:S01]  /*0f90*/  MOV R12, RZ ;  /* 0x000000ff000c7202 */ /* 0x000fe20000000f00 */
[----:B------:R-:W-:Y:S01]  /*0fa0*/  CS2R R10, SRZ ;  /* 0x00000000000a7805 */ /* 0x000fe2000001ff00 */
[----:B------:R-:W-:Y:S01]  /*0fb0*/  FADD R9, R14, -R29 ;  /* 0x8000001d0e097221 */ /* 0x000fe20000000000 */
[----:B------:R-:W-:-:S02]  /*0fc0*/  MOV R14, RZ ;  /* 0x000000ff000e7202 */ /* 0x000fc40000000f00 */
[----:B------:R-:W-:Y:S02]  /*0fd0*/  MOV R8, RZ ;  /* 0x000000ff00087202 */ /* 0x000fe40000000f00 */
[----:B------:R-:W-:Y:S02]  /*0fe0*/  FSETP.GT.AND P0, PT, R9, c[0x0][0x504], PT ;  /* 0x0001410009007a0b */ /* 0x000fe40003f04000 */
[----:B------:R-:W-:Y:S02]  /*0ff0*/  MOV R79, RZ ;  /* 0x000000ff004f7202 */ /* 0x000fe40000000f00 */
[----:B------:R-:W-:Y:S02]  /*1000*/  MOV R81, RZ ;  /* 0x000000ff00517202 */ /* 0x000fe40000000f00 */
[----:B------:R-:W-:Y:S02]  /*1010*/  MOV R83, RZ ;  /* 0x000000ff00537202 */ /* 0x000fe40000000f00 */
[----:B------:R-:W-:-:S05]  /*1020*/  MOV R85, RZ ;  /* 0x000000ff00557202 */ /* 0x000fca0000000f00 */
[----:B------:R-:W-:Y:S05]  /*1030*/  @P0 BRA `(.L_x_419) ;  /* 0x0000440000000947 */ /* 0x000fea0003800000 */
[----:B------:R-:W-:Y:S01]  /*1040*/  @P2 IMAD R6, R38, c[0x0][0x2f0], RZ ;  /* 0x0000bc0026062a24 */ /* 0x000fe200078e02ff */
[----:B------:R-:W-:Y:S01]  /*1050*/  @P2 MOV R8, c[0x0][0x2f0] ;  /* 0x0000bc0000082a02 */ /* 0x000fe20000000f00 */
[----:B------:R-:W-:Y:S01]  /*1060*/  CS2R R30, SRZ ;  /* 0x00000000001e7805 */ /* 0x000fe2000001ff00 */
[----:B------:R-:W-:Y:S01]  /*1070*/  MOV R15, c[0x0][0x610] ;  /* 0x00018400000f7a02 */ /* 0x000fe20000000f00 */
[C---:B------:R-:W-:Y:S01]  /*1080*/  @P2 IMAD R11, R51.reuse, UR12, R6 ;  /* 0x0000000c330b2c24 */ /* 0x040fe2000f8e0206 */
[----:B------:R-:W-:Y:S01]  /*1090*/  MOV R29, RZ ;  /* 0x000000ff001d7202 */ /* 0x000fe20000000f00 */
[----:B------:R-:W-:Y:S01]  /*10a0*/  @P2 IMAD.WIDE.U32 R6, R51, R8, c[0x0][0x2d0] ;  /* 0x0000b40033062625 */ /* 0x000fe200078e0008 */
[----:B------:R-:W-:-:S03]  /*10b0*/  SHF.R.S32.HI R5, RZ, 0x1f, R15 ;  /* 0x0000001fff057819 */ /* 0x000fc6000001140f */
[----:B------:R-:W-:Y:S01]  /*10c0*/  IMAD R8, R55, c[0x0][0x610], RZ ;  /* 0x0001840037087a24 */ /* 0x000fe200078e02ff */
[----:B------:R-:W-:Y:S01]  /*10d0*/  @P2 IADD3 R7, R7, R11, RZ ;  /* 0x0000000b07072210 */ /* 0x000fe20007ffe0ff */
[----:B------:R-:W-:-:S04]  /*10e0*/  IMAD.WIDE.U32 R10, R20, R15, c[0x0][0x5f0] ;  /* 0x00017c00140a7625 */ /* 0x000fc800078e000f */
[----:B------:R-:W-:Y:S01]  /*10f0*/  IMAD R5, R20, R5, R8 ;  /* 0x0000000514057224 */ /* 0x000fe200078e0208 */
[----:B------:R-:W2:Y:S04]  /*1100*/  @P2 LDG.E R30, [R6.64] ;  /* 0x00000020061e2981 */ /* 0x000ea8000c1e1900 */
[----:B------:R-:W-:Y:S01]  /*1110*/  IADD3 R11, R11, R5, RZ ;  /* 0x000000050b0b7210 */ /* 0x000fe20007ffe0ff */
[----:B------:R-:W3:Y:S04]  /*1120*/  @P2 LDG.E R31, [R6.64+0x8] ;  /* 0x00000820061f2981 */ /* 0x000ee8000c1e1900 */
[----:B------:R0:W4:Y:S01]  /*1130*/  LDG.E R80, [R10.64+0x4] ;  /* 0x000004200a507981 */ /* 0x000122000c1e1900 */
[----:B------:R-:W-:-:S03]  /*1140*/  MOV R12, RZ ;  /* 0x000000ff000c7202 */ /* 0x000fc60000000f00 */
[----:B------:R0:W3:Y:S01]  /*1150*/  LDG.E R78, [R10.64] ;  /* 0x000000200a4e7981 */ /* 0x0000e2000c1e1900 */
[----:B------:R-:W-:-:S03]  /*1160*/  MOV R8, RZ ;  /* 0x000000ff00087202 */ /* 0x000fc60000000f00 */
[----:B------:R0:W3:Y:S04]  /*1170*/  LDG.E R76, [R10.64+0x8] ;  /* 0x000008200a4c7981 */ /* 0x0000e8000c1e1900 */
[----:B------:R3:W3:Y:S04]  /*1180*/  @P2 LDG.E R29, [R6.64+0x4] ;  /* 0x00000420061d2981 */ /* 0x0006e8000c1e1900 */
[----:B------:R3:W3:Y:S04]  /*1190*/  @P2 LDG.E R12, [R6.64+0x10] ;  /* 0x00001020060c2981 */ /* 0x0006e8000c1e1900 */
[----:B------:R3:W3:Y:S01]  /*11a0*/  @P2 LDG.E R8, [R6.64+0xc] ;  /* 0x00000c2006082981 */ /* 0x0006e2000c1e1900 */
[----:B------:R-:W-:-:S06]  /*11b0*/  MOV R16, RZ ;  /* 0x000000ff00107202 */ /* 0x000fcc0000000f00 */
[----:B------:R3:W3:Y:S01]  /*11c0*/  @P2 LDG.E R16, [R6.64+0x14] ;  /* 0x0000142006102981 */ /* 0x0006e2000c1e1900 */
[----:B------:R-:W-:Y:S02]  /*11d0*/  ULDC UR30, c[0x0][0x4b0] ;  /* 0x00012c00001e7ab9 */ /* 0x000fe40000000800 */
[----:B------:R-:W-:Y:S01]  /*11e0*/  USHF.R.S32.HI UR30, URZ, 0x1f, UR30 ;  /* 0x0000001f3f1e7899 */ /* 0x000fe2000801141e */
[----:B------:R-:W-:-:S05]  /*11f0*/  IMAD R15, R53, c[0x0][0x210], RZ ;  /* 0x00008400350f7a24 */ /* 0x000fca00078e02ff */
[----:B------:R-:W-:Y:S02]  /*1200*/  IMAD R5, R22, UR30, RZ ;  /* 0x0000001e16057c24 */ /* 0x000fe4000f8e02ff */
[----:B------:R-:W-:-:S04]  /*1210*/  IMAD.WIDE.U32 R24, R54, c[0x0][0x210], RZ ;  /* 0x0000840036187a25 */ /* 0x000fc800078e00ff */
[----:B------:R-:W-:Y:S02]  /*1220*/  IMAD R15, R54, UR11, R15 ;  /* 0x0000000b360f7c24 */ /* 0x000fe4000f8e020f */
[----:B------:R-:W-:-:S04]  /*1230*/  IMAD.WIDE.U32 R22, R22, c[0x0][0x4b0], RZ ;  /* 0x00012c0016167a25 */ /* 0x000fc800078e00ff */
[----:B------:R-:W-:Y:S01]  /*1240*/  IMAD R5, R4, c[0x0][0x4b0], R5 ;  /* 0x00012c0004057a24 */ /* 0x000fe200078e0205 */
[----:B------:R-:W-:Y:S02]  /*1250*/  IADD3 R14, P1, R24, c[0x0][0x1f0], RZ ;  /* 0x00007c00180e7a10 */ /* 0x000fe40007f3e0ff */
[----:B------:R-:W-:Y:S02]  /*1260*/  IADD3 R74, R25, R15, RZ ;  /* 0x0000000f194a7210 */ /* 0x000fe40007ffe0ff */
[----:B------:R-:W-:Y:S02]  /*1270*/  IADD3 R4, P0, R22, c[0x0][0x490], RZ ;  /* 0x0001240016047a10 */ /* 0x000fe40007f1e0ff */
[----:B------:R-:W-:Y:S02]  /*1280*/  IADD3 R28, R23, R5, RZ ;  /* 0x00000005171c7210 */ /* 0x000fe40007ffe0ff */
[----:B------:R-:W-:Y:S02]  /*1290*/  IADD3.X R15, R74, c[0x0][0x1f4], RZ, P1, !PT ;  /* 0x00007d004a0f7a10 */ /* 0x000fe40000ffe4ff */
[----:B------:R-:W-:-:S03]  /*12a0*/  IADD3.X R5, R28, c[0x0][0x494], RZ, P0, !PT ;  /* 0x000125001c057a10 */ /* 0x000fc600007fe4ff */
[----:B0-----:R0:W5:Y:S04]  /*12b0*/  LDG.E R11, [R14.64] ;  /* 0x000000200e0b7981 */ /* 0x001168000c1e1900 */
[----:B------:R1:W5:Y:S01]  /*12c0*/  LDG.E R10, [R4.64] ;  /* 0x00000020040a7981 */ /* 0x000362000c1e1900 */
[----:B------:R-:W-:Y:S01]  /*12d0*/  BSSY B3, `(.L_x_420) ;  /* 0x0000076000037945 */ /* 0x000fe20003800000 */
[----:B------:R-:W-:Y:S01]  /*12e0*/  CS2R R72, SRZ ;  /* 0x0000000000487805 */ /* 0x000fe2000001ff00 */
        /* <DEDUP_REMOVED lines=10> */
[----:B--2---:R-:W-:Y:S01]  /*1390*/  FMUL R17, R32, R30 ;  /* 0x0000001e20117220 */ /* 0x004fe20000400000 */
[----:B----4-:R-:W-:Y:S01]  /*13a0*/  FMUL R19, R80, R40 ;  /* 0x0000002850137220 */ /* 0x010fe20000400000 */
[----:B---3--:R-:W-:-:S02]  /*13b0*/  FMUL R7, R33, R31 ;  /* 0x0000001f21077220 */ /* 0x008fc40000400000 */
[----:B------:R-:W-:Y:S01]  /*13c0*/  FFMA R17, R34, R31, -R17 ;  /* 0x0000001f22117223 */ /* 0x000fe20000000811 */
[----:B------:R-:W-:-:S04]  /*13d0*/  FFMA R19, R78, R41, R19 ;  /* 0x000000294e137223 */ /* 0x000fc80000000013 */
[-C--:B------:R-:W-:Y:S01]  /*13e0*/  FFMA R19, R76, R39.reuse, R19 ;  /* 0x000000274c137223 */ /* 0x080fe20000000013 */
[----:B-1----:R-:W-:Y:S01]  /*13f0*/  FMUL R5, R80, R39 ;  /* 0x0000002750057220 */ /* 0x002fe20000400000 */
[----:B0-----:R-:W-:Y:S01]  /*1400*/  FMUL R15, R76, R41 ;  /* 0x000000294c0f7220 */ /* 0x001fe20000400000 */
[-C--:B------:R-:W-:Y:S01]  /*1410*/  FFMA R7, R32, R29.reuse, -R7 ;  /* 0x0000001d20077223 */ /* 0x080fe20000000807 */
[----:B------:R-:W-:Y:S01]  /*1420*/  FMUL R6, R34, R29 ;  /* 0x0000001d22067220 */ /* 0x000fe20000400000 */
[----:B------:R-:W-:Y:S01]  /*1430*/  FADD R4, R19, R19 ;  /* 0x0000001313047221 */ /* 0x000fe20000000000 */
[----:B------:R-:W-:Y:S01]  /*1440*/  FADD R12, R17, R12 ;  /* 0x0000000c110c7221 */ /* 0x000fe20000000000 */
[-C--:B------:R-:W-:Y:S01]  /*1450*/  FMUL R17, R78, R40.reuse ;  /* 0x000000284e117220 */ /* 0x080fe20000400000 */
[----:B------:R-:W-:Y:S01]  /*1460*/  FFMA R5, R76, R40, -R5 ;  /* 0x000000284c057223 */ /* 0x000fe20000000805 */
[----:B------:R-:W-:Y:S01]  /*1470*/  FADD R8, R7, R8 ;  /* 0x0000000807087221 */ /* 0x000fe20000000000 */
[----:B------:R-:W-:Y:S01]  /*1480*/  FFMA R7, R33, R30, -R6 ;  /* 0x0000001e21077223 */ /* 0x000fe20000000806 */
[----:B------:R-:W-:Y:S01]  /*1490*/  FFMA R27, R80, R41, -R17 ;  /* 0x00000029501b7223 */ /* 0x000fe20000000811 */
[----:B------:R-:W-:Y:S01]  /*14a0*/  FFMA R17, R78, R39, -R15 ;  /* 0x000000274e117223 */ /* 0x000fe2000000080f */
[C---:B------:R-:W-:Y:S01]  /*14b0*/  FMUL R6, R4.reuse, R41 ;  /* 0x0000002904067220 */ /* 0x040fe20000400000 */
[C---:B------:R-:W-:Y:S01]  /*14c0*/  FMUL R19, R4.reuse, R39 ;  /* 0x0000002704137220 */ /* 0x040fe20000400000 */
[----:B------:R-:W-:Y:S01]  /*14d0*/  FMUL R15, R4, R40 ;  /* 0x00000028040f7220 */ /* 0x000fe20000400000 */
[-C--:B------:R-:W-:Y:S01]  /*14e0*/  FMUL R14, R27, R46.reuse ;  /* 0x0000002e1b0e7220 */ /* 0x080fe20000400000 */
[----:B------:R-:W-:Y:S01]  /*14f0*/  FMUL R5, R5, R46 ;  /* 0x0000002e05057220 */ /* 0x000fe20000400000 */
[C---:B------:R-:W-:Y:S01]  /*1500*/  FFMA R6, R13.reuse, R78, R6 ;  /* 0x0000004e0d067223 */ /* 0x040fe20000000006 */
[----:B------:R-:W-:Y:S01]  /*1510*/  FFMA R19, R13, R76, R19 ;  /* 0x0000004c0d137223 */ /* 0x000fe20000000013 */
[----:B------:R-:W-:Y:S01]  /*1520*/  FMUL R4, R17, R46 ;  /* 0x0000002e11047220 */ /* 0x000fe20000400000 */
[----:B------:R-:W-:Y:S01]  /*1530*/  FFMA R15, R13, R80, R15 ;  /* 0x000000500d0f7223 */ /* 0x000fe2000000000f */
[----:B------:R-:W-:Y:S01]  /*1540*/  FADD R7, R7, R16 ;  /* 0x0000001007077221 */ /* 0x000fe20000000000 */
[----:B------:R-:W-:Y:S01]  /*1550*/  FFMA R5, R5, 2, R6 ;  /* 0x4000000005057823 */ /* 0x000fe20000000006 */
[----:B------:R-:W-:Y:S01]  /*1560*/  FFMA R14, R14, 2, R19 ;  /* 0x400000000e0e7823 */ /* 0x000fe20000000013 */
[----:B------:R-:W-:-:S02]  /*1570*/  FFMA R17, R4, 2, R15 ;  /* 0x4000000004117823 */ /* 0x000fc4000000000f */
[----:B------:R-:W-:Y:S01]  /*1580*/  FADD R15, R8, R5 ;  /* 0x00000005080f7221 */ /* 0x000fe20000000000 */
[----:B------:R-:W-:Y:S01]  /*1590*/  FADD R14, R7, R14 ;  /* 0x0000000e070e7221 */ /* 0x000fe20000000000 */
[----:B------:R-:W-:Y:S01]  /*15a0*/  FADD R12, R12, R17 ;  /* 0x000000110c0c7221 */ /* 0x000fe20000000000 */
[----:B------:R-:W-:Y:S01]  /*15b0*/  MOV R8, RZ ;  /* 0x000000ff00087202 */ /* 0x000fe20000000f00 */
[----:B------:R-:W-:Y:S01]  /*15c0*/  CS2R R6, SRZ ;  /* 0x0000000000067805 */ /* 0x000fe2000001ff00 */
[----:B------:R-:W-:Y:S01]  /*15d0*/  CS2R R4, SRZ ;  /* 0x0000000000047805 */ /* 0x000fe2000001ff00 */
[----:B------:R-:W-:Y:S05]  /*15e0*/  @!P2 BRA `(.L_x_421) ;  /* 0x000004400000a947 */ /* 0x000fea0003800000 */
[----:B------:R-:W-:Y:S01]  /*15f0*/  IMAD R4, R38, c[0x0][0x398], RZ ;  /* 0x0000e60026047a24 */ /* 0x000fe200078e02ff */
[----:B------:R-:W-:-:S03]  /*1600*/  MOV R6, c[0x0][0x398] ;  /* 0x0000e60000067a02 */ /* 0x000fc60000000f00 */
[C---:B------:R-:W-:Y:S02]  /*1610*/  IMAD R7, R51.reuse, UR14, R4 ;  /* 0x0000000e33077c24 */ /* 0x040fe4000f8e0204 */
[----:B------:R-:W-:-:S05]  /*1620*/  IMAD.WIDE.U32 R4, R51, R6, c[0x0][0x378] ;  /* 0x0000de0033047625 */ /* 0x000fca00078e0006 */
[----:B------:R-:W-:-:S05]  /*1630*/  IADD3 R5, R5, R7, RZ ;  /* 0x0000000705057210 */ /* 0x000fca0007ffe0ff */
[----:B------:R0:W2:Y:S01]  /*1640*/  LDG.E R75, [R4.64+0x10] ;  /* 0x00001020044b7981 */ /* 0x0000a2000c1e1900 */
[----:B------:R-:W-:-:S03]  /*1650*/  IMAD R6, R38, c[0x0][0x360], RZ ;  /* 0x0000d80026067a24 */ /* 0x000fc600078e02ff */
[----:B------:R0:W3:Y:S04]  /*1660*/  LDG.E R69, [R4.64+0x4] ;  /* 0x0000042004457981 */ /* 0x0000e8000c1e1900 */
[----:B------:R0:W4:Y:S01]  /*1670*/  LDG.E R84, [R4.64+0xc] ;  /* 0x00000c2004547981 */ /* 0x000122000c1e1900 */
[----:B------:R-:W-:-:S03]  /*1680*/  MOV R8, c[0x0][0x360] ;  /* 0x0000d80000087a02 */ /* 0x000fc60000000f00 */
[----:B------:R0:W4:Y:S04]  /*1690*/  LDG.E R71, [R4.64+0x1c] ;  /* 0x00001c2004477981 */ /* 0x000128000c1e1900 */
[----:B------:R0:W4:Y:S04]  /*16a0*/  LDG.E R82, [R4.64] ;  /* 0x0000002004527981 */ /* 0x000128000c1e1900 */
[----:B------:R0:W4:Y:S01]  /*16b0*/  LDG.E R77, [R4.64+0x14] ;  /* 0x00001420044d7981 */ /* 0x000122000c1e1900 */
[----:B------:R-:W-:-:S03]  /*16c0*/  IMAD R17, R51, UR15, R6 ;  /* 0x0000000f33117c24 */ /* 0x000fc6000f8e0206 */
[----:B------:R0:W4:Y:S01]  /*16d0*/  LDG.E R72, [R4.64+0x18] ;  /* 0x0000182004487981 */ /* 0x000122000c1e1900 */
[----:B------:R-:W-:-:S03]  /*16e0*/  IMAD.WIDE.U32 R6, R51, R8, c[0x0][0x340] ;  /* 0x0000d00033067625 */ /* 0x000fc600078e0008 */
[----:B------:R0:W4:Y:S04]  /*16f0*/  LDG.E R70, [R4.64+0x8] ;  /* 0x0000082004467981 */ /* 0x000128000c1e1900 */
[----:B------:R0:W4:Y:S01]  /*1700*/  LDG.E R73, [R4.64+0x20] ;  /* 0x0000202004497981 */ /* 0x000122000c1e1900 */
[----:B------:R-:W-:-:S05]  /*1710*/  IADD3 R7, R7, R17, RZ ;  /* 0x0000001107077210 */ /* 0x000fca0007ffe0ff */
[----:B------:R1:W4:Y:S01]  /*1720*/  LDG.E R27, [R6.64] ;  /* 0x00000020061b7981 */ /* 0x000322000c1e1900 */
[----:B------:R-:W-:Y:S01]  /*1730*/  FMUL R67, R34, R0 ;  /* 0x0000000022437220 */ /* 0x000fe20000400000 */
[C---:B------:R-:W-:Y:S01]  /*1740*/  FMUL R66, R32.reuse, R2 ;  /* 0x0000000220427220 */ /* 0x040fe20000400000 */
[CC--:B------:R-:W-:Y:S01]  /*1750*/  FMUL R17, R33.reuse, R3.reuse ;  /* 0x0000000321117220 */ /* 0x0c0fe20000400000 */
[----:B------:R-:W-:Y:S01]  /*1760*/  MOV R65, R46 ;  /* 0x0000002e00417202 */ /* 0x000fe20000000f00 */
[----:B------:R-:W-:Y:S01]  /*1770*/  FFMA R67, R32, R3, -R67 ;  /* 0x0000000320437223 */ /* 0x000fe20000000843 */
[----:B------:R-:W-:Y:S01]  /*1780*/  FFMA R66, R33, R0, -R66 ;  /* 0x0000000021427223 */ /* 0x000fe20000000842 */
[----:B------:R-:W-:Y:S01]  /*1790*/  FFMA R68, R34, R2, -R17 ;  /* 0x0000000222447223 */ /* 0x000fe20000000811 */
[-C--:B------:R-:W-:Y:S01]  /*17a0*/  MOV R64, R39.reuse ;  /* 0x0000002700407202 */ /* 0x080fe20000000f00 */
[CC--:B------:R-:W-:Y:S01]  /*17b0*/  FMUL R19, R67.reuse, R40.reuse ;  /* 0x0000002843137220 */ /* 0x0c0fe20000400000 */
[C---:B0-----:R-:W-:Y:S01]  /*17c0*/  FMUL R5, R67.reuse, R39 ;  /* 0x0000002743057220 */ /* 0x041fe20000400000 */
[-C--:B------:R-:W-:Y:S01]  /*17d0*/  FMUL R17, R68, R41.reuse ;  /* 0x0000002944117220 */ /* 0x080fe20000400000 */
[CC--:B------:R-:W-:Y:S01]  /*17e0*/  FMUL R18, R66.reuse, R40.reuse ;  /* 0x0000002842127220 */ /* 0x0c0fe20000400000 */
[----:B------:R-:W-:Y:S01]  /*17f0*/  FFMA R4, R66, R41, R19 ;  /* 0x0000002942047223 */ /* 0x000fe20000000013 */
[----:B------:R-:W-:Y:S01]  /*1800*/  FFMA R5, R68, R40, -R5 ;  /* 0x0000002844057223 */ /* 0x000fe20000000805 */
[----:B------:R-:W-:Y:S01]  /*1810*/  FFMA R17, R66, R39, -R17 ;  /* 0x0000002742117223 */ /* 0x000fe20000000811 */
[----:B------:R-:W-:Y:S01]  /*1820*/  FFMA R19, R67, R41, -R18 ;  /* 0x0000002943137223 */ /* 0x000fe20000000812 */
[----:B------:R-:W-:Y:S01]  /*1830*/  FFMA R4, R68, R39, R4 ;  /* 0x0000002744047223 */ /* 0x000fe20000000004 */
[-C--:B-1----:R-:W-:Y:S01]  /*1840*/  FMUL R6, R5, R46.reuse ;  /* 0x0000002e05067220 */ /* 0x082fe20000400000 */
[----:B------:R-:W-:Y:S01]  /*1850*/  FMUL R16, R17, R46 ;  /* 0x0000002e11107220 */ /* 0x000fe20000400000 */
[----:B------:R-:W-:Y:S01]  /*1860*/  MOV R63, R40 ;  /* 0x00000028003f7202 */ /* 0x000fe20000000f00 */
[----:B------:R-:W-:Y:S01]  /*1870*/  FADD R4, R4, R4 ;  /* 0x0000000404047221 */ /* 0x000fe20000000000 */
[-C--:B------:R-:W-:Y:S01]  /*1880*/  FFMA R8, R5, R46.reuse, R6 ;  /* 0x0000002e05087223 */ /* 0x080fe20000000006 */
[-C--:B------:R-:W-:Y:S01]  /*1890*/  FFMA R17, R17, R46.reuse, R16 ;  /* 0x0000002e11117223 */ /* 0x080fe20000000010 */
[C---:B------:R-:W-:Y:S01]  /*18a0*/  FMUL R16, R19.reuse, R46 ;  /* 0x0000002e13107220 */ /* 0x040fe20000400000 */
[C---:B------:R-:W-:Y:S01]  /*18b0*/  FMUL R6, R4.reuse, R40 ;  /* 0x0000002804067220 */ /* 0x040fe20000400000 */
[C---:B------:R-:W-:Y:S01]  /*18c0*/  FMUL R5, R4.reuse, R41 ;  /* 0x0000002904057220 */ /* 0x040fe20000400000 */
[----:B------:R-:W-:Y:S01]  /*18d0*/  FMUL R7, R4, R39 ;  /* 0x0000002704077220 */ /* 0x000fe20000400000 */
[----:B------:R-:W-:Y:S01]  /*18e0*/  FFMA R16, R19, R46, R16 ;  /* 0x0000002e13107223 */ /* 0x000fe20000000010 */
[C---:B------:R-:W-:Y:S01]  /*18f0*/  FFMA R6, R13.reuse, R67, R6 ;  /* 0x000000430d067223 */ /* 0x040fe20000000006 */
[C---:B------:R-:W-:Y:S01]  /*1900*/  FFMA R5, R13.reuse, R66, R5 ;  /* 0x000000420d057223 */ /* 0x040fe20000000005 */
[----:B------:R-:W-:Y:S01]  /*1910*/  FFMA R13, R13, R68, R7 ;  /* 0x000000440d0d7223 */ /* 0x000fe20000000007 */
[----:B------:R-:W-:Y:S01]  /*1920*/  MOV R62, R41 ;  /* 0x00000029003e7202 */ /* 0x000fe20000000f00 */
[----:B------:R-:W-:Y:S01]  /*1930*/  FADD R6, R6, -R17 ;  /* 0x8000001106067221 */ /* 0x000fe20000000000 */
[----:B------:R-:W-:Y:S01]  /*1940*/  FADD R7, R5, -R8 ;  /* 0x8000000805077221 */ /* 0x000fe20000000000 */
[----:B------:R-:W-:-:S02]  /*1950*/  FADD R8, R13, -R16 ;  /* 0x800000100d087221 */ /* 0x000fc40000000000 */
[C---:B--2---:R-:W-:Y:S01]  /*1960*/  FMUL R4, R6.reuse, R75 ;  /* 0x0000004b06047220 */ /* 0x044fe20000400000 */
[----:B---3--:R-:W-:-:S03]  /*1970*/  FMUL R5, R6, R69 ;  /* 0x0000004506057220 */ /* 0x008fc60000400000 */
[C---:B----4-:R-:W-:Y:S01]  /*1980*/  FFMA R17, R7.reuse, R84, R4 ;  /* 0x0000005407117223 */ /* 0x050fe20000000004 */
[----:B------:R-:W-:Y:S01]  /*1990*/  FMUL R13, R6, R71 ;  /* 0x00000047060d7220 */ /* 0x000fe20000400000 */
[C---:B------:R-:W-:Y:S02]  /*19a0*/  FFMA R5, R7.reuse, R82, R5 ;  /* 0x0000005207057223 */ /* 0x040fe40000000005 */
[----:B------:R-:W-:Y:S01]  /*19b0*/  FFMA R60, R8, R77, R17 ;  /* 0x0000004d083c7223 */ /* 0x000fe20000000011 */
[----:B------:R-:W-:-:S03]  /*19c0*/  FFMA R16, R7, R72, R13 ;  /* 0x0000004807107223 */ /* 0x000fc6000000000d */
[----:B------:R-:W-:Y:S01]  /*19d0*/  FMUL R18, R6, R60 ;  /* 0x0000003c06127220 */ /* 0x000fe20000400000 */
[C---:B------:R-:W-:Y:S01]  /*19e0*/  FFMA R4, R8.reuse, R70, R5 ;  /* 0x0000004608047223 */ /* 0x040fe20000000005 */
[----:B------:R-:W-:-:S03]  /*19f0*/  FFMA R5, R8, R73, R16 ;  /* 0x0000004908057223 */ /* 0x000fc60000000010 */
[----:B------:R-:W-:-:S04]  /*1a00*/  FFMA R18, R7, R4, R18 ;  /* 0x0000000407127223 */ /* 0x000fc80000000012 */
[----:B------:R-:W-:-:S04]  /*1a10*/  FFMA R18, R8, R5, R18 ;  /* 0x0000000508127223 */ /* 0x000fc80000000012 */
[----:B------:R-:W-:Y:S02]  /*1a20*/  FADD R56, R18, R27 ;  /* 0x0000001b12387221 */ /* 0x000fe40000000000 */
.L_x_421:
[----:B------:R-:W-:Y:S05]  /*1a30*/  BSYNC B3 ;  /* 0x0000000000037941 */ /* 0x000fea0003800000 */
.L_x_420:
[----:B-----5:R-:W-:Y:S01]  /*1a40*/  FMUL R13, RZ, R11 ;  /* 0x0000000bff0d7220 */ /* 0x020fe20000400000 */
[----:B------:R-:W-:Y:S01]  /*1a50*/  FADD R61, R61, -R12 ;  /* 0x8000000c3d3d7221 */ /* 0x000fe20000000000 */
[----:B------:R-:W-:Y:S01]  /*1a60*/  FADD R58, R58, -R15 ;  /* 0x8000000f3a3a7221 */ /* 0x000fe20000000000 */
[----:B------:R-:W-:Y:S01]  /*1a70*/  FADD R59, R59, -R14 ;  /* 0x8000000e3b3b7221 */ /* 0x000fe20000000000 */
[----:B------:R-:W-:Y:S01]  /*1a80*/  FADD R10, R10, c[0x0][0x500] ;  /* 0x000140000a0a7621 */ /* 0x000fe20000000000 */
[----:B------:R-:W-:Y:S01]  /*1a90*/  FSEL R90, R13, R56, !P2 ;  /* 0x000000380d5a7208 */ /* 0x000fe20005000000 */
[----:B------:R-:W-:Y:S01]  /*1aa0*/  FMUL R12, R2, R61 ;  /* 0x0000003d020c7220 */ /* 0x000fe20000400000 */
[----:B------:R-:W-:Y:S01]  /*1ab0*/  BSSY B3, `(.L_x_422) ;  /* 0x00001bb000037945 */ /* 0x000fe20003800000 */
[----:B------:R-:W-:Y:S01]  /*1ac0*/  FMUL R10, R10, 0.5 ;  /* 0x3f0000000a0a7820 */ /* 0x000fe20000400000 */
[----:B------:R-:W-:Y:S01]  /*1ad0*/  MOV R86, RZ ;  /* 0x000000ff00567202 */ /* 0x000fe20000000f00 */
[----:B------:R-:W-:Y:S01]  /*1ae0*/  FADD R90, R11, R90 ;  /* 0x0000005a0b5a7221 */ /* 0x000fe20000000000 */
[C---:B------:R-:W-:Y:S01]  /*1af0*/  FFMA R57, R3.reuse, R58, R12 ;  /* 0x0000003a03397223 */ /* 0x040fe2000000000c */
[----:B------:R-:W-:Y:S01]  /*1b00*/  CS2R R18, SRZ ;  /* 0x0000000000127805 */ /* 0x000fe2000001ff00 */
[----:B------:R-:W-:Y:S01]  /*1b10*/  CS2R R26, SRZ ;  /* 0x00000000001a7805 */ /* 0x000fe2000001ff00 */
[----:B------:R-:W-:Y:S01]  /*1b20*/  MOV R88, RZ ;  /* 0x000000ff00587202 */ /* 0x000fe20000000f00 */
[----:B------:R-:W-:Y:S01]  /*1b30*/  FFMA R57, R0, R59, R57 ;  /* 0x0000003b00397223 */ /* 0x000fe20000000039 */
[----:B------:R-:W-:Y:S01]  /*1b40*/  FSETP.NEU.AND P1, PT, R90, RZ, PT ;  /* 0x000000ff5a00720b */ /* 0x000fe20003f2d000 */
[----:B------:R-:W-:Y:S01]  /*1b50*/  CS2R R92, SRZ ;  /* 0x00000000005c7805 */ /* 0x000fe2000001ff00 */
[----:B------:R-:W-:Y:S01]  /*1b60*/  MOV R79, RZ ;  /* 0x000000ff004f7202 */ /* 0x000fe20000000f00 */
[-C--:B------:R-:W-:Y:S01]  /*1b70*/  FFMA R13, -R3, R57.reuse, R58 ;  /* 0x00000039030d7223 */ /* 0x080fe2000000013a */
[----:B------:R-:W-:Y:S01]  /*1b80*/  FSETP.GEU.AND P0, PT, |R57|, c[0x0][0x508], PT ;  /* 0x0001420039007a0b */ /* 0x000fe20003f0e200 */
[-C--:B------:R-:W-:Y:S01]  /*1b90*/  FFMA R12, -R2, R57.reuse, R61 ;  /* 0x00000039020c7223 */ /* 0x080fe2000000013d */
[----:B------:R-:W-:Y:S01]  /*1ba0*/  MOV R81, RZ ;  /* 0x000000ff00517202 */ /* 0x000fe20000000f00 */
[----:B------:R-:W-:Y:S01]  /*1bb0*/  FFMA R17, -R0, R57, R59 ;  /* 0x0000003900117223 */ /* 0x000fe2000000013b */
[----:B------:R-:W-:-:S02]  /*1bc0*/  MOV R83, RZ ;  /* 0x000000ff00537202 */ /* 0x000fc40000000f00 */
[----:B------:R-:W-:Y:S02]  /*1bd0*/  MOV R85, RZ ;  /* 0x000000ff00557202 */ /* 0x000fe40000000f00 */
[----:B------:R-:W-:Y:S02]  /*1be0*/  MOV R14, RZ ;  /* 0x000000ff000e7202 */ /* 0x000fe40000000f00 */
[----:B------:R-:W-:Y:S02]  /*1bf0*/  MOV R16, RZ ;  /* 0x000000ff00107202 */ /* 0x000fe40000000f00 */
[----:B------:R-:W-:Y:S01]  /*1c00*/  FSEL R10, R10, c[0x0][0x50c], P0 ;  /* 0x000143000a0a7a08 */ /* 0x000fe20000000000 */
[----:B------:R-:W-:Y:S05]  /*1c10*/  @!P1 BRA `(.L_x_423) ;  /* 0x00001a4000009947 */ /* 0x000fea0003800000 */
[----:B------:R-:W-:Y:S01]  /*1c20*/  FMUL R14, R12, R12 ;  /* 0x0000000c0c0e7220 */ /* 0x000fe20000400000 */
[----:B------:R-:W-:Y:S03]  /*1c30*/  BSSY B4, `(.L_x_424) ;  /* 0x000000f000047945 */ /* 0x000fe60003800000 */
[----:B------:R-:W-:-:S04]  /*1c40*/  FFMA R14, R13, R13, R14 ;  /* 0x0000000d0d0e7223 */ /* 0x000fc8000000000e */
[----:B------:R-:W-:-:S04]  /*1c50*/  FFMA R15, R17, R17, R14 ;  /* 0x00000011110f7223 */ /* 0x000fc8000000000e */
[----:B------:R0:W1:Y:S01]  /*1c60*/  MUFU.RSQ R14, R15 ;  /* 0x0000000f000e7308 */ /* 0x0000620000001400 */
[----:B------:R-:W-:-:S04]  /*1c70*/  IADD3 R16, R15, -0xd000000, RZ ;  /* 0xf30000000f107810 */ /* 0x000fc80007ffe0ff */
[----:B------:R-:W-:Y:S01]  /*1c80*/  ISETP.GT.U32.AND P0, PT, R16, 0x727fffff, PT ;  /* 0x727fffff1000780c */ /* 0x000fe20003f04070 */
[----:B------:R-:W-:-:S12]  /*1c90*/  FMUL R16, R9, R10 ;  /* 0x0000000a09107220 */ /* 0x000fd80000400000 */
[----:B------:R-:W-:Y:S05]  /*1ca0*/  @!P0 BRA `(.L_x_425) ;  /* 0x0000003000008947 */ /* 0x000fea0003800000 */
[----:B01----:R-:W-:Y:S02]  /*1cb0*/  MOV R79, 0x1cd0 ;  /* 0x00001cd0004f7802 */ /* 0x003fe40000000f00 */
[----:B------:R-:W-:Y:S05]  /*1cc0*/  CALL.REL.NOINC `($__internal_9_$__cuda_sm20_sqrt_rn_f32_slowpath) ;  /* 0x0000534000007944 */ /* 0x000fea0003c00000 */
[----:B------:R-:W-:Y:S05]  /*1cd0*/  BRA `(.L_x_426) ;  /* 0x0000004000007947 */ /* 0x000fea0003800000 */
.L_x_425:
[----:B01----:R-:W-:Y:S01]  /*1ce0*/  FMUL.FTZ R88, R15, R14 ;  /* 0x0000000e0f587220 */ /* 0x003fe20000410000 */
[----:B------:R-:W-:-:S03]  /*1cf0*/  FMUL.FTZ R14, R14, 0.5 ;  /* 0x3f0000000e0e7820 */ /* 0x000fc60000410000 */
[----:B------:R-:W-:-:S04]  /*1d00*/  FFMA R15, -R88, R88, R15 ;  /* 0x00000058580f7223 */ /* 0x000fc8000000010f */
[----:B------:R-:W-:Y:S02]  /*1d10*/  FFMA R88, R15, R14, R88 ;  /* 0x0000000e0f587223 */ /* 0x000fe40000000058 */
.L_x_426:
[----:B------:R-:W-:Y:S05]  /*1d20*/  BSYNC B4 ;  /* 0x0000000000047941 */ /* 0x000fea0003800000 */
.L_x_424:
[----:B------:R-:W-:Y:S01]  /*1d30*/  FSETP.GT.AND P0, PT, R88, RZ, PT ;  /* 0x000000ff5800720b */ /* 0x000fe20003f04000 */
[----:B------:R-:W-:Y:S01]  /*1d40*/  FADD R15, RZ, -R88 ;  /* 0x80000058ff0f7221 */ /* 0x000fe20000000000 */
[----:B------:R-:W-:Y:S01]  /*1d50*/  BSSY B6, `(.L_x_427) ;  /* 0x0000033000067945 */ /* 0x000fe20003800000 */
[----:B------:R-:W-:Y:S02]  /*1d60*/  MOV R14, RZ ;  /* 0x000000ff000e7202 */ /* 0x000fe40000000f00 */
[----:B------:R-:W-:Y:S01]  /*1d70*/  MOV R85, RZ ;  /* 0x000000ff00557202 */ /* 0x000fe20000000f00 */
[----:B------:R-:W-:Y:S01]  /*1d80*/  FMUL R15, R15, c[0x0][0x664] ;  /* 0x000199000f0f7a20 */ /* 0x000fe20000400000 */
[----:B------:R-:W-:Y:S02]  /*1d90*/  MOV R87, RZ ;  /* 0x000000ff00577202 */ /* 0x000fe40000000f00 */
[----:B------:R-:W-:-:S04]  /*1da0*/  MOV R89, RZ ;  /* 0x000000ff00597202 */ /* 0x000fc80000000f00 */
        /* <DEDUP_REMOVED lines=11> */
[----:B------:R-:W-:Y:S02]  /*1e60*/  MOV R94, 0x1e80 ;  /* 0x00001e80005e7802 */ /* 0x000fe40000000f00 */
[----:B------:R-:W-:Y:S05]  /*1e70*/  CALL.REL.NOINC `($__internal_10_$__cuda_sm3x_div_rn_noftz_f32_slowpath) ;  /* 0x0000530000007944 */ /* 0x000fea0003c00000 */
[----:B0-----:R-:W-:Y:S02]  /*1e80*/  MOV R89, R17 ;  /* 0x0000001100597202 */ /* 0x001fe40000000f00 */
.L_x_430:
[----:B------:R-:W-:Y:S05]  /*1e90*/  BSYNC B7 ;  /* 0x0000000000077941 */ /* 0x000fea0003800000 */
.L_x_429:
        /* <DEDUP_REMOVED lines=12> */
[----:B------:R-:W-:Y:S05]  /*1f60*/  CALL.REL.NOINC `($__internal_10_$__cuda_sm3x_div_rn_noftz_f32_slowpath) ;  /* 0x0000521000007944 */ /* 0x000fea0003c00000 */
[----:B0-----:R-:W-:Y:S02]  /*1f70*/  MOV R87, R17 ;  /* 0x0000001100577202 */ /* 0x001fe40000000f00 */
.L_x_432:
[----:B------:R-:W-:Y:S05]  /*1f80*/  BSYNC B7 ;  /* 0x0000000000077941 */ /* 0x000fea0003800000 */
.L_x_431:
        /* <DEDUP_REMOVED lines=14> */
.L_x_433:
[----:B------:R-:W-:Y:S05]  /*2070*/  BSYNC B7 ;  /* 0x0000000000077941 */ /* 0x000fea0003800000 */
.L_x_428:
[----:B------:R-:W-:Y:S05]  /*2080*/  BSYNC B6 ;  /* 0x0000000000067941 */ /* 0x000fea0003800000 */
.L_x_427:
[----:B------:R-:W0:Y:S01]  /*2090*/  MUFU.RCP R17, R90 ;  /* 0x0000005a00117308 */ /* 0x000e220000001000 */
[C---:B------:R-:W-:Y:S01]  /*20a0*/  FSETP.GT.AND P3, PT, R16.reuse, R15, PT ;  /* 0x0000000f1000720b */ /* 0x040fe20003f64000 */
[----:B------:R-:W-:Y:S01]  /*20b0*/  FMUL R13, R3, R9 ;  /* 0x00000009030d7220 */ /* 0x000fe20000400000 */
[----:B------:R-:W-:Y:S02]  /*20c0*/  BSSY B6, `(.L_x_434) ;  /* 0x0000013000067945 */ /* 0x000fe40003800000 */
[----:B------:R-:W-:Y:S01]  /*20d0*/  FSEL R12, R16, R15, P3 ;  /* 0x0000000f100c7208 */ /* 0x000fe20001800000 */
[----:B------:R-:W-:-:S04]  /*20e0*/  FMUL R15, R2, R9 ;  /* 0x00000009020f7220 */ /* 0x000fc80000400000 */
[C---:B------:R-:W-:Y:S01]  /*20f0*/  FFMA R13, R12.reuse, R85, -R13 ;  /* 0x000000550c0d7223 */ /* 0x040fe2000000080d */
[----:B------:R-:W-:-:S03]  /*2100*/  FFMA R15, R12, R87, -R15 ;  /* 0x000000570c0f7223 */ /* 0x000fc6000000080f */
[----:B------:R-:W1:Y:S01]  /*2110*/  FCHK P0, R13, R90 ;  /* 0x0000005a0d007302 */ /* 0x000e620000000000 */
[----:B0-----:R-:W-:-:S04]  /*2120*/  FFMA R16, -R90, R17, 1 ;  /* 0x3f8000005a107423 */ /* 0x001fc80000000111 */
[----:B------:R-:W-:Y:S01]  /*2130*/  FFMA R18, R17, R16, R17 ;  /* 0x0000001011127223 */ /* 0x000fe20000000011 */
[----:B------:R-:W-:-:S03]  /*2140*/  FMUL R16, R0, R9 ;  /* 0x0000000900107220 */ /* 0x000fc60000400000 */
[----:B------:R-:W-:Y:S01]  /*2150*/  FFMA R91, R13, R18, RZ ;  /* 0x000000120d5b7223 */ /* 0x000fe200000000ff */
[----:B------:R-:W-:-:S03]  /*2160*/  FFMA R16, R12, R89, -R16 ;  /* 0x000000590c107223 */ /* 0x000fc60000000810 */
[----:B------:R-:W-:-:S04]  /*2170*/  FFMA R17, -R90, R91, R13 ;  /* 0x0000005b5a117223 */ /* 0x000fc8000000010d */
[----:B------:R-:W-:Y:S01]  /*2180*/  FFMA R91, R18, R17, R91 ;  /* 0x00000011125b7223 */ /* 0x000fe2000000005b */
[----:B-1----:R-:W-:Y:S05]  /*2190*/  @!P0 BRA `(.L_x_435) ;  /* 0x0000005000008947 */ /* 0x002fea0003800000 */
[----:B------:R-:W-:Y:S02]  /*21a0*/  MOV R17, R13 ;  /* 0x0000000d00117202 */ /* 0x000fe40000000f00 */
[----:B------:R-:W-:Y:S02]  /*21b0*/  MOV R18, R90 ;  /* 0x0000005a00127202 */ /* 0x000fe40000000f00 */
[----:B------:R-:W-:Y:S02]  /*21c0*/  MOV R94, 0x21e0 ;  /* 0x000021e0005e7802 */ /* 0x000fe40000000f00 */
[----:B------:R-:W-:Y:S05]  /*21d0*/  CALL.REL.NOINC `($__internal_10_$__cuda_sm3x_div_rn_noftz_f32_slowpath) ;  /* 0x00004fa000007944 */ /* 0x000fea0003c00000 */
[----:B0-----:R-:W-:Y:S02]  /*21e0*/  MOV R91, R17 ;  /* 0x00000011005b7202 */ /* 0x001fe40000000f00 */
.L_x_435:
[----:B------:R-:W-:Y:S05]  /*21f0*/  BSYNC B6 ;  /* 0x0000000000067941 */ /* 0x000fea0003800000 */
.L_x_434:
        /* <DEDUP_REMOVED lines=14> */
.L_x_437:
[----:B------:R-:W-:Y:S05]  /*22e0*/  BSYNC B6 ;  /* 0x0000000000067941 */ /* 0x000fea0003800000 */
.L_x_436:
        /* <DEDUP_REMOVED lines=14> */
.L_x_439:
[----:B------:R-:W-:Y:S05]  /*23d0*/  BSYNC B6 ;  /* 0x0000000000067941 */ /* 0x000fea0003800000 */
.L_x_438:
[----:B------:R-:W-:Y:S01]  /*23e0*/  BSSY B4, `(.L_x_440) ;  /* 0x0000052000047945 */ /* 0x000fe20003800000 */
[----:B------:R-:W-:Y:S01]  /*23f0*/  FMUL R91, R91, c[0x0][0x668] ;  /* 0x00019a005b5b7a20 */ /* 0x000fe20000400000 */
[----:B------:R-:W-:Y:S01]  /*2400*/  FMUL R92, R92, c[0x0][0x668] ;  /* 0x00019a005c5c7a20 */ /* 0x000fe20000400000 */
[----:B------:R-:W-:Y:S01]  /*2410*/  FMUL R93, R93, c[0x0][0x668] ;  /* 0x00019a005d5d7a20 */ /* 0x000fe20000400000 */
[----:B------:R-:W-:Y:S02]  /*2420*/  MOV R94, RZ ;  /* 0x000000ff005e7202 */ /* 0x000fe40000000f00 */
[----:B------:R-:W-:-:S02]  /*2430*/  MOV R18, RZ ;  /* 0x000000ff00127202 */ /* 0x000fc40000000f00 */
[----:B------:R-:W-:Y:S02]  /*2440*/  MOV R79, RZ ;  /* 0x000000ff004f7202 */ /* 0x000fe40000000f00 */
[----:B------:R-:W-:Y:S02]  /*2450*/  MOV R81, RZ ;  /* 0x000000ff00517202 */ /* 0x000fe40000000f00 */
[----:B------:R-:W-:Y:S01]  /*2460*/  MOV R83, RZ ;  /* 0x000000ff00537202 */ /* 0x000fe20000000f00 */
[----:B------:R-:W-:Y:S05]  /*2470*/  @!P2 BRA `(.L_x_441) ;  /* 0x000004800000a947 */ /* 0x000fea0003800000 */
        /* <DEDUP_REMOVED lines=8> */
[----:B------:R-:W2:Y:S04]  /*2500*/  LDG.E R14, [R18.64] ;  /* 0x00000020120e7981 */ /* 0x000ea8000c1e1900 */
[----:B------:R-:W3:Y:S04]  /*2510*/  LDG.E R17, [R18.64+0x4] ;  /* 0x0000042012117981 */ /* 0x000ee8000c1e1900 */
[----:B------:R-:W4:Y:S04]  /*2520*/  LDG.E R26, [R18.64+0x8] ;  /* 0x00000820121a7981 */ /* 0x000f28000c1e1900 */
[----:B------:R-:W5:Y:S04]  /*2530*/  LDG.E R27, [R18.64+0xc] ;  /* 0x00000c20121b7981 */ /* 0x000f68000c1e1900 */
[----:B------:R-:W5:Y:S04]  /*2540*/  LDG.E R79, [R18.64+0x10] ;  /* 0x00001020124f7981 */ /* 0x000f68000c1e1900 */
[----:B------:R-:W5:Y:S01]  /*2550*/  LDG.E R81, [R18.64+0x14] ;  /* 0x0000142012517981 */ /* 0x000f62000c1e1900 */
[----:B--2---:R-:W-:Y:S01]  /*2560*/  FADD R14, RZ, -R14 ;  /* 0x8000000eff0e7221 */ /* 0x004fe20000000000 */
[----:B---3--:R-:W-:Y:S01]  /*2570*/  FADD R17, RZ, -R17 ;  /* 0x80000011ff117221 */ /* 0x008fe20000000000 */
[----:B----4-:R-:W-:Y:S01]  /*2580*/  FADD R26, RZ, -R26 ;  /* 0x8000001aff1a7221 */ /* 0x010fe20000000000 */
[----:B-----5:R-:W-:Y:S01]  /*2590*/  FADD R27, RZ, -R27 ;  /* 0x8000001bff1b7221 */ /* 0x020fe20000000000 */
[----:B------:R-:W-:Y:S01]  /*25a0*/  FADD R79, RZ, -R79 ;  /* 0x8000004fff4f7221 */ /* 0x000fe20000000000 */
[----:B------:R-:W-:Y:S01]  /*25b0*/  FADD R81, RZ, -R81 ;  /* 0x80000051ff517221 */ /* 0x000fe20000000000 */
[----:B------:R-:W-:Y:S05]  /*25c0*/  BRA `(.L_x_443) ;  /* 0x0000018000007947 */ /* 0x000fea0003800000 */
.L_x_442:
[----:B------:R-:W-:-:S04]  /*25d0*/  ISETP.NE.U32.AND P0, PT, RZ, c[0x0][0x6b0], PT ;  /* 0x0001ac00ff007a0c */ /* 0x000fc80003f05070 */
[----:B------:R-:W-:-:S13]  /*25e0*/  ISETP.NE.AND.EX P0, PT, RZ, c[0x0][0x6b4], PT, P0 ;  /* 0x0001ad00ff007a0c */ /* 0x000fda0003f05300 */
[----:B------:R-:W-:Y:S01]  /*25f0*/  @P0 MOV R18, c[0x0][0x6c8] ;  /* 0x0001b20000120a02 */ /* 0x000fe20000000f00 */
[----:B------:R-:W-:-:S04]  /*2600*/  @P0 IMAD R14, R38, c[0x0][0x6c8], RZ ;  /* 0x0001b200260e0a24 */ /* 0x000fc800078e02ff */
[C---:B------:R-:W-:Y:S02]  /*2610*/  @P0 IMAD R17, R51.reuse, UR25, R14 ;  /* 0x0000001933110c24 */ /* 0x040fe4000f8e020e */
[----:B------:R-:W-:-:S05]  /*2620*/  @P0 IMAD.WIDE.U32 R18, R51, R18, c[0x0][0x6b0] ;  /* 0x0001ac0033120625 */ /* 0x000fca00078e0012 */
[----:B------:R-:W-:-:S05]  /*2630*/  @P0 IADD3 R19, R19, R17, RZ ;  /* 0x0000001113130210 */ /* 0x000fca0007ffe0ff */
[----:B------:R-:W2:Y:S04]  /*2640*/  @P0 LDG.E R17, [R18.64] ;  /* 0x0000002012110981 */ /* 0x000ea8000c1e1900 */
[----:B------:R-:W3:Y:S04]  /*2650*/  @P0 LDG.E R83, [R18.64+0x4] ;  /* 0x0000042012530981 */ /* 0x000ee8000c1e1900 */
[----:B------:R-:W4:Y:S04]  /*2660*/  @P0 LDG.E R94, [R18.64+0x8] ;  /* 0x00000820125e0981 */ /* 0x000f28000c1e1900 */
[----:B------:R-:W5:Y:S04]  /*2670*/  @P0 LDG.E R95, [R18.64+0xc] ;  /* 0x00000c20125f0981 */ /* 0x000f68000c1e1900 */
[----:B------:R-:W5:Y:S04]  /*2680*/  @P0 LDG.E R96, [R18.64+0x10] ;  /* 0x0000102012600981 */ /* 0x000f68000c1e1900 */
[----:B------:R-:W5:Y:S01]  /*2690*/  @P0 LDG.E R97, [R18.64+0x14] ;  /* 0x0000142012610981 */ /* 0x000f62000c1e1900 */
[----:B------:R-:W-:Y:S01]  /*26a0*/  MOV R14, RZ ;  /* 0x000000ff000e7202 */ /* 0x000fe20000000f00 */
[----:B------:R-:W-:Y:S01]  /*26b0*/  CS2R R26, SRZ ;  /* 0x00000000001a7805 */ /* 0x000fe2000001ff00 */
[----:B------:R-:W-:-:S02]  /*26c0*/  MOV R79, RZ ;  /* 0x000000ff004f7202 */ /* 0x000fc40000000f00 */
[----:B------:R-:W-:Y:S01]  /*26d0*/  MOV R81, RZ ;  /* 0x000000ff00517202 */ /* 0x000fe20000000f00 */
[----:B--2---:R-:W-:Y:S01]  /*26e0*/  @P0 FADD R14, RZ, -R17 ;  /* 0x80000011ff0e0221 */ /* 0x004fe20000000000 */
[----:B------:R-:W-:Y:S01]  /*26f0*/  MOV R17, RZ ;  /* 0x000000ff00117202 */ /* 0x000fe20000000f00 */
[----:B---3--:R-:W-:Y:S01]  /*2700*/  @P0 FADD R17, RZ, -R83 ;  /* 0x80000053ff110221 */ /* 0x008fe20000000000 */
[----:B----4-:R-:W-:Y:S01]  /*2710*/  @P0 FADD R26, RZ, -R94 ;  /* 0x8000005eff1a0221 */ /* 0x010fe20000000000 */
[----:B-----5:R-:W-:Y:S01]  /*2720*/  @P0 FADD R27, RZ, -R95 ;  /* 0x8000005fff1b0221 */ /* 0x020fe20000000000 */
[----:B------:R-:W-:Y:S01]  /*2730*/  @P0 FADD R79, RZ, -R96 ;  /* 0x80000060ff4f0221 */ /* 0x000fe20000000000 */
[----:B------:R-:W-:Y:S01]  /*2740*/  @P0 FADD R81, RZ, -R97 ;  /* 0x80000061ff510221 */ /* 0x000fe20000000000 */
.L_x_443:
[----:B------:R-:W-:Y:S01]  /*2750*/  FADD R19, RZ, R26 ;  /* 0x0000001aff137221 */ /* 0x000fe20000000000 */
[----:B------:R-:W-:Y:S01]  /*2760*/  FADD R26, RZ, R14 ;  /* 0x0000000eff1a7221 */ /* 0x000fe20000000000 */
[C---:B------:R-:W-:Y:S01]  /*2770*/  FMUL R18, R11.reuse, R91 ;  /* 0x0000005b0b127220 */ /* 0x040fe20000400000 */
[----:B------:R-:W-:Y:S01]  /*2780*/  FADD R83, RZ, R17 ;  /* 0x00000011ff537221 */ /* 0x000fe20000000000 */
[C---:B------:R-:W-:Y:S01]  /*2790*/  FMUL R17, R11.reuse, R93 ;  /* 0x0000005d0b117220 */ /* 0x040fe20000400000 */
[----:B------:R-:W-:Y:S01]  /*27a0*/  FMUL R97, R32, R26 ;  /* 0x0000001a20617220 */ /* 0x000fe20000400000 */
[----:B------:R-:W-:Y:S01]  /*27b0*/  FMUL R94, R18, R19 ;  /* 0x00000013125e7220 */ /* 0x000fe20000400000 */
[----:B------:R-:W-:Y:S01]  /*27c0*/  FMUL R14, R11, R92 ;  /* 0x0000005c0b0e7220 */ /* 0x000fe20000400000 */
[C---:B------:R-:W-:Y:S01]  /*27d0*/  FMUL R95, R17.reuse, R83 ;  /* 0x00000053115f7220 */ /* 0x040fe20000400000 */
[CC--:B------:R-:W-:Y:S01]  /*27e0*/  FFMA R96, R34.reuse, R19.reuse, -R97 ;  /* 0x0000001322607223 */ /* 0x0c0fe20000000861 */
[-C--:B------:R-:W-:Y:S01]  /*27f0*/  FFMA R17, R17, R26.reuse, -R94 ;  /* 0x0000001a11117223 */ /* 0x080fe2000000085e */
[C---:B------:R-:W-:Y:S01]  /*2800*/  FMUL R97, R33.reuse, R19 ;  /* 0x0000001321617220 */ /* 0x040fe20000400000 */
[----:B------:R-:W-:Y:S01]  /*2810*/  FMUL R94, R34, R83 ;  /* 0x00000053225e7220 */ /* 0x000fe20000400000 */
[C---:B------:R-:W-:Y:S01]  /*2820*/  FFMA R95, R14.reuse, R19, -R95 ;  /* 0x000000130e5f7223 */ /* 0x040fe2000000085f */
[-C--:B------:R-:W-:Y:S01]  /*2830*/  FMUL R19, R14, R26.reuse ;  /* 0x0000001a0e137220 */ /* 0x080fe20000400000 */
[----:B------:R-:W-:Y:S01]  /*2840*/  FADD R14, RZ, R27 ;  /* 0x0000001bff0e7221 */ /* 0x000fe20000000000 */
[-C--:B------:R-:W-:Y:S01]  /*2850*/  FFMA R97, R32, R83.reuse, -R97 ;  /* 0x0000005320617223 */ /* 0x080fe20000000861 */
[----:B------:R-:W-:Y:S01]  /*2860*/  FFMA R26, R33, R26, -R94 ;  /* 0x0000001a211a7223 */ /* 0x000fe2000000085e */
[----:B------:R-:W-:Y:S01]  /*2870*/  FADD R79, RZ, R79 ;  /* 0x0000004fff4f7221 */ /* 0x000fe20000000000 */
[----:B------:R-:W-:Y:S01]  /*2880*/  FADD R81, RZ, R81 ;  /* 0x00000051ff517221 */ /* 0x000fe20000000000 */
[----:B------:R-:W-:Y:S01]  /*2890*/  FFMA R19, R18, R83, -R19 ;  /* 0x0000005312137223 */ /* 0x000fe20000000813 */
[----:B------:R-:W-:Y:S01]  /*28a0*/  FADD R18, R97, R14 ;  /* 0x0000000e61127221 */ /* 0x000fe20000000000 */
[----:B------:R-:W-:Y:S01]  /*28b0*/  FADD R94, R96, R79 ;  /* 0x0000004f605e7221 */ /* 0x000fe20000000000 */
[----:B------:R-:W-:Y:S01]  /*28c0*/  FADD R14, R26, R81 ;  /* 0x000000511a0e7221 */ /* 0x000fe20000000000 */
[----:B------:R-:W-:Y:S01]  /*28d0*/  FADD R83, RZ, R95 ;  /* 0x0000005fff537221 */ /* 0x000fe20000000000 */
[----:B------:R-:W-:Y:S01]  /*28e0*/  FADD R81, RZ, R17 ;  /* 0x00000011ff517221 */ /* 0x000fe20000000000 */
[----:B------:R-:W-:-:S02]  /*28f0*/  FADD R79, RZ, R19 ;  /* 0x00000013ff4f7221 */ /* 0x000fc40000000000 */
.L_x_441:
[----:B------:R-:W-:Y:S05]  /*2900*/  BSYNC B4 ;  /* 0x0000000000047941 */ /* 0x000fea0003800000 */
.L_x_440:
        /* <DEDUP_REMOVED lines=10> */
[----:B------:R-:W4:Y:S01]  /*29b0*/  LDG.E R95, [R26.64+0x8] ;  /* 0x000008201a5f7981 */ /* 0x000f22000c1e1900 */
[----:B--2---:R-:W-:Y:S01]  /*29c0*/  FADD R18, R18, R17 ;  /* 0x0000001112127221 */ /* 0x004fe20000000000 */
[----:B---3--:R-:W-:Y:S01]  /*29d0*/  FADD R94, R94, R19 ;  /* 0x000000135e5e7221 */ /* 0x008fe20000000000 */
[----:B----4-:R-:W-:Y:S01]  /*29e0*/  FADD R14, R14, R95 ;  /* 0x0000005f0e0e7221 */ /* 0x010fe20000000000 */
[----:B------:R-:W-:Y:S05]  /*29f0*/  BRA `(.L_x_445) ;  /* 0x000000e000007947 */ /* 0x000fea0003800000 */
.L_x_444:
        /* <DEDUP_REMOVED lines=13> */
[----:B----4-:R-:W-:-:S03]  /*2ad0*/  FADD R14, R14, R95 ;  /* 0x0000005f0e0e7221 */ /* 0x010fc60000000000 */
.L_x_445:
[C---:B------:R-:W-:Y:S01]  /*2ae0*/  FFMA R19, R11.reuse, R94, RZ ;  /* 0x0000005e0b137223 */ /* 0x040fe200000000ff */
[----:B------:R-:W-:Y:S01]  /*2af0*/  FMUL R98, R90, R90 ;  /* 0x0000005a5a627220 */ /* 0x000fe20000400000 */
[C---:B------:R-:W-:Y:S01]  /*2b00*/  FFMA R17, R11.reuse, R18, RZ ;  /* 0x000000120b117223 */ /* 0x040fe200000000ff */
[----:B------:R-:W-:Y:S01]  /*2b10*/  FFMA R11, R11, R14, RZ ;  /* 0x0000000e0b0b7223 */ /* 0x000fe200000000ff */
[----:B------:R-:W-:Y:S01]  /*2b20*/  FFMA R27, R19, c[0x0][0x668], RZ ;  /* 0x00019a00131b7a23 */ /* 0x000fe200000000ff */
[----:B------:R-:W0:Y:S01]  /*2b30*/  MUFU.RCP R96, R98 ;  /* 0x0000006200607308 */ /* 0x000e220000001000 */
[----:B------:R-:W-:Y:S01]  /*2b40*/  FFMA R97, R17, c[0x0][0x668], RZ ;  /* 0x00019a0011617a23 */ /* 0x000fe200000000ff */
[----:B------:R-:W-:Y:S01]  /*2b50*/  FFMA R95, R11, c[0x0][0x668], RZ ;  /* 0x00019a000b5f7a23 */ /* 0x000fe200000000ff */
[----:B------:R-:W-:Y:S01]  /*2b60*/  FMUL R26, R15, R27 ;  /* 0x0000001b0f1a7220 */ /* 0x000fe20000400000 */
[----:B------:R-:W-:Y:S01]  /*2b70*/  FMUL R92, R92, R94 ;  /* 0x0000005e5c5c7220 */ /* 0x000fe20000400000 */
[----:B------:R-:W-:Y:S02]  /*2b80*/  BSSY B6, `(.L_x_446) ;  /* 0x0000011000067945 */ /* 0x000fe40003800000 */
[----:B------:R-:W-:Y:S01]  /*2b90*/  FFMA R17, R13, R97, R26 ;  /* 0x000000610d117223 */ /* 0x000fe2000000001a */
[----:B------:R-:W-:-:S03]  /*2ba0*/  FFMA R92, R91, R18, R92 ;  /* 0x000000125b5c7223 */ /* 0x000fc6000000005c */
[----:B------:R-:W-:Y:S01]  /*2bb0*/  FFMA R17, R16, R95, R17 ;  /* 0x0000005f10117223 */ /* 0x000fe20000000011 */
[----:B------:R-:W-:Y:S01]  /*2bc0*/  FFMA R93, R93, R14, R92 ;  /* 0x0000000e5d5d7223 */ /* 0x000fe2000000005c */
[----:B------:R-:W-:Y:S02]  /*2bd0*/  MOV R14, RZ ;  /* 0x000000ff000e7202 */ /* 0x000fe40000000f00 */
        /* <DEDUP_REMOVED lines=9> */
[----:B------:R-:W-:Y:S05]  /*2c70*/  CALL.REL.NOINC `($__internal_10_$__cuda_sm3x_div_rn_noftz_f32_slowpath) ;  /* 0x0000450000007944 */ /* 0x000fea0003c00000 */
[----:B0-----:R-:W-:Y:S02]  /*2c80*/  MOV R15, R17 ;  /* 0x00000011000f7202 */ /* 0x001fe40000000f00 */
.L_x_447:
[----:B------:R-:W-:Y:S05]  /*2c90*/  BSYNC B6 ;  /* 0x0000000000067941 */ /* 0x000fea0003800000 */
.L_x_446:
        /* <DEDUP_REMOVED lines=14> */
.L_x_449:
[----:B------:R-:W-:Y:S05]  /*2d80*/  BSYNC B6 ;  /* 0x0000000000067941 */ /* 0x000fea0003800000 */
.L_x_448:
        /* <DEDUP_REMOVED lines=15> */
.L_x_451:
[----:B------:R-:W-:Y:S05]  /*2e80*/  BSYNC B6 ;  /* 0x0000000000067941 */ /* 0x000fea0003800000 */
.L_x_450:
[----:B------:R-:W0:Y:S01]  /*2e90*/  MUFU.RCP R13, R90 ;  /* 0x0000005a000d7308 */ /* 0x000e220000001000 */
[----:B------:R-:W-:Y:S07]  /*2ea0*/  BSSY B6, `(.L_x_452) ;  /* 0x000000e000067945 */ /* 0x000fee0003800000 */
[----:B------:R-:W1:Y:S01]  /*2eb0*/  FCHK P0, R95, R90 ;  /* 0x0000005a5f007302 */ /* 0x000e620000000000 */
[----:B0-----:R-:W-:-:S04]  /*2ec0*/  FFMA R16, -R90, R13, 1 ;  /* 0x3f8000005a107423 */ /* 0x001fc8000000010d */
[----:B------:R-:W-:Y:S01]  /*2ed0*/  FFMA R13, R13, R16, R13 ;  /* 0x000000100d0d7223 */ /* 0x000fe2000000000d */
[----:B------:R-:W-:-:S03]  /*2ee0*/  FADD R16, RZ, R92 ;  /* 0x0000005cff107221 */ /* 0x000fc60000000000 */
        /* <DEDUP_REMOVED lines=9> */
.L_x_453:
[----:B------:R-:W-:Y:S05]  /*2f80*/  BSYNC B6 ;  /* 0x0000000000067941 */ /* 0x000fea0003800000 */
.L_x_452:
[----:B------:R-:W-:Y:S01]  /*2f90*/  FSETP.GT.AND P0, PT, R88, RZ, PT ;  /* 0x000000ff5800720b */ /* 0x000fe20003f04000 */
[----:B------:R-:W-:Y:S01]  /*2fa0*/  FMUL R18, R16, R87 ;  /* 0x0000005710127220 */ /* 0x000fe20000400000 */
[----:B------:R-:W-:Y:S01]  /*2fb0*/  FADD R13, RZ, R27 ;  /* 0x0000001bff0d7221 */ /* 0x000fe20000000000 */
[----:B------:R-:W-:Y:S01]  /*2fc0*/  BSSY B4, `(.L_x_454) ;  /* 0x0000026000047945 */ /* 0x000fe20003800000 */
[C---:B------:R-:W-:Y:S01]  /*2fd0*/  FFMA R94, R12.reuse, R11, RZ ;  /* 0x0000000b0c5e7223 */ /* 0x040fe200000000ff */
[----:B------:R-:W-:Y:S01]  /*2fe0*/  FFMA R26, R11, R85, R18 ;  /* 0x000000550b1a7223 */ /* 0x000fe20000000012 */
[C---:B------:R-:W-:Y:S01]  /*2ff0*/  FFMA R18, R12.reuse, R16, RZ ;  /* 0x000000100c127223 */ /* 0x040fe200000000ff */
[----:B------:R-:W-:Y:S01]  /*3000*/  FFMA R90, R12, R13, RZ ;  /* 0x0000000d0c5a7223 */ /* 0x000fe200000000ff */
[----:B------:R-:W-:Y:S01]  /*3010*/  MOV R16, RZ ;  /* 0x000000ff00107202 */ /* 0x000fe20000000f00 */
[----:B------:R-:W-:Y:S01]  /*3020*/  FFMA R17, R13, R89, R26 ;  /* 0x000000590d117223 */ /* 0x000fe2000000001a */
[----:B------:R-:W-:-:S03]  /*3030*/  MOV R26, RZ ;  /* 0x000000ff001a7202 */ /* 0x000fc60000000f00 */
[----:B------:R-:W-:Y:S05]  /*3040*/  @!P0 BRA `(.L_x_455) ;  /* 0x000001d000008947 */ /* 0x000fea0003800000 */
[----:B------:R-:W-:Y:S01]  /*3050*/  IADD3 R11, R88, 0x1800000, RZ ;  /* 0x01800000580b7810 */ /* 0x000fe20007ffe0ff */
[----:B------:R-:W-:Y:S03]  /*3060*/  BSSY B5, `(.L_x_456) ;  /* 0x000000c000057945 */ /* 0x000fe60003800000 */
[----:B------:R-:W-:-:S04]  /*3070*/  LOP3.LUT R11, R11, 0x7f800000, RZ, 0xc0, !PT ;  /* 0x7f8000000b0b7812 */ /* 0x000fc800078ec0ff */
[----:B------:R-:W-:-:S13]  /*3080*/  ISETP.GT.U32.AND P0, PT, R11, 0x1ffffff, PT ;  /* 0x01ffffff0b00780c */ /* 0x000fda0003f04070 */
[----:B------:R-:W-:Y:S05]  /*3090*/  @P0 BRA `(.L_x_457) ;  /* 0x0000004000000947 */ /* 0x000fea0003800000 */
[----:B------:R-:W-:Y:S02]  /*30a0*/  MOV R12, R88 ;  /* 0x00000058000c7202 */ /* 0x000fe40000000f00 */
[----:B------:R-:W-:Y:S02]  /*30b0*/  MOV R95, 0x30d0 ;  /* 0x000030d0005f7802 */ /* 0x000fe40000000f00 */
[----:B------:R-:W-:Y:S05]  /*30c0*/  CALL.REL.NOINC `($__internal_8_$__cuda_sm20_rcp_rn_f32_slowpath) ;  /* 0x00003be000007944 */ /* 0x000fea0003c00000 */
[----:B------:R-:W-:Y:S05]  /*30d0*/  BRA `(.L_x_458) ;  /* 0x0000004000007947 */ /* 0x000fea0003800000 */
.L_x_457:
[----:B------:R-:W0:Y:S02]  /*30e0*/  MUFU.RCP R12, R88 ;  /* 0x00000058000c7308 */ /* 0x000e240000001000 */
[----:B0-----:R-:W-:-:S04]  /*30f0*/  FFMA R11, R12, R88, -1 ;  /* 0xbf8000000c0b7423 */ /* 0x001fc80000000058 */
[----:B------:R-:W-:-:S04]  /*3100*/  FADD.FTZ R11, -R11, -RZ ;  /* 0x800000ff0b0b7221 */ /* 0x000fc80000010100 */
[----:B------:R-:W-:Y:S02]  /*3110*/  FFMA R11, R12, R11, R12 ;  /* 0x0000000b0c0b7223 */ /* 0x000fe4000000000c */
.L_x_458:
[----:B------:R-:W-:Y:S05]  /*3120*/  BSYNC B5 ;  /* 0x0000000000057941 */ /* 0x000fea0003800000 */
.L_x_456:
        /* <DEDUP_REMOVED lines=15> */
.L_x_455:
[----:B------:R-:W-:Y:S05]  /*3220*/  BSYNC B4 ;  /* 0x0000000000047941 */ /* 0x000fea0003800000 */
.L_x_454:
[----:B------:R-:W-:Y:S01]  /*3230*/  FSETP.GT.AND P0, PT, R88, RZ, PT ;  /* 0x000000ff5800720b */ /* 0x000fe20003f04000 */
[----:B------:R-:W-:Y:S01]  /*3240*/  FADD R17, RZ, R17 ;  /* 0x00000011ff117221 */ /* 0x000fe20000000000 */
[----:B------:R-:W-:Y:S04]  /*3250*/  BSSY B6, `(.L_x_459) ;  /* 0x0000036000067945 */ /* 0x000fe80003800000 */
[C---:B------:R-:W-:Y:S02]  /*3260*/  FSEL R11, R17.reuse, RZ, !P3 ;  /* 0x000000ff110b7208 */ /* 0x040fe40005800000 */
[----:B------:R-:W-:-:S03]  /*3270*/  FSEL R12, R17, RZ, P3 ;  /* 0x000000ff110c7208 */ /* 0x000fc60001800000 */
[----:B------:R-:W-:Y:S02]  /*3280*/  FFMA R11, R11, c[0x0][0x664], RZ ;  /* 0x000199000b0b7a23 */ /* 0x000fe400000000ff */
[----:B------:R-:W-:Y:S05]  /*3290*/  @!P0 BRA `(.L_x_460) ;  /* 0x0000031000008947 */ /* 0x000fea0003800000 */
[----:B------:R-:W0:Y:S01]  /*32a0*/  MUFU.RCP R13, R88 ;  /* 0x00000058000d7308 */ /* 0x000e220000001000 */
[----:B------:R-:W-:Y:S01]  /*32b0*/  FFMA R17, -R3, R57, R58 ;  /* 0x0000003903117223 */ /* 0x000fe2000000013a */
[----:B------:R-:W-:Y:S01]  /*32c0*/  BSSY B7, `(.L_x_461) ;  /* 0x000000d000077945 */ /* 0x000fe20003800000 */
[----:B------:R-:W-:-:S05]  /*32d0*/  FADD R11, RZ, -R11 ;  /* 0x8000000bff0b7221 */ /* 0x000fca0000000000 */
        /* <DEDUP_REMOVED lines=11> */
.L_x_462:
[----:B------:R-:W-:Y:S05]  /*3390*/  BSYNC B7 ;  /* 0x0000000000077941 */ /* 0x000fea0003800000 */
.L_x_461:
[----:B------:R-:W0:Y:S01]  /*33a0*/  MUFU.RCP R19, R88 ;  /* 0x0000005800137308 */ /* 0x000e220000001000 */
[----:B------:R-:W-:Y:S01]  /*33b0*/  FFMA R17, -R2, R57, R61 ;  /* 0x0000003902117223 */ /* 0x000fe2000000013d */
[----:B------:R-:W-:Y:S06]  /*33c0*/  BSSY B7, `(.L_x_463) ;  /* 0x000000c000077945 */ /* 0x000fec0003800000 */
        /* <DEDUP_REMOVED lines=11> */
.L_x_464:
[----:B------:R-:W-:Y:S05]  /*3480*/  BSYNC B7 ;  /* 0x0000000000077941 */ /* 0x000fea0003800000 */
.L_x_463:
        /* <DEDUP_REMOVED lines=14> */
.L_x_466:
[----:B------:R-:W-:Y:S05]  /*3570*/  BSYNC B7 ;  /* 0x0000000000077941 */ /* 0x000fea0003800000 */
.L_x_465:
[C---:B------:R-:W-:Y:S01]  /*3580*/  FFMA R16, R11.reuse, R13, R16 ;  /* 0x0000000d0b107223 */ /* 0x040fe20000000010 */
[C---:B------:R-:W-:Y:S01]  /*3590*/  FFMA R26, R11.reuse, R85, R26 ;  /* 0x000000550b1a7223 */ /* 0x040fe2000000001a */
[----:B------:R-:W-:Y:S02]  /*35a0*/  FFMA R14, R11, R19, R14 ;  /* 0x000000130b0e7223 */ /* 0x000fe4000000000e */
.L_x_460:
[----:B------:R-:W-:Y:S05]  /*35b0*/  BSYNC B6 ;  /* 0x0000000000067941 */ /* 0x000fea0003800000 */
.L_x_459:
[----:B------:R-:W-:Y:S01]  /*35c0*/  FADD R19, RZ, R27 ;  /* 0x0000001bff137221 */ /* 0x000fe20000000000 */
[----:B------:R-:W-:Y:S01]  /*35d0*/  FADD R27, RZ, R92 ;  /* 0x0000005cff1b7221 */ /* 0x000fe20000000000 */
[----:B------:R-:W-:Y:S01]  /*35e0*/  FADD R88, RZ, R91 ;  /* 0x0000005bff587221 */ /* 0x000fe20000000000 */
[----:B------:R-:W-:Y:S01]  /*35f0*/  FADD R93, RZ, R93 ;  /* 0x0000005dff5d7221 */ /* 0x000fe20000000000 */
[----:B------:R-:W-:Y:S01]  /*3600*/  FADD R92, RZ, -R15 ;  /* 0x8000000fff5c7221 */ /* 0x000fe20000000000 */
[-C--:B------:R-:W-:Y:S01]  /*3610*/  FFMA R85, R10, R12.reuse, RZ ;  /* 0x0000000c0a557223 */ /* 0x080fe200000000ff */
[----:B------:R-:W-:Y:S01]  /*3620*/  FFMA R18, R9, R12, RZ ;  /* 0x0000000c09127223 */ /* 0x000fe200000000ff */
[----:B------:R-:W-:Y:S01]  /*3630*/  FADD R88, RZ, -R88 ;  /* 0x80000058ff587221 */ /* 0x000fe20000000000 */
[----:B------:R-:W-:Y:S01]  /*3640*/  FADD R27, RZ, -R27 ;  /* 0x8000001bff1b7221 */ /* 0x000fe20000000000 */
[----:B------:R-:W-:-:S02]  /*3650*/  FADD R19, RZ, -R19 ;  /* 0x80000013ff137221 */ /* 0x000fc40000000000 */
.L_x_423:
[----:B------:R-:W-:Y:S05]  /*3660*/  BSYNC B3 ;  /* 0x0000000000037941 */ /* 0x000fea0003800000 */
.L_x_422:
[----:B------:R-:W-:Y:S01]  /*3670*/  BSSY B3, `(.L_x_467) ;  /* 0x00000d0000037945 */ /* 0x000fe20003800000 */
[----:B------:R-:W-:Y:S01]  /*3680*/  FADD R10, R92, R93 ;  /* 0x0000005d5c0a7221 */ /* 0x000fe20000000000 */
[----:B------:R-:W-:Y:S01]  /*3690*/  FADD R11, RZ, R92 ;  /* 0x0000005cff0b7221 */ /* 0x000fe20000000000 */
[----:B------:R-:W-:Y:S01]  /*36a0*/  MOV R90, RZ ;  /* 0x000000ff005a7202 */ /* 0x000fe20000000f00 */
[----:B------:R-:W-:Y:S01]  /*36b0*/  CS2R R12, SRZ ;  /* 0x00000000000c7805 */ /* 0x000fe2000001ff00 */
[----:B------:R-:W-:-:S02]  /*36c0*/  MOV R92, RZ ;  /* 0x000000ff005c7202 */ /* 0x000fc40000000f00 */
[----:B------:R-:W-:Y:S02]  /*36d0*/  MOV R17, RZ ;  /* 0x000000ff00117202 */ /* 0x000fe40000000f00 */
[----:B------:R-:W-:Y:S01]  /*36e0*/  MOV R15, RZ ;  /* 0x000000ff000f7202 */ /* 0x000fe20000000f00 */
[----:B------:R-:W-:Y:S05]  /*36f0*/  @!P2 BRA `(.L_x_468) ;  /* 0x00000c700000a947 */ /* 0x000fea0003800000 */
[----:B------:R-:W-:Y:S01]  /*3700*/  ISETP.NE.U32.AND P0, PT, RZ, c[0x0][0x8a0], PT ;  /* 0x00022800ff007a0c */ /* 0x000fe20003f05070 */
[C---:B------:R-:W-:Y:S01]  /*3710*/  FFMA R15, R11.reuse, R6, RZ ;  /* 0x000000060b0f7223 */ /* 0x040fe200000000ff */
[C---:B------:R-:W-:Y:S01]  /*3720*/  FFMA R13, R11.reuse, R7, RZ ;  /* 0x000000070b0d7223 */ /* 0x040fe200000000ff */
[----:B------:R-:W-:Y:S01]  /*3730*/  FFMA R17, R11, R8, RZ ;  /* 0x000000080b117223 */ /* 0x000fe200000000ff */
[----:B------:R-:W-:Y:S01]  /*3740*/  ISETP.NE.AND.EX P0, PT, RZ, c[0x0][0x8a4], PT, P0 ;  /* 0x00022900ff007a0c */ /* 0x000fe20003f05300 */
[C---:B------:R-:W-:Y:S01]  /*3750*/  FMUL R84, R15.reuse, R84 ;  /* 0x000000540f547220 */ /* 0x040fe20000400000 */
[C---:B------:R-:W-:Y:S01]  /*3760*/  FMUL R12, R15.reuse, R75 ;  /* 0x0000004b0f0c7220 */ /* 0x040fe20000400000 */
[----:B------:R-:W-:Y:S01]  /*3770*/  FMUL R77, R15, R77 ;  /* 0x0000004d0f4d7220 */ /* 0x000fe20000400000 */
[----:B------:R-:W-:Y:S01]  /*3780*/  FFMA R60, R11, R60, RZ ;  /* 0x0000003c0b3c7223 */ /* 0x000fe200000000ff */
[C---:B------:R-:W-:Y:S01]  /*3790*/  FFMA R84, R13.reuse, R82, R84 ;  /* 0x000000520d547223 */ /* 0x040fe20000000054 */
[C---:B------:R-:W-:Y:S01]  /*37a0*/  FFMA R12, R13.reuse, R69, R12 ;  /* 0x000000450d0c7223 */ /* 0x040fe2000000000c */
[----:B------:R-:W-:Y:S01]  /*37b0*/  FFMA R70, R13, R70, R77 ;  /* 0x000000460d467223 */ /* 0x000fe2000000004d */
[----:B------:R-:W-:Y:S01]  /*37c0*/  FFMA R4, R11, R4, RZ ;  /* 0x000000040b047223 */ /* 0x000fe200000000ff */
[C---:B------:R-:W-:Y:S01]  /*37d0*/  FFMA R69, R17.reuse, R72, R84 ;  /* 0x0000004811457223 */ /* 0x040fe20000000054 */
[C---:B------:R-:W-:Y:S01]  /*37e0*/  FFMA R71, R17.reuse, R71, R12 ;  /* 0x0000004711477223 */ /* 0x040fe2000000000c */
[----:B------:R-:W-:Y:S01]  /*37f0*/  FFMA R70, R17, R73, R70 ;  /* 0x0000004911467223 */ /* 0x000fe20000000046 */
[----:B------:R-:W-:Y:S01]  /*3800*/  FFMA R5, R11, R5, RZ ;  /* 0x000000050b057223 */ /* 0x000fe200000000ff */
[CC--:B------:R-:W-:Y:S01]  /*3810*/  FFMA R77, R15.reuse, R7.reuse, RZ ;  /* 0x000000070f4d7223 */ /* 0x0c0fe200000000ff */
[C---:B------:R-:W-:Y:S01]  /*3820*/  FFMA R87, R15.reuse, R6, RZ ;  /* 0x000000060f577223 */ /* 0x040fe200000000ff */
[----:B------:R-:W-:Y:S01]  /*3830*/  FFMA R89, R15, R8, RZ ;  /* 0x000000080f597223 */ /* 0x000fe200000000ff */
[CC--:B------:R-:W-:Y:S01]  /*3840*/  FFMA R91, R17.reuse, R7.reuse, RZ ;  /* 0x00000007115b7223 */ /* 0x0c0fe200000000ff */
[-C--:B------:R-:W-:Y:S01]  /*3850*/  FFMA R93, R17, R6.reuse, RZ ;  /* 0x00000006115d7223 */ /* 0x080fe200000000ff */
[C---:B------:R-:W-:Y:S01]  /*3860*/  FFMA R15, R13.reuse, R7, RZ ;  /* 0x000000070d0f7223 */ /* 0x040fe200000000ff */
[C---:B------:R-:W-:Y:S01]  /*3870*/  FFMA R73, R13.reuse, R6, RZ ;  /* 0x000000060d497223 */ /* 0x040fe200000000ff */
[-C--:B------:R-:W-:Y:S01]  /*3880*/  FFMA R75, R13, R8.reuse, RZ ;  /* 0x000000080d4b7223 */ /* 0x080fe200000000ff */
[----:B------:R-:W-:Y:S01]  /*3890*/  FFMA R17, R17, R8, RZ ;  /* 0x0000000811117223 */ /* 0x000fe200000000ff */
[----:B------:R-:W-:Y:S01]  /*38a0*/  FADD R6, R4, R69 ;  /* 0x0000004504067221 */ /* 0x000fe20000000000 */
[----:B------:R-:W-:Y:S01]  /*38b0*/  FADD R7, R60, R71 ;  /* 0x000000473c077221 */ /* 0x000fe20000000000 */
[----:B------:R-:W-:Y:S01]  /*38c0*/  FADD R8, R5, R70 ;  /* 0x0000004605087221 */ /* 0x000fe20000000000 */
[----:B------:R-:W-:Y:S05]  /*38d0*/  @!P0 BRA `(.L_x_469) ;  /* 0x0000007000008947 */ /* 0x000fea0003800000 */
[----:B------:R-:W-:Y:S01]  /*38e0*/  IMAD R4, R38, c[0x0][0x8c0], RZ ;  /* 0x0002300026047a24 */ /* 0x000fe200078e02ff */
[----:B------:R-:W-:-:S03]  /*38f0*/  MOV R12, c[0x0][0x8c0] ;  /* 0x00023000000c7a02 */ /* 0x000fc60000000f00 */
[C---:B------:R-:W-:Y:S02]  /*3900*/  IMAD R13, R51.reuse, UR28, R4 ;  /* 0x0000001c330d7c24 */ /* 0x040fe4000f8e0204 */
[----:B------:R-:W-:-:S05]  /*3910*/  IMAD.WIDE.U32 R4, R51, R12, c[0x0][0x8a0] ;  /* 0x0002280033047625 */ /* 0x000fca00078e000c */
[----:B------:R-:W-:-:S05]  /*3920*/  IADD3 R5, R5, R13, RZ ;  /* 0x0000000d05057210 */ /* 0x000fca0007ffe0ff */
[----:B------:R0:W-:Y:S01]  /*3930*/  RED.E.ADD.F32.FTZ.RN.STRONG.GPU [R4.64], R11 ;  /* 0x0000000b0400798e */ /* 0x0001e2000c10e7a0 */
[----:B------:R-:W-:Y:S05]  /*3940*/  BRA `(.L_x_470) ;  /* 0x0000009000007947 */ /* 0x000fea0003800000 */
.L_x_469:
        /* <DEDUP_REMOVED lines=8> */
[----:B------:R0:W-:Y:S02]  /*39d0*/  RED.E.ADD.F32.FTZ.RN.STRONG.GPU [R4.64], R11 ;  /* 0x0000000b0400798e */ /* 0x0001e4000c10e7a0 */
.L_x_470:
        /* <DEDUP_REMOVED lines=14> */
[----:B------:R0:W-:Y:S04]  /*3ac0*/  RED.E.ADD.F32.FTZ.RN.STRONG.GPU [R4.64+0x18], R91 ;  /* 0x0000185b0400798e */ /* 0x0001e8000c10e7a0 */
[----:B------:R0:W-:Y:S04]  /*3ad0*/  RED.E.ADD.F32.FTZ.RN.STRONG.GPU [R4.64+0x1c], R93 ;  /* 0x00001c5d0400798e */ /* 0x0001e8000c10e7a0 */
[----:B------:R0:W-:Y:S01]  /*3ae0*/  RED.E.ADD.F32.FTZ.RN.STRONG.GPU [R4.64+0x20], R17 ;  /* 0x000020110400798e */ /* 0x0001e2000c10e7a0 */
[----:B------:R-:W-:Y:S05]  /*3af0*/  BRA `(.L_x_472) ;  /* 0x0000011000007947 */ /* 0x000fea0003800000 */
.L_x_471:
[----:B------:R-:W-:-:S04]  /*3b00*/  ISETP.NE.U32.AND P0, PT, RZ, c[0x0][0x380], PT ;  /* 0x0000e000ff007a0c */ /* 0x000fc80003f05070 */
[----:B------:R-:W-:-:S13]  /*3b10*/  ISETP.NE.AND.EX P0, PT, RZ, c[0x0][0x384], PT, P0 ;  /* 0x0000e100ff007a0c */ /* 0x000fda0003f05300 */
[----:B------:R-:W-:Y:S05]  /*3b20*/  @!P0 BRA `(.L_x_472) ;  /* 0x000000e000008947 */ /* 0x000fea0003800000 */
[----:B0-----:R-:W-:Y:S01]  /*3b30*/  MOV R4, c[0x0][0x398] ;  /* 0x0000e60000047a02 */ /* 0x001fe20000000f00 */
        /* <DEDUP_REMOVED lines=12> */
[----:B------:R0:W-:Y:S02]  /*3c00*/  RED.E.ADD.F32.FTZ.RN.STRONG.GPU [R4.64+0x20], R17 ;  /* 0x000020110400798e */ /* 0x0001e4000c10e7a0 */
.L_x_472:
[-C--:B0-----:R-:W-:Y:S01]  /*3c10*/  FMUL R5, R62, R68.reuse ;  /* 0x000000443e057220 */ /* 0x081fe20000400000 */
[CC--:B------:R-:W-:Y:S01]  /*3c20*/  FMUL R4, R63.reuse, R68.reuse ;  /* 0x000000443f047220 */ /* 0x0c0fe20000400000 */
[CC--:B------:R-:W-:Y:S01]  /*3c30*/  FMUL R60, R64.reuse, R68.reuse ;  /* 0x00000044403c7220 */ /* 0x0c0fe20000400000 */
[----:B------:R-:W-:Y:S01]  /*3c40*/  FMUL R70, R64, R65 ;  /* 0x0000004140467220 */ /* 0x000fe20000400000 */
[CC--:B------:R-:W-:Y:S01]  /*3c50*/  FFMA R12, R62.reuse, R68.reuse, R5 ;  /* 0x000000443e0c7223 */ /* 0x0c0fe20000000005 */
[-C--:B------:R-:W-:Y:S01]  /*3c60*/  FFMA R17, R63, R68.reuse, R4 ;  /* 0x000000443f117223 */ /* 0x080fe20000000004 */
[C---:B------:R-:W-:Y:S01]  /*3c70*/  FMUL R5, R62.reuse, R67 ;  /* 0x000000433e057220 */ /* 0x040fe20000400000 */
[----:B------:R-:W-:Y:S01]  /*3c80*/  FMUL R68, R65, R68 ;  /* 0x0000004441447220 */ /* 0x000fe20000400000 */
[CC--:B------:R-:W-:Y:S01]  /*3c90*/  FMUL R4, R63.reuse, R66.reuse ;  /* 0x000000423f047220 */ /* 0x0c0fe20000400000 */
[----:B------:R-:W-:Y:S01]  /*3ca0*/  FMUL R75, R62, R63 ;  /* 0x0000003f3e4b7220 */ /* 0x000fe20000400000 */
[CC--:B------:R-:W-:Y:S01]  /*3cb0*/  FMUL R69, R64.reuse, R67.reuse ;  /* 0x0000004340457220 */ /* 0x0c0fe20000400000 */
[----:B------:R-:W-:Y:S01]  /*3cc0*/  FMUL R15, R64, R66 ;  /* 0x00000042400f7220 */ /* 0x000fe20000400000 */
[-C--:B------:R-:W-:Y:S01]  /*3cd0*/  FMUL R71, R62, R64.reuse ;  /* 0x000000403e477220 */ /* 0x080fe20000400000 */
[CC--:B------:R-:W-:Y:S01]  /*3ce0*/  FMUL R72, R63.reuse, R64.reuse ;  /* 0x000000403f487220 */ /* 0x0c0fe20000400000 */
[----:B------:R-:W-:Y:S01]  /*3cf0*/  FMUL R77, R64, R64 ;  /* 0x00000040404d7220 */ /* 0x000fe20000400000 */
[----:B------:R-:W-:Y:S01]  /*3d00*/  FFMA R13, R62, R67, R5 ;  /* 0x000000433e0d7223 */ /* 0x000fe20000000005 */
[CC--:B------:R-:W-:Y:S01]  /*3d10*/  FFMA R4, R63.reuse, R66.reuse, R4 ;  /* 0x000000423f047223 */ /* 0x0c0fe20000000004 */
[----:B------:R-:W-:Y:S01]  /*3d20*/  FADD R5, R68, R68 ;  /* 0x0000004444057221 */ /* 0x000fe20000000000 */
[----:B------:R-:W-:Y:S01]  /*3d30*/  FFMA R70, R64, R65, R70 ;  /* 0x0000004140467223 */ /* 0x000fe20000000046 */
[----:B------:R-:W-:Y:S01]  /*3d40*/  FFMA R75, R62, R63, R75 ;  /* 0x0000003f3e4b7223 */ /* 0x000fe2000000004b */
[C---:B------:R-:W-:Y:S01]  /*3d50*/  FFMA R69, R64.reuse, R67, R69 ;  /* 0x0000004340457223 */ /* 0x040fe20000000045 */
[----:B------:R-:W-:Y:S01]  /*3d60*/  FFMA R15, R64, R66, R15 ;  /* 0x00000042400f7223 */ /* 0x000fe2000000000f */
[-C--:B------:R-:W-:Y:S01]  /*3d70*/  FFMA R73, R62, R64.reuse, R71 ;  /* 0x000000403e497223 */ /* 0x080fe20000000047 */
[-C--:B------:R-:W-:Y:S01]  /*3d80*/  FFMA R86, R63, R64.reuse, R72 ;  /* 0x000000403f567223 */ /* 0x080fe20000000048 */
[----:B------:R-:W-:Y:S01]  /*3d90*/  FFMA R90, R64, R64, R77 ;  /* 0x00000040405a7223 */ /* 0x000fe2000000004d */
[C---:B------:R-:W-:Y:S01]  /*3da0*/  FADD R64, R5.reuse, R4 ;  /* 0x0000000405407221 */ /* 0x040fe20000000000 */
[--C-:B------:R-:W-:Y:S01]  /*3db0*/  FADD R5, R5, -R13.reuse ;  /* 0x8000000d05057221 */ /* 0x100fe20000000000 */
[----:B------:R-:W-:Y:S01]  /*3dc0*/  FADD R87, R4, -R13 ;  /* 0x8000000d04577221 */ /* 0x000fe20000000000 */
[C-C-:B------:R-:W-:Y:S01]  /*3dd0*/  FADD R4, R70.reuse, -R75.reuse ;  /* 0x8000004b46047221 */ /* 0x140fe20000000000 */
[----:B------:R-:W-:Y:S01]  /*3de0*/  FADD R13, R70, R75 ;  /* 0x0000004b460d7221 */ /* 0x000fe20000000000 */
[C---:B------:R-:W-:Y:S01]  /*3df0*/  FMUL R70, R63.reuse, R65 ;  /* 0x000000413f467220 */ /* 0x040fe20000400000 */
[C---:B------:R-:W-:Y:S01]  /*3e00*/  FMUL R82, R63.reuse, R63 ;  /* 0x0000003f3f527220 */ /* 0x040fe20000400000 */
[CC--:B------:R-:W-:Y:S01]  /*3e10*/  FMUL R71, R62.reuse, R65.reuse ;  /* 0x000000413e477220 */ /* 0x0c0fe20000400000 */
[CC--:B------:R-:W-:Y:S01]  /*3e20*/  FMUL R77, R62.reuse, R62.reuse ;  /* 0x0000003e3e4d7220 */ /* 0x0c0fe20000400000 */
[C---:B------:R-:W-:Y:S01]  /*3e30*/  FFMA R72, R63.reuse, R65, R70 ;  /* 0x000000413f487223 */ /* 0x040fe20000000046 */
[C---:B------:R-:W-:Y:S01]  /*3e40*/  FFMA R84, R63.reuse, R63, R82 ;  /* 0x0000003f3f547223 */ /* 0x040fe20000000052 */
[----:B------:R-:W-:Y:S01]  /*3e50*/  FMUL R70, R63, R67 ;  /* 0x000000433f467220 */ /* 0x000fe20000400000 */
[CC--:B------:R-:W-:Y:S01]  /*3e60*/  FFMA R75, R62.reuse, R65.reuse, R71 ;  /* 0x000000413e4b7223 */ /* 0x0c0fe20000000047 */
[C---:B------:R-:W-:Y:S01]  /*3e70*/  FFMA R82, R62.reuse, R62, R77 ;  /* 0x0000003e3e527223 */ /* 0x040fe2000000004d */
[-C--:B------:R-:W-:Y:S01]  /*3e80*/  FMUL R62, R62, R66.reuse ;  /* 0x000000423e3e7220 */ /* 0x080fe20000400000 */
[C---:B------:R-:W-:Y:S01]  /*3e90*/  FMUL R71, R65.reuse, R65 ;  /* 0x0000004141477220 */ /* 0x040fe20000400000 */
[----:B------:R-:W-:Y:S01]  /*3ea0*/  FADD R63, R70, R70 ;  /* 0x00000046463f7221 */ /* 0x000fe20000000000 */
[C---:B------:R-:W-:Y:S01]  /*3eb0*/  FMUL R66, R65.reuse, R66 ;  /* 0x0000004241427220 */ /* 0x040fe20000400000 */
[----:B------:R-:W-:Y:S01]  /*3ec0*/  FMUL R67, R65, R67 ;  /* 0x0000004341437220 */ /* 0x000fe20000400000 */
[----:B------:R-:W-:Y:S01]  /*3ed0*/  FADD R65, R62, R62 ;  /* 0x0000003e3e417221 */ /* 0x000fe20000000000 */
[C---:B------:R-:W-:Y:S01]  /*3ee0*/  FFMA R82, R71.reuse, 2, R82 ;  /* 0x4000000047527823 */ /* 0x040fe20000000052 */
[C---:B------:R-:W-:Y:S01]  /*3ef0*/  FFMA R84, R71.reuse, 2, R84 ;  /* 0x4000000047547823 */ /* 0x040fe20000000054 */
[----:B------:R-:W-:Y:S01]  /*3f00*/  FFMA R90, R71, 2, R90 ;  /* 0x40000000475a7823 */ /* 0x000fe2000000005a */
[----:B------:R-:W-:Y:S01]  /*3f10*/  FFMA R71, R60, 2, R63 ;  /* 0x400000003c477823 */ /* 0x000fe2000000003f */
[C-C-:B------:R-:W-:Y:S01]  /*3f20*/  FADD R89, R72.reuse, R73.reuse ;  /* 0x0000004948597221 */ /* 0x140fe20000000000 */
[----:B------:R-:W-:Y:S01]  /*3f30*/  FADD R91, R72, -R73 ;  /* 0x80000049485b7221 */ /* 0x000fe20000000000 */
[--C-:B------:R-:W-:Y:S01]  /*3f40*/  FFMA R73, R60, 2, R65.reuse ;  /* 0x400000003c497823 */ /* 0x100fe20000000041 */
[----:B------:R-:W-:Y:S01]  /*3f50*/  FFMA R65, R70, 2, R65 ;  /* 0x4000000046417823 */ /* 0x000fe20000000041 */
[----:B------:R-:W-:Y:S01]  /*3f60*/  FFMA R71, R62, 4, R71 ;  /* 0x408000003e477823 */ /* 0x000fe20000000047 */
[C---:B------:R-:W-:Y:S01]  /*3f70*/  FADD R62, R66.reuse, R66 ;  /* 0x00000042423e7221 */ /* 0x040fe20000000000 */
[----:B------:R-:W-:Y:S01]  /*3f80*/  FFMA R66, R66, 4, R69 ;  /* 0x4080000042427823 */ /* 0x000fe20000000045 */
[----:B------:R-:W-:Y:S01]  /*3f90*/  FFMA R65, R60, 4, R65 ;  /* 0x408000003c417823 */ /* 0x000fe20000000041 */
[----:B------:R-:W-:Y:S01]  /*3fa0*/  FADD R60, R67, R67 ;  /* 0x00000043433c7221 */ /* 0x000fe20000000000 */
[C-C-:B------:R-:W-:Y:S01]  /*3fb0*/  FADD R63, R75.reuse, -R86.reuse ;  /* 0x800000564b3f7221 */ /* 0x140fe20000000000 */
[C---:B------:R-:W-:Y:S01]  /*3fc0*/  FADD R69, R62.reuse, R69 ;  /* 0x000000453e457221 */ /* 0x040fe20000000000 */
[----:B------:R-:W-:Y:S01]  /*3fd0*/  FADD R86, R75, R86 ;  /* 0x000000564b567221 */ /* 0x000fe20000000000 */
[----:B------:R-:W-:Y:S01]  /*3fe0*/  FADD R75, R62, -R17 ;  /* 0x800000113e4b7221 */ /* 0x000fe20000000000 */
[----:B------:R-:W-:Y:S01]  /*3ff0*/  FADD R77, -R17, R66 ;  /* 0x00000042114d7221 */ /* 0x000fe20000000100 */
[----:B------:R-:W-:Y:S01]  /*4000*/  FMUL R91, R6, R91 ;  /* 0x0000005b065b7220 */ /* 0x000fe20000400000 */
[----:B------:R-:W-:Y:S01]  /*4010*/  FADD R90, R90, -1 ;  /* 0xbf8000005a5a7421 */ /* 0x000fe20000000000 */
[--C-:B------:R-:W-:Y:S01]  /*4020*/  FFMA R62, R67, 4, R12.reuse ;  /* 0x40800000433e7823 */ /* 0x100fe2000000000c */
[----:B------:R-:W-:Y:S01]  /*4030*/  FADD R17, R60, R12 ;  /* 0x0000000c3c117221 */ /* 0x000fe20000000000 */
[----:B------:R-:W-:Y:S01]  /*4040*/  FADD R84, R84, -1 ;  /* 0xbf80000054547421 */ /* 0x000fe20000000000 */
[----:B------:R-:W-:Y:S01]  /*4050*/  FFMA R73, R70, 4, R73 ;  /* 0x4080000046497823 */ /* 0x000fe20000000049 */
[----:B------:R-:W-:Y:S01]  /*4060*/  FMUL R12, R8, R69 ;  /* 0x00000045080c7220 */ /* 0x000fe20000400000 */
[----:B------:R-:W-:Y:S01]  /*4070*/  FADD R82, R82, -1 ;  /* 0xbf80000052527421 */ /* 0x000fe20000000000 */
[C---:B------:R-:W-:Y:S01]  /*4080*/  FMUL R89, R8.reuse, R89 ;  /* 0x0000005908597220 */ /* 0x040fe20000400000 */
[C---:B------:R-:W-:Y:S01]  /*4090*/  FFMA R90, R8.reuse, R90, -R91 ;  /* 0x0000005a085a7223 */ /* 0x040fe2000000085b */
[C---:B------:R-:W-:Y:S01]  /*40a0*/  FMUL R84, R7.reuse, R84 ;  /* 0x0000005407547220 */ /* 0x040fe20000400000 */
[C---:B------:R-:W-:Y:S01]  /*40b0*/  FFMA R73, R7.reuse, R73, R12 ;  /* 0x0000004907497223 */ /* 0x040fe2000000000c */
[----:B------:R-:W-:Y:S01]  /*40c0*/  FMUL R12, R8, R65 ;  /* 0x00000041080c7220 */ /* 0x000fe20000400000 */
[C---:B------:R-:W-:Y:S01]  /*40d0*/  FFMA R89, R6.reuse, R82, R89 ;  /* 0x0000005206597223 */ /* 0x040fe20000000059 */
[----:B------:R-:W-:Y:S01]  /*40e0*/  FFMA R86, R7, R86, R90 ;  /* 0x0000005607567223 */ /* 0x000fe2000000005a */
[----:B------:R-:W-:Y:S01]  /*40f0*/  FADD R62, -R15, R62 ;  /* 0x0000003e0f3e7221 */ /* 0x000fe20000000100 */
[C---:B------:R-:W-:Y:S01]  /*4100*/  FFMA R13, R6.reuse, R13, R84 ;  /* 0x0000000d060d7223 */ /* 0x040fe20000000054 */
[----:B------:R-:W-:Y:S01]  /*4110*/  FFMA R12, R6, R17, R12 ;  /* 0x00000011060c7223 */ /* 0x000fe2000000000c */
[----:B------:R-:W-:Y:S01]  /*4120*/  FADD R60, R60, -R15 ;  /* 0x8000000f3c3c7221 */ /* 0x000fe20000000000 */
[C---:B------:R-:W-:Y:S01]  /*4130*/  FFMA R4, R7.reuse, -R4, R89 ;  /* 0x8000000407047223 */ /* 0x040fe20000000059 */
[----:B------:R-:W-:Y:S01]  /*4140*/  FADD R86, RZ, R86 ;  /* 0x00000056ff567221 */ /* 0x000fe20000000000 */
[C---:B------:R-:W-:Y:S01]  /*4150*/  FMUL R15, R7.reuse, R64 ;  /* 0x00000040070f7220 */ /* 0x040fe20000400000 */
[C---:B------:R-:W-:Y:S01]  /*4160*/  FMUL R62, R7.reuse, R62 ;  /* 0x0000003e073e7220 */ /* 0x040fe20000400000 */
[----:B------:R-:W-:Y:S01]  /*4170*/  FFMA R13, R8, -R63, R13 ;  /* 0x8000003f080d7223 */ /* 0x000fe2000000000d */
[----:B------:R-:W-:Y:S01]  /*4180*/  FFMA R12, R7, -R75, R12 ;  /* 0x8000004b070c7223 */ /* 0x000fe2000000000c */
[----:B------:R-:W-:Y:S01]  /*4190*/  FADD R7, RZ, R4 ;  /* 0x00000004ff077221 */ /* 0x000fe20000000000 */
[----:B------:R-:W-:Y:S01]  /*41a0*/  FMUL R17, R3, R86 ;  /* 0x0000005603117220 */ /* 0x000fe20000400000 */
[----:B------:R-:W-:Y:S01]  /*41b0*/  FFMA R68, R68, 4, R87 ;  /* 0x4080000044447823 */ /* 0x000fe20000000057 */
[C---:B------:R-:W-:Y:S01]  /*41c0*/  FFMA R15, R6.reuse, R71, R15 ;  /* 0x00000047060f7223 */ /* 0x040fe2000000000f */
[----:B------:R-:W-:Y:S01]  /*41d0*/  FFMA R77, R6, R77, R62 ;  /* 0x0000004d064d7223 */ /* 0x000fe2000000003e */
[----:B------:R-:W-:Y:S01]  /*41e0*/  FADD R13, RZ, R13 ;  /* 0x0000000dff0d7221 */ /* 0x000fe20000000000 */
[-C--:B------:R-:W-:Y:S01]  /*41f0*/  FMUL R65, R32, R7.reuse ;  /* 0x0000000720417220 */ /* 0x080fe20000400000 */
[----:B------:R-:W-:Y:S01]  /*4200*/  FFMA R4, R0, R7, -R17 ;  /* 0x0000000700047223 */ /* 0x000fe20000000811 */
[----:B------:R-:W-:Y:S01]  /*4210*/  FFMA R5, R6, -R5, R73 ;  /* 0x8000000506057223 */ /* 0x000fe20000000049 */
[C---:B------:R-:W-:Y:S01]  /*4220*/  FFMA R15, R8.reuse, -R60, R15 ;  /* 0x8000003c080f7223 */ /* 0x040fe2000000000f */
[----:B------:R-:W-:Y:S01]  /*4230*/  FFMA R68, R8, R68, R77 ;  /* 0x0000004408447223 */ /* 0x000fe2000000004d */
[----:B------:R-:W-:Y:S01]  /*4240*/  FMUL R17, R0, R13 ;  /* 0x0000000d00117220 */ /* 0x000fe20000400000 */
[----:B------:R-:W-:Y:S01]  /*4250*/  FMUL R6, R2, R7 ;  /* 0x0000000702067220 */ /* 0x000fe20000400000 */
[-C--:B------:R-:W-:Y:S01]  /*4260*/  FMUL R63, R33, R86.reuse ;  /* 0x00000056213f7220 */ /* 0x080fe20000400000 */
[CC--:B------:R-:W-:Y:S01]  /*4270*/  FMUL R8, R34.reuse, R13.reuse ;  /* 0x0000000d22087220 */ /* 0x0c0fe20000400000 */
[-C--:B------:R-:W-:Y:S01]  /*4280*/  FFMA R65, R34, R86.reuse, -R65 ;  /* 0x0000005622417223 */ /* 0x080fe20000000841 */
[----:B------:R-:W-:Y:S01]  /*4290*/  FFMA R86, R2, R86, -R17 ;  /* 0x0000005602567223 */ /* 0x000fe20000000811 */
[-C--:B------:R-:W-:Y:S01]  /*42a0*/  FFMA R6, R3, R13.reuse, -R6 ;  /* 0x0000000d03067223 */ /* 0x080fe20000000806 */
[----:B------:R-:W-:Y:S01]  /*42b0*/  FFMA R63, R32, R13, -R63 ;  /* 0x0000000d203f7223 */ /* 0x000fe2000000083f */
[----:B------:R-:W-:Y:S01]  /*42c0*/  FFMA R8, R33, R7, -R8 ;  /* 0x0000000721087223 */ /* 0x000fe20000000808 */
[----:B------:R-:W-:Y:S01]  /*42d0*/  FADD R83, R83, R86 ;  /* 0x0000005653537221 */ /* 0x000fe20000000000 */
[----:B------:R-:W-:Y:S01]  /*42e0*/  FADD R17, RZ, R12 ;  /* 0x0000000cff117221 */ /* 0x000fe20000000000 */
[----:B------:R-:W-:Y:S01]  /*42f0*/  FADD R81, R81, R4 ;  /* 0x0000000451517221 */ /* 0x000fe20000000000 */
[----:B------:R-:W-:Y:S01]  /*4300*/  FADD R79, R79, R6 ;  /* 0x000000064f4f7221 */ /* 0x000fe20000000000 */
[----:B------:R-:W-:Y:S01]  /*4310*/  FADD R13, RZ, R5 ;  /* 0x00000005ff0d7221 */ /* 0x000fe20000000000 */
[----:B------:R-:W-:Y:S01]  /*4320*/  FADD R15, RZ, R15 ;  /* 0x0000000fff0f7221 */ /* 0x000fe20000000000 */
[----:B------:R-:W-:Y:S01]  /*4330*/  FADD R12, RZ, R68 ;  /* 0x00000044ff0c7221 */ /* 0x000fe20000000000 */
[----:B------:R-:W-:Y:S01]  /*4340*/  FADD R90, RZ, R65 ;  /* 0x00000041ff5a7221 */ /* 0x000fe20000000000 */
[----:B------:R-:W-:Y:S01]  /*4350*/  FADD R92, RZ, R63 ;  /* 0x0000003fff5c7221 */ /* 0x000fe20000000000 */
[----:B------:R-:W-:-:S02]  /*4360*/  FADD R86, RZ, R8 ;  /* 0x00000008ff567221 */ /* 0x000fc40000000000 */
.L_x_468:
[----:B------:R-:W-:Y:S05]  /*4370*/  BSYNC B3 ;  /* 0x0000000000037941 */ /* 0x000fea0003800000 */
.L_x_467:
[----:B------:R-:W-:Y:S01]  /*4380*/  ISETP.NE.U32.AND P1, PT, RZ, c[0x0][0x750], PT ;  /* 0x0001d400ff007a0c */ /* 0x000fe20003f25070 */
[----:B------:R-:W-:-:S03]  /*4390*/  FFMA R11, RZ, R11, RZ ;  /* 0x0000000bff0b7223 */ /* 0x000fc600000000ff */
[----:B------:R-:W-:Y:S02]  /*43a0*/  ISETP.NE.AND.EX P1, PT, RZ, c[0x0][0x754], PT, P1 ;  /* 0x0001d500ff007a0c */ /* 0x000fe40003f25310 */
[----:B------:R-:W-:-:S11]  /*43b0*/  FSEL R11, R11, RZ, !P2 ;  /* 0x000000ff0b0b7208 */ /* 0x000fd60005000000 */
        /* <DEDUP_REMOVED lines=8> */
.L_x_473:
[----:B------:R-:W-:-:S04]  /*4440*/  ISETP.NE.U32.AND P0, PT, RZ, c[0x0][0x1f8], PT ;  /* 0x00007e00ff007a0c */ /* 0x000fc80003f05070 */
[----:B------:R-:W-:-:S13]  /*4450*/  ISETP.NE.AND.EX P0, PT, RZ, c[0x0][0x1fc], PT, P0 ;  /* 0x00007f00ff007a0c */ /* 0x000fda0003f05300 */
[----:B------:R-:W-:Y:S05]  /*4460*/  @!P0 BRA `(.L_x_474) ;  /* 0x0000003000008947 */ /* 0x000fea0003800000 */
[----:B------:R-:W-:-:S04]  /*4470*/  IADD3 R4, P0, R24, c[0x0][0x1f8], RZ ;  /* 0x00007e0018047a10 */ /* 0x000fc80007f1e0ff */
[----:B------:R-:W-:-:S05]  /*4480*/  IADD3.X R5, R74, c[0x0][0x1fc], RZ, P0, !PT ;  /* 0x00007f004a057a10 */ /* 0x000fca00007fe4ff */
[----:B------:R0:W-:Y:S04]  /*4490*/  RED.E.ADD.F32.FTZ.RN.STRONG.GPU [R4.64], R11 ;  /* 0x0000000b0400798e */ /* 0x0001e8000c10e7a0 */
.L_x_474:
[----:B------:R-:W-:Y:S01]  /*44a0*/  FADD R7, RZ, R10 ;  /* 0x0000000aff077221 */ /* 0x000fe20000000000 */
[----:B------:R-:W-:Y:S05]  /*44b0*/  @!P1 BRA `(.L_x_475) ;  /* 0x0000007000009947 */ /* 0x000fea0003800000 */
[----:B0-----:R-:W-:Y:S01]  /*44c0*/  MOV R5, c[0x0][0x770] ;  /* 0x0001dc0000057a02 */ /* 0x001fe20000000f00 */
[----:B------:R-:W-:-:S04]  /*44d0*/  IMAD R11, R53, c[0x0][0x770], RZ ;  /* 0x0001dc00350b7a24 */ /* 0x000fc800078e02ff */
[C---:B------:R-:W-:Y:S02]  /*44e0*/  IMAD R11, R54.reuse, UR19, R11 ;  /* 0x00000013360b7c24 */ /* 0x040fe4000f8e020b */
[----:B------:R-:W-:-:S05]  /*44f0*/  IMAD.WIDE.U32 R4, R54, R5, c[0x0][0x750] ;  /* 0x0001d40036047625 */ /* 0x000fca00078e0005 */
[----:B------:R-:W-:-:S05]  /*4500*/  IADD3 R5, R5, R11, RZ ;  /* 0x0000000b05057210 */ /* 0x000fca0007ffe0ff */
[----:B------:R0:W-:Y:S01]  /*4510*/  RED.E.ADD.F32.FTZ.RN.STRONG.GPU [R4.64], R7 ;  /* 0x000000070400798e */ /* 0x0001e2000c10e7a0 */
[----:B------:R-:W-:Y:S05]  /*4520*/  BRA `(.L_x_476) ;  /* 0x0000006000007947 */ /* 0x000fea0003800000 */
.L_x_475:
[----:B------:R-:W-:-:S04]  /*4530*/  ISETP.NE.U32.AND P0, PT, RZ, c[0x0][0x1f8], PT ;  /* 0x00007e00ff007a0c */ /* 0x000fc80003f05070 */
[----:B------:R-:W-:-:S13]  /*4540*/  ISETP.NE.AND.EX P0, PT, RZ, c[0x0][0x1fc], PT, P0 ;  /* 0x00007f00ff007a0c */ /* 0x000fda0003f05300 */
[----:B------:R-:W-:Y:S05]  /*4550*/  @!P0 BRA `(.L_x_476) ;  /* 0x0000003000008947 */ /* 0x000fea0003800000 */
[----:B------:R-:W-:-:S04]  /*4560*/  IADD3 R24, P0, R24, c[0x0][0x1f8], RZ ;  /* 0x00007e0018187a10 */ /* 0x000fc80007f1e0ff */
[----:B------:R-:W-:-:S05]  /*4570*/  IADD3.X R25, R74, c[0x0][0x1fc], RZ, P0, !PT ;  /* 0x00007f004a197a10 */ /* 0x000fca00007fe4ff */
[----:B------:R1:W-:Y:S04]  /*4580*/  RED.E.ADD.F32.FTZ.RN.STRONG.GPU [R24.64], R7 ;  /* 0x000000071800798e */ /* 0x0003e8000c10e7a0 */
.L_x_476:
[----:B01----:R-:W-:Y:S01]  /*4590*/  FADD R7, RZ, -R26 ;  /* 0x8000001aff077221 */ /* 0x003fe20000000000 */
[----:B------:R-:W-:Y:S01]  /*45a0*/  FADD R5, RZ, -R16 ;  /* 0x80000010ff057221 */ /* 0x000fe20000000000 */
[-C--:B------:R-:W-:Y:S01]  /*45b0*/  FMUL R65, R76, R46.reuse ;  /* 0x0000002e4c417220 */ /* 0x080fe20000400000 */
[----:B------:R-:W-:Y:S01]  /*45c0*/  FMUL R6, R39, R46 ;  /* 0x0000002e27067220 */ /* 0x000fe20000400000 */
[----:B------:R-:W-:Y:S01]  /*45d0*/  FMUL R4, R2, R7 ;  /* 0x0000000702047220 */ /* 0x000fe20000400000 */
[C---:B------:R-:W-:Y:S01]  /*45e0*/  FFMA R25, R57.reuse, R5, R92 ;  /* 0x0000000539197223 */ /* 0x040fe2000000005c */
[----:B------:R-:W-:Y:S01]  /*45f0*/  FFMA R66, R57, R7, R90 ;  /* 0x0000000739427223 */ /* 0x000fe2000000005a */
[----:B------:R-:W-:Y:S01]  /*4600*/  FMUL R7, R40, R41 ;  /* 0x0000002928077220 */ /* 0x000fe20000400000 */
[----:B------:R-:W-:Y:S01]  /*4610*/  FFMA R71, R3, R5, R4 ;  /* 0x0000000503477223 */ /* 0x000fe20000000004 */
[----:B------:R-:W-:Y:S01]  /*4620*/  FMUL R5, R78, R40 ;  /* 0x000000284e057220 */ /* 0x000fe20000400000 */
[-C--:B------:R-:W-:Y:S01]  /*4630*/  FMUL R4, R80, R41.reuse ;  /* 0x0000002950047220 */ /* 0x080fe20000400000 */
[----:B------:R-:W-:Y:S01]  /*4640*/  FMUL R10, R41, R46 ;  /* 0x0000002e290a7220 */ /* 0x000fe20000400000 */
[----:B------:R-:W-:Y:S01]  /*4650*/  FMUL R24, R39, R40 ;  /* 0x0000002827187220 */ /* 0x000fe20000400000 */
[----:B------:R-:W-:Y:S01]  /*4660*/  FADD R5, R5, R5 ;  /* 0x0000000505057221 */ /* 0x000fe20000000000 */
[----:B------:R-:W-:Y:S01]  /*4670*/  FADD R8, R65, R65 ;  /* 0x0000004141087221 */ /* 0x000fe20000000000 */
[----:B------:R-:W-:Y:S01]  /*4680*/  FADD R68, R4, R4 ;  /* 0x0000000404447221 */ /* 0x000fe20000000000 */
[-C--:B------:R-:W-:Y:S01]  /*4690*/  FFMA R6, R39, R46.reuse, R6 ;  /* 0x0000002e27067223 */ /* 0x080fe20000000006 */
[-C--:B------:R-:W-:Y:S01]  /*46a0*/  FFMA R7, R40, R41.reuse, R7 ;  /* 0x0000002928077223 */ /* 0x080fe20000000007 */
[----:B------:R-:W-:Y:S01]  /*46b0*/  FFMA R60, R41, R46, R10 ;  /* 0x0000002e293c7223 */ /* 0x000fe2000000000a */
[----:B------:R-:W-:Y:S01]  /*46c0*/  FFMA R63, R39, R40, R24 ;  /* 0x00000028273f7223 */ /* 0x000fe20000000018 */
[C---:B------:R-:W-:Y:S01]  /*46d0*/  FADD R4, -R8.reuse, R5 ;  /* 0x0000000508047221 */ /* 0x040fe20000000100 */
[--C-:B------:R-:W-:Y:S01]  /*46e0*/  FADD R8, R8, R68.reuse ;  /* 0x0000004408087221 */ /* 0x100fe20000000000 */
[C-C-:B------:R-:W-:Y:S01]  /*46f0*/  FADD R10, R6.reuse, R7.reuse ;  /* 0x00000007060a7221 */ /* 0x140fe20000000000 */
[----:B------:R-:W-:Y:S01]  /*4700*/  FADD R24, R6, -R7 ;  /* 0x8000000706187221 */ /* 0x000fe20000000000 */
[----:B------:R-:W-:Y:S01]  /*4710*/  FADD R68, -R5, R68 ;  /* 0x0000004405447221 */ /* 0x000fe20000000100 */
[----:B------:R-:W-:Y:S01]  /*4720*/  FMUL R6, R41, R41 ;  /* 0x0000002929067220 */ /* 0x000fe20000400000 */
[C---:B------:R-:W-:Y:S01]  /*4730*/  FMUL R64, R39.reuse, R39 ;  /* 0x0000002727407220 */ /* 0x040fe20000400000 */
[-C--:B------:R-:W-:Y:S01]  /*4740*/  FMUL R5, R40, R46.reuse ;  /* 0x0000002e28057220 */ /* 0x080fe20000400000 */
[-C--:B------:R-:W-:Y:S01]  /*4750*/  FMUL R62, R39, R41.reuse ;  /* 0x00000029273e7220 */ /* 0x080fe20000400000 */
[C-C-:B------:R-:W-:Y:S01]  /*4760*/  FADD R11, R60.reuse, R63.reuse ;  /* 0x0000003f3c0b7221 */ /* 0x140fe20000000000 */
[----:B------:R-:W-:Y:S01]  /*4770*/  FADD R60, R60, -R63 ;  /* 0x8000003f3c3c7221 */ /* 0x000fe20000000000 */
[----:B------:R-:W-:Y:S01]  /*4780*/  FMUL R63, R46, R46 ;  /* 0x0000002e2e3f7220 */ /* 0x000fe20000400000 */
[C---:B------:R-:W-:Y:S01]  /*4790*/  FMUL R7, R40.reuse, R40 ;  /* 0x0000002828077220 */ /* 0x040fe20000400000 */
[----:B------:R-:W-:Y:S01]  /*47a0*/  FFMA R6, R41, R41, R6 ;  /* 0x0000002929067223 */ /* 0x000fe20000000006 */
[C---:B------:R-:W-:Y:S01]  /*47b0*/  FFMA R72, R39.reuse, R39, R64 ;  /* 0x0000002727487223 */ /* 0x040fe20000000040 */
[----:B------:R-:W-:Y:S01]  /*47c0*/  FFMA R5, R40, R46, R5 ;  /* 0x0000002e28057223 */ /* 0x000fe20000000005 */
[----:B------:R-:W-:Y:S01]  /*47d0*/  FFMA R64, R39, R41, R62 ;  /* 0x0000002927407223 */ /* 0x000fe2000000003e */
[-C--:B------:R-:W-:Y:S01]  /*47e0*/  FMUL R77, R80, R40.reuse ;  /* 0x00000028504d7220 */ /* 0x080fe20000400000 */
[----:B------:R-:W-:Y:S01]  /*47f0*/  FMUL R67, R76, R39 ;  /* 0x000000274c437220 */ /* 0x000fe20000400000 */
[-C--:B------:R-:W-:Y:S01]  /*4800*/  FFMA R70, R40, R40.reuse, R7 ;  /* 0x0000002828467223 */ /* 0x080fe20000000007 */
[----:B------:R-:W-:Y:S01]  /*4810*/  FFMA R62, R63, 2, R6 ;  /* 0x400000003f3e7823 */ /* 0x000fe20000000006 */
[C---:B------:R-:W-:Y:S01]  /*4820*/  FADD R6, R5.reuse, -R64 ;  /* 0x8000004005067221 */ /* 0x040fe20000000000 */
[----:B------:R-:W-:Y:S01]  /*4830*/  FADD R69, RZ, -R14 ;  /* 0x8000000eff457221 */ /* 0x000fe20000000000 */
[----:B------:R-:W-:Y:S01]  /*4840*/  FADD R5, R5, R64 ;  /* 0x0000004005057221 */ /* 0x000fe20000000000 */
[----:B------:R-:W-:Y:S01]  /*4850*/  FADD R73, R77, R77 ;  /* 0x0000004d4d497221 */ /* 0x000fe20000000000 */
[----:B------:R-:W-:Y:S01]  /*4860*/  FADD R75, R67, R67 ;  /* 0x00000043434b7221 */ /* 0x000fe20000000000 */
[----:B------:R-:W-:Y:S01]  /*4870*/  FMUL R64, R78, R41 ;  /* 0x000000294e407220 */ /* 0x000fe20000400000 */
[----:B------:R-:W-:Y:S01]  /*4880*/  FFMA R7, R63, 2, R70 ;  /* 0x400000003f077823 */ /* 0x000fe20000000046 */
[----:B------:R-:W-:Y:S01]  /*4890*/  FMUL R70, R2, R27 ;  /* 0x0000001b02467220 */ /* 0x000fe20000400000 */
[-C--:B------:R-:W-:Y:S01]  /*48a0*/  FFMA R86, R57, R69.reuse, R86 ;  /* 0x0000004539567223 */ /* 0x080fe20000000056 */
[----:B------:R-:W-:Y:S01]  /*48b0*/  FFMA R71, R0, R69, R71 ;  /* 0x0000004500477223 */ /* 0x000fe20000000047 */
[----:B------:R-:W-:Y:S01]  /*48c0*/  FFMA R63, R63, 2, R72 ;  /* 0x400000003f3f7823 */ /* 0x000fe20000000048 */
[--C-:B------:R-:W-:Y:S01]  /*48d0*/  FADD R69, R73, R75.reuse ;  /* 0x0000004b49457221 */ /* 0x100fe20000000000 */
[----:B------:R-:W-:Y:S01]  /*48e0*/  FFMA R72, R64, 2, R75 ;  /* 0x4000000040487823 */ /* 0x000fe2000000004b */
[C---:B------:R-:W-:Y:S01]  /*48f0*/  FMUL R89, R76.reuse, R41 ;  /* 0x000000294c597220 */ /* 0x040fe20000400000 */
[----:B------:R-:W-:Y:S01]  /*4900*/  FMUL R76, R76, R40 ;  /* 0x000000284c4c7220 */ /* 0x000fe20000400000 */
[----:B------:R-:W-:Y:S01]  /*4910*/  FFMA R70, R3, R88, R70 ;  /* 0x0000005803467223 */ /* 0x000fe20000000046 */
[C---:B------:R-:W-:Y:S01]  /*4920*/  FFMA R74, R64.reuse, 2, R73 ;  /* 0x40000000404a7823 */ /* 0x040fe20000000049 */
[----:B------:R-:W-:Y:S01]  /*4930*/  FFMA R75, R64, 4, R69 ;  /* 0x40800000404b7823 */ /* 0x000fe20000000045 */
[----:B------:R-:W-:Y:S01]  /*4940*/  FADD R71, RZ, R71 ;  /* 0x00000047ff477221 */ /* 0x000fe20000000000 */
[----:B------:R-:W-:Y:S01]  /*4950*/  FFMA R64, R77, 4, R72 ;  /* 0x408000004d407823 */ /* 0x000fe20000000048 */
[----:B------:R-:W-:Y:S01]  /*4960*/  FADD R16, RZ, R16 ;  /* 0x00000010ff107221 */ /* 0x000fe20000000000 */
[----:B------:R-:W-:Y:S01]  /*4970*/  FADD R77, R76, R76 ;  /* 0x0000004c4c4d7221 */ /* 0x000fe20000000000 */
[----:B------:R-:W-:Y:S01]  /*4980*/  FFMA R70, R0, R19, R70 ;  /* 0x0000001300467223 */ /* 0x000fe20000000046 */
[C---:B------:R-:W-:Y:S01]  /*4990*/  FMUL R72, R80.reuse, R39 ;  /* 0x0000002750487220 */ /* 0x040fe20000400000 */
[----:B------:R-:W-:Y:S01]  /*49a0*/  FFMA R76, R65, 4, R68 ;  /* 0x40800000414c7823 */ /* 0x000fe20000000044 */
[-C--:B------:R-:W-:Y:S01]  /*49b0*/  FMUL R80, R80, R46.reuse ;  /* 0x0000002e50507220 */ /* 0x080fe20000400000 */
[----:B------:R-:W-:Y:S01]  /*49c0*/  FADD R65, RZ, R14 ;  /* 0x0000000eff417221 */ /* 0x000fe20000000000 */
[-C--:B------:R-:W-:Y:S01]  /*49d0*/  FFMA R66, R61, R71.reuse, R66 ;  /* 0x000000473d427223 */ /* 0x080fe20000000042 */
[-C--:B------:R-:W-:Y:S01]  /*49e0*/  FFMA R58, R58, R71.reuse, R25 ;  /* 0x000000473a3a7223 */ /* 0x080fe20000000019 */
[----:B------:R-:W-:Y:S01]  /*49f0*/  FFMA R61, R3, R71, R16 ;  /* 0x00000047033d7223 */ /* 0x000fe20000000010 */
[----:B------:R-:W-:Y:S01]  /*4a00*/  FADD R25, RZ, R26 ;  /* 0x0000001aff197221 */ /* 0x000fe20000000000 */
[----:B------:R-:W-:Y:S01]  /*4a10*/  FADD R85, R70, R85 ;  /* 0x0000005546557221 */ /* 0x000fe20000000000 */
[----:B------:R-:W-:Y:S01]  /*4a20*/  FFMA R87, R67, 4, R74 ;  /* 0x4080000043577823 */ /* 0x000fe2000000004a */
[----:B------:R-:W-:Y:S01]  /*4a30*/  FMUL R67, R78, R39 ;  /* 0x000000274e437220 */ /* 0x000fe20000400000 */
[----:B------:R-:W-:Y:S01]  /*4a40*/  FMUL R70, R80, 4 ;  /* 0x4080000050467820 */ /* 0x000fe20000400000 */
[-C--:B------:R-:W-:Y:S01]  /*4a50*/  FFMA R68, R0, R71.reuse, R65 ;  /* 0x0000004700447223 */ /* 0x080fe20000000041 */
[----:B------:R-:W-:Y:S01]  /*4a60*/  FADD R26, RZ, -R61 ;  /* 0x8000003dff1a7221 */ /* 0x000fe20000000000 */
[-C--:B------:R-:W-:Y:S01]  /*4a70*/  FFMA R65, R2, R71.reuse, R25 ;  /* 0x0000004702417223 */ /* 0x080fe20000000019 */
[----:B------:R-:W-:Y:S01]  /*4a80*/  FADD R80, R80, R80 ;  /* 0x0000005050507221 */ /* 0x000fe20000000000 */
[----:B------:R-:W-:Y:S01]  /*4a90*/  FMUL R78, R78, R46 ;  /* 0x0000002e4e4e7220 */ /* 0x000fe20000400000 */
[----:B------:R-:W-:Y:S01]  /*4aa0*/  FADD R89, R89, R89 ;  /* 0x0000005959597221 */ /* 0x000fe20000000000 */
[----:B------:R-:W-:Y:S01]  /*4ab0*/  FFMA R70, R67, 2, R70 ;  /* 0x4000000043467823 */ /* 0x000fe20000000046 */
[----:B------:R-:W-:Y:S01]  /*4ac0*/  FADD R14, RZ, -R68 ;  /* 0x80000044ff0e7221 */ /* 0x000fe20000000000 */
[----:B------:R-:W-:Y:S01]  /*4ad0*/  FFMA R86, R59, R71, R86 ;  /* 0x000000473b567223 */ /* 0x000fe20000000056 */
[----:B------:R-:W-:Y:S01]  /*4ae0*/  FADD R26, RZ, R26 ;  /* 0x0000001aff1a7221 */ /* 0x000fe20000000000 */
[----:B------:R-:W-:Y:S01]  /*4af0*/  FADD R59, RZ, -R65 ;  /* 0x80000041ff3b7221 */ /* 0x000fe20000000000 */
[----:B------:R-:W-:Y:S01]  /*4b00*/  FFMA R73, R67, 2, R80 ;  /* 0x4000000043497823 */ /* 0x000fe20000000050 */
[----:B------:R-:W-:Y:S01]  /*4b10*/  FFMA R25, R9, R88, R58 ;  /* 0x0000005809197223 */ /* 0x000fe2000000003a */
[----:B------:R-:W-:Y:S01]  /*4b20*/  ISETP.NE.U32.AND P0, PT, RZ, c[0x0][0xb50], PT ;  /* 0x0002d400ff007a0c */ /* 0x000fe20003f05070 */
[----:B------:R-:W-:Y:S01]  /*4b30*/  FADD R69, R78, R78 ;  /* 0x0000004e4e457221 */ /* 0x000fe20000000000 */
[----:B------:R-:W-:Y:S01]  /*4b40*/  FADD R67, R80, -R89 ;  /* 0x8000005950437221 */ /* 0x000fe20000000000 */
[----:B------:R-:W-:Y:S01]  /*4b50*/  FADD R74, -R89, R70 ;  /* 0x00000046594a7221 */ /* 0x000fe20000000100 */
[----:B------:R-:W-:Y:S01]  /*4b60*/  FADD R58, RZ, R14 ;  /* 0x0000000eff3a7221 */ /* 0x000fe20000000000 */
[----:B------:R-:W-:Y:S01]  /*4b70*/  FADD R70, R72, R72 ;  /* 0x0000004848467221 */ /* 0x000fe20000000000 */
[----:B------:R-:W-:Y:S01]  /*4b80*/  FFMA R89, R78, 4, R77 ;  /* 0x408000004e597823 */ /* 0x000fe2000000004d */
[C---:B------:R-:W-:Y:S01]  /*4b90*/  FFMA R14, R9.reuse, R27, R66 ;  /* 0x0000001b090e7223 */ /* 0x040fe20000000042 */
[----:B------:R-:W-:Y:S01]  /*4ba0*/  FMUL R75, R26, R75 ;  /* 0x0000004b1a4b7220 */ /* 0x000fe20000400000 */
[----:B------:R-:W-:Y:S01]  /*4bb0*/  FFMA R16, R9, R19, R86 ;  /* 0x0000001309107223 */ /* 0x000fe20000000056 */
[----:B------:R-:W-:Y:S01]  /*4bc0*/  FADD R59, RZ, R59 ;  /* 0x0000003bff3b7221 */ /* 0x000fe20000000000 */
[----:B------:R-:W-:Y:S01]  /*4bd0*/  FADD R9, R62, -1 ;  /* 0xbf8000003e097421 */ /* 0x000fe20000000000 */
[----:B------:R-:W-:Y:S01]  /*4be0*/  ISETP.NE.AND.EX P0, PT, RZ, c[0x0][0xb54], PT, P0 ;  /* 0x0002d500ff007a0c */ /* 0x000fe20003f05300 */
[C---:B------:R-:W-:Y:S01]  /*4bf0*/  FADD R72, R69.reuse, R77 ;  /* 0x0000004d45487221 */ /* 0x040fe20000000000 */
[----:B------:R-:W-:Y:S01]  /*4c00*/  FADD R69, R69, -R70 ;  /* 0x8000004645457221 */ /* 0x000fe20000000000 */
[----:B------:R-:W-:Y:S01]  /*4c10*/  FADD R89, -R70, R89 ;  /* 0x0000005946597221 */ /* 0x000fe20000000100 */
[----:B------:R-:W-:Y:S01]  /*4c20*/  FFMA R66, R58, R73, R75 ;  /* 0x000000493a427223 */ /* 0x000fe2000000004b */
[----:B------:R-:W-:Y:S01]  /*4c30*/  FADD R62, R63, -1 ;  /* 0xbf8000003f3e7421 */ /* 0x000fe20000000000 */
[----:B------:R-:W-:Y:S01]  /*4c40*/  FMUL R8, R26, R8 ;  /* 0x000000081a087220 */ /* 0x000fe20000400000 */
[----:B------:R-:W-:Y:S01]  /*4c50*/  FMUL R70, R58, R87 ;  /* 0x000000573a467220 */ /* 0x000fe20000400000 */
[C---:B------:R-:W-:Y:S01]  /*4c60*/  FMUL R27, R59.reuse, R74 ;  /* 0x0000004a3b1b7220 */ /* 0x040fe20000400000 */
[C---:B------:R-:W-:Y:S01]  /*4c70*/  FMUL R71, R26.reuse, R24 ;  /* 0x000000181a477220 */ /* 0x040fe20000400000 */
[C---:B------:R-:W-:Y:S01]  /*4c80*/  FMUL R63, R26.reuse, R9 ;  /* 0x000000091a3f7220 */ /* 0x040fe20000400000 */
[C---:B------:R-:W-:Y:S01]  /*4c90*/  FMUL R73, R59.reuse, R60 ;  /* 0x0000003c3b497220 */ /* 0x040fe20000400000 */
[C---:B------:R-:W-:Y:S01]  /*4ca0*/  FFMA R9, R59.reuse, R64, R8 ;  /* 0x000000403b097223 */ /* 0x040fe20000000008 */
[C---:B------:R-:W-:Y:S01]  /*4cb0*/  FFMA R19, R59.reuse, R72, R70 ;  /* 0x000000483b137223 */ /* 0x040fe20000000046 */
[----:B------:R-:W-:Y:S01]  /*4cc0*/  FFMA R27, R26, R89, R27 ;  /* 0x000000591a1b7223 */ /* 0x000fe2000000001b */
[C---:B------:R-:W-:Y:S01]  /*4cd0*/  FFMA R24, R58.reuse, R11, -R71 ;  /* 0x0000000b3a187223 */ /* 0x040fe20000000847 */
[----:B------:R-:W-:Y:S01]  /*4ce0*/  FFMA R63, R59, R10, R63 ;  /* 0x0000000a3b3f7223 */ /* 0x000fe2000000003f */
[C---:B------:R-:W-:Y:S01]  /*4cf0*/  FFMA R73, R58.reuse, R62, -R73 ;  /* 0x0000003e3a497223 */ /* 0x040fe20000000849 */
[----:B------:R-:W-:Y:S01]  /*4d00*/  FADD R7, R7, -1 ;  /* 0xbf80000007077421 */ /* 0x000fe20000000000 */
[C---:B------:R-:W-:Y:S01]  /*4d10*/  FFMA R4, R59.reuse, R4, R66 ;  /* 0x000000043b047223 */ /* 0x040fe20000000042 */
[----:B------:R-:W-:Y:S01]  /*4d20*/  FFMA R10, R58, -R69, R9 ;  /* 0x800000453a0a7223 */ /* 0x000fe20000000009 */
[----:B------:R-:W-:Y:S01]  /*4d30*/  FFMA R8, R26, -R67, R19 ;  /* 0x800000431a087223 */ /* 0x000fe20000000013 */
[C---:B------:R-:W-:Y:S01]  /*4d40*/  FFMA R27, R58.reuse, R76, R27 ;  /* 0x0000004c3a1b7223 */ /* 0x040fe2000000001b */
[----:B------:R-:W-:Y:S01]  /*4d50*/  FFMA R24, R59, R7, R24 ;  /* 0x000000073b187223 */ /* 0x000fe20000000018 */
[----:B------:R-:W-:Y:S01]  /*4d60*/  FFMA R63, R58, -R6, R63 ;  /* 0x800000063a3f7223 */ /* 0x000fe2000000003f */
[----:B------:R-:W-:Y:S01]  /*4d70*/  FFMA R73, R26, R5, R73 ;  /* 0x000000051a497223 */ /* 0x000fe20000000049 */
        /* <DEDUP_REMOVED lines=21> */
[----:B------:R0:W-:Y:S01]  /*4ed0*/  RED.E.ADD.F32.FTZ.RN.STRONG.GPU [R18.64+0x8], R73 ;  /* 0x000008491200798e */ /* 0x0001e2000c10e7a0 */
[----:B------:R-:W-:Y:S05]  /*4ee0*/  BRA `(.L_x_478) ;  /* 0x000000c000007947 */ /* 0x000fea0003800000 */
.L_x_477:
[----:B------:R-:W-:-:S04]  /*4ef0*/  ISETP.NE.U32.AND P0, PT, RZ, c[0x0][0x5f8], PT ;  /* 0x00017e00ff007a0c */ /* 0x000fc80003f05070 */
[----:B------:R-:W-:-:S13]  /*4f00*/  ISETP.NE.AND.EX P0, PT, RZ, c[0x0][0x5fc], PT, P0 ;  /* 0x00017f00ff007a0c */ /* 0x000fda0003f05300 */
[----:B------:R-:W-:Y:S05]  /*4f10*/  @!P0 BRA `(.L_x_478) ;  /* 0x0000009000008947 */ /* 0x000fea0003800000 */
[----:B------:R-:W-:Y:S01]  /*4f20*/  MOV R19, c[0x0][0x610] ;  /* 0x0001840000137a02 */ /* 0x000fe20000000f00 */
[----:B------:R-:W-:-:S03]  /*4f30*/  IMAD R15, R55, c[0x0][0x610], RZ ;  /* 0x00018400370f7a24 */ /* 0x000fc600078e02ff */
[----:B------:R-:W-:Y:S01]  /*4f40*/  SHF.R.S32.HI R9, RZ, 0x1f, R19 ;  /* 0x0000001fff097819 */ /* 0x000fe20000011413 */
[----:B------:R-:W-:-:S04]  /*4f50*/  IMAD.WIDE.U32 R18, R20, R19, c[0x0][0x5f8] ;  /* 0x00017e0014127625 */ /* 0x000fc800078e0013 */
[----:B------:R-:W-:-:S05]  /*4f60*/  IMAD R9, R20, R9, R15 ;  /* 0x0000000914097224 */ /* 0x000fca00078e020f */
[----:B------:R-:W-:-:S05]  /*4f70*/  IADD3 R19, R9, R19, RZ ;  /* 0x0000001309137210 */ /* 0x000fca0007ffe0ff */
[----:B------:R0:W-:Y:S04]  /*4f80*/  RED.E.ADD.F32.FTZ.RN.STRONG.GPU [R18.64], R63 ;  /* 0x0000003f1200798e */ /* 0x0001e8000c10e7a0 */
[----:B------:R0:W-:Y:S04]  /*4f90*/  RED.E.ADD.F32.FTZ.RN.STRONG.GPU [R18.64+0x4], R13 ;  /* 0x0000040d1200798e */ /* 0x0001e8000c10e7a0 */
[----:B------:R0:W-:Y:S02]  /*4fa0*/  RED.E.ADD.F32.FTZ.RN.STRONG.GPU [R18.64+0x8], R73 ;  /* 0x000008491200798e */ /* 0x0001e4000c10e7a0 */
.L_x_478:
[----:B------:R-:W-:Y:S01]  /*4fb0*/  FMUL R9, R34, R58 ;  /* 0x0000003a22097220 */ /* 0x000fe20000400000 */
[C---:B0-----:R-:W-:Y:S01]  /*4fc0*/  FMUL R18, R32.reuse, R59 ;  /* 0x0000003b20127220 */ /* 0x041fe20000400000 */
[----:B------:R-:W-:Y:S01]  /*4fd0*/  FMUL R13, R59, R31 ;  /* 0x0000001f3b0d7220 */ /* 0x000fe20000400000 */
[----:B------:R-:W-:Y:S01]  /*4fe0*/  BSSY B3, `(.L_x_479) ;  /* 0x000003c000037945 */ /* 0x000fe20003800000 */
[----:B------:R-:W-:Y:S01]  /*4ff0*/  FFMA R60, R32, R26, -R9 ;  /* 0x0000001a203c7223 */ /* 0x000fe20000000809 */
[-C--:B------:R-:W-:Y:S01]  /*5000*/  FMUL R32, R26, R29.reuse ;  /* 0x0000001d1a207220 */ /* 0x080fe20000400000 */
[C---:B------:R-:W-:Y:S01]  /*5010*/  FMUL R9, R58.reuse, R30 ;  /* 0x0000001e3a097220 */ /* 0x040fe20000400000 */
[C---:B------:R-:W-:Y:S01]  /*5020*/  FFMA R27, R33.reuse, R58, -R18 ;  /* 0x0000003a211b7223 */ /* 0x040fe20000000812 */
[----:B------:R-:W-:Y:S01]  /*5030*/  FMUL R33, R33, R26 ;  /* 0x0000001a21217220 */ /* 0x000fe20000400000 */
[----:B------:R-:W-:Y:S01]  /*5040*/  FFMA R18, R58, R29, -R13 ;  /* 0x0000001d3a127223 */ /* 0x000fe2000000080d */
[----:B------:R-:W-:Y:S01]  /*5050*/  FFMA R24, R26, R31, -R9 ;  /* 0x0000001f1a187223 */ /* 0x000fe20000000809 */
[----:B------:R-:W-:Y:S01]  /*5060*/  FFMA R32, R59, R30, -R32 ;  /* 0x0000001e3b207223 */ /* 0x000fe20000000820 */
[----:B------:R-:W-:Y:S01]  /*5070*/  FFMA R33, R34, R59, -R33 ;  /* 0x0000003b22217223 */ /* 0x000fe20000000821 */
[----:B------:R-:W-:Y:S01]  /*5080*/  FADD R83, -R18, R83 ;  /* 0x0000005312537221 */ /* 0x000fe20000000100 */
[----:B------:R-:W-:Y:S01]  /*5090*/  FADD R81, -R24, R81 ;  /* 0x0000005118517221 */ /* 0x000fe20000000100 */
[----:B------:R-:W-:Y:S01]  /*50a0*/  FADD R79, -R32, R79 ;  /* 0x0000004f204f7221 */ /* 0x000fe20000000100 */
[----:B------:R-:W-:Y:S05]  /*50b0*/  @!P2 BRA `(.L_x_480) ;  /* 0x000002e00000a947 */ /* 0x000fea0003800000 */
[----:B------:R-:W-:Y:S01]  /*50c0*/  ISETP.NE.U32.AND P0, PT, RZ, c[0x0][0x830], PT ;  /* 0x00020c00ff007a0c */ /* 0x000fe20003f05070 */
[----:B------:R-:W-:Y:S01]  /*50d0*/  CS2R R18, SRZ ;  /* 0x0000000000127805 */ /* 0x000fe2000001ff00 */
[----:B------:R-:W-:Y:S01]  /*50e0*/  MOV R13, RZ ;  /* 0x000000ff000d7202 */ /* 0x000fe20000000f00 */
[----:B------:R-:W-:Y:S01]  /*50f0*/  @P2 FADD R18, RZ, R60 ;  /* 0x0000003cff122221 */ /* 0x000fe20000000000 */
[----:B------:R-:W-:Y:S01]  /*5100*/  ISETP.NE.AND.EX P0, PT, RZ, c[0x0][0x834], PT, P0 ;  /* 0x00020d00ff007a0c */ /* 0x000fe20003f05300 */
[----:B------:R-:W-:Y:S01]  /*5110*/  @P2 FADD R19, RZ, R27 ;  /* 0x0000001bff132221 */ /* 0x000fe20000000000 */
[----:B------:R-:W-:-:S02]  /*5120*/  MOV R15, RZ ;  /* 0x000000ff000f7202 */ /* 0x000fc40000000f00 */
[----:B------:R-:W-:Y:S02]  /*5130*/  MOV R9, RZ ;  /* 0x000000ff00097202 */ /* 0x000fe40000000f00 */
[----:B------:R-:W-:Y:S02]  /*5140*/  @P2 MOV R13, R59 ;  /* 0x0000003b000d2202 */ /* 0x000fe40000000f00 */
[----:B------:R-:W-:Y:S02]  /*5150*/  @P2 MOV R15, R26 ;  /* 0x0000001a000f2202 */ /* 0x000fe40000000f00 */
[----:B------:R-:W-:Y:S01]  /*5160*/  @P2 MOV R9, R58 ;  /* 0x0000003a00092202 */ /* 0x000fe20000000f00 */
[----:B------:R-:W-:Y:S01]  /*5170*/  FADD R29, RZ, R13 ;  /* 0x0000000dff1d7221 */ /* 0x000fe20000000000 */
[----:B------:R-:W-:Y:S01]  /*5180*/  MOV R17, RZ ;  /* 0x000000ff00117202 */ /* 0x000fe20000000f00 */
[----:B------:R-:W-:Y:S01]  /*5190*/  @P2 FADD R17, RZ, R33 ;  /* 0x00000021ff112221 */ /* 0x000fe20000000000 */
[----:B------:R-:W-:Y:S01]  /*51a0*/  FADD R27, RZ, R15 ;  /* 0x0000000fff1b7221 */ /* 0x000fe20000000000 */
[----:B------:R-:W-:Y:S01]  /*51b0*/  FADD R31, RZ, R9 ;  /* 0x00000009ff1f7221 */ /* 0x000fe20000000000 */
[----:B------:R-:W-:Y:S01]  /*51c0*/  FADD R15, RZ, R18 ;  /* 0x00000012ff0f7221 */ /* 0x000fe20000000000 */
[----:B------:R-:W-:Y:S01]  /*51d0*/  FADD R17, RZ, R17 ;  /* 0x00000011ff117221 */ /* 0x000fe20000000000 */
[----:B------:R-:W-:Y:S01]  /*51e0*/  FADD R13, RZ, R19 ;  /* 0x00000013ff0d7221 */ /* 0x000fe20000000000 */
[----:B------:R-:W-:Y:S05]  /*51f0*/  @!P0 BRA `(.L_x_481) ;  /* 0x000000c000008947 */ /* 0x000fea0003800000 */
[----:B------:R-:W-:Y:S01]  /*5200*/  IMAD R18, R38, c[0x0][0x850], RZ ;  /* 0x0002140026127a24 */ /* 0x000fe200078e02ff */
        /* <DEDUP_REMOVED lines=9> */
[----:B------:R0:W-:Y:S01]  /*52a0*/  RED.E.ADD.F32.FTZ.RN.STRONG.GPU [R18.64+0x14], R31 ;  /* 0x0000141f1200798e */ /* 0x0001e2000c10e7a0 */
[----:B------:R-:W-:Y:S05]  /*52b0*/  BRA `(.L_x_480) ;  /* 0x000000e000007947 */ /* 0x000fea0003800000 */
.L_x_481:
        /* <DEDUP_REMOVED lines=13> */
[----:B------:R0:W-:Y:S02]  /*5390*/  RED.E.ADD.F32.FTZ.RN.STRONG.GPU [R18.64+0x14], R31 ;  /* 0x0000141f1200798e */ /* 0x0001e4000c10e7a0 */
.L_x_480:
[----:B------:R-:W-:Y:S05]  /*53a0*/  BSYNC B3 ;  /* 0x0000000000037941 */ /* 0x000fea0003800000 */
.L_x_479:
[----:B------:R-:W-:Y:S01]  /*53b0*/  ISETP.NE.U32.AND P0, PT, RZ, c[0x0][0x498], PT ;  /* 0x00012600ff007a0c */ /* 0x000fe20003f05070 */
[----:B------:R-:W-:Y:S01]  /*53c0*/  FFMA R4, R4, 0.5, RZ ;  /* 0x3f00000004047823 */ /* 0x000fe200000000ff */
[----:B------:R-:W-:-:S02]  /*53d0*/  FSETP.GEU.AND P1, PT, |R57|, c[0x0][0x508], PT ;  /* 0x0001420039007a0b */ /* 0x000fc40003f2e200 */
[----:B------:R-:W-:Y:S02]  /*53e0*/  ISETP.NE.AND.EX P0, PT, RZ, c[0x0][0x49c], PT, P0 ;  /* 0x00012700ff007a0c */ /* 0x000fe40003f05300 */
[----:B------:R-:W-:-:S11]  /*53f0*/  FSEL R9, R4, RZ, P1 ;  /* 0x000000ff04097208 */ /* 0x000fd60000800000 */
[----:B------:R-:W-:Y:S05]  /*5400*/  @!P0 BRA `(.L_x_419) ;  /* 0x0000003000008947 */ /* 0x000fea0003800000 */
[----:B------:R-:W-:-:S04]  /*5410*/  IADD3 R22, P0, R22, c[0x0][0x498], RZ ;  /* 0x0001260016167a10 */ /* 0x000fc80007f1e0ff */
[----:B------:R-:W-:-:S05]  /*5420*/  IADD3.X R23, R28, c[0x0][0x49c], RZ, P0, !PT ;  /* 0x000127001c177a10 */ /* 0x000fca00007fe4ff */
[----:B------:R1:W-:Y:S04]  /*5430*/  RED.E.ADD.F32.FTZ.RN.STRONG.GPU [R22.64], R9 ;  /* 0x000000091600798e */ /* 0x0003e8000c10e7a0 */
.L_x_419:
[----:B------:R-:W-:Y:S05]  /*5440*/  BSYNC B2 ;  /* 0x0000000000027941 */ /* 0x000fea0003800000 */
.L_x_418:
[----:B------:R-:W-:Y:S01]  /*5450*/  ISETP.NE.U32.AND P0, PT, RZ, c[0x0][0x788], PT ;  /* 0x0001e200ff007a0c */ /* 0x000fe20003f05070 */
[----:B0-----:R-:W-:-:S03]  /*5460*/  FADD R13, RZ, -R85 ;  /* 0x80000055ff0d7221 */ /* 0x001fc60000000000 */
[----:B------:R-:W-:-:S13]  /*5470*/  ISETP.NE.AND.EX P0, PT, RZ, c[0x0][0x78c], PT, P0 ;  /* 0x0001e300ff007a0c */ /* 0x000fda0003f05300 */
[----:B------:R-:W-:Y:S05]  /*5480*/  @!P0 BRA `(.L_x_482) ;  /* 0x0000007000008947 */ /* 0x000fea0003800000 */
[----:B------:R-:W-:Y:S01]  /*5490*/  MOV R19, c[0x0][0x7a8] ;  /* 0x0001ea0000137a02 */ /* 0x000fe20000000f00 */
[----:B-1----:R-:W-:-:S04]  /*54a0*/  IMAD R9, R53, c[0x0][0x7a8], RZ ;  /* 0x0001ea0035097a24 */ /* 0x002fc800078e02ff */
[C---:B------:R-:W-:Y:S02]  /*54b0*/  IMAD R9, R54.reuse, UR10, R9 ;  /* 0x0000000a36097c24 */ /* 0x040fe4000f8e0209 */
[----:B------:R-:W-:-:S05]  /*54c0*/  IMAD.WIDE.U32 R18, R54, R19, c[0x0][0x788] ;  /* 0x0001e20036127625 */ /* 0x000fca00078e0013 */
[----:B------:R-:W-:-:S05]  /*54d0*/  IADD3 R19, R19, R9, RZ ;  /* 0x0000000913137210 */ /* 0x000fca0007ffe0ff */
[----:B------:R0:W-:Y:S01]  /*54e0*/  RED.E.ADD.F32.FTZ.RN.STRONG.GPU [R18.64], R13 ;  /* 0x0000000d1200798e */ /* 0x0001e2000c10e7a0 */
[----:B------:R-:W-:Y:S05]  /*54f0*/  BRA `(.L_x_483) ;  /* 0x0000009000007947 */ /* 0x000fea0003800000 */
.L_x_482:
[----:B------:R-:W-:-:S04]  /*5500*/  ISETP.NE.U32.AND P0, PT, RZ, c[0x0][0x230], PT ;  /* 0x00008c00ff007a0c */ /* 0x000fc80003f05070 */
[----:B------:R-:W-:-:S13]  /*5510*/  ISETP.NE.AND.EX P0, PT, RZ, c[0x0][0x234], PT, P0 ;  /* 0x00008d00ff007a0c */ /* 0x000fda0003f05300 */
[----:B------:R-:W-:Y:S05]  /*5520*/  @!P0 BRA `(.L_x_483) ;  /* 0x0000006000008947 */ /* 0x000fea0003800000 */
[----:B------:R-:W-:Y:S01]  /*5530*/  MOV R19, c[0x0][0x248] ;  /* 0x0000920000137a02 */ /* 0x000fe20000000f00 */
[----:B------:R-:W-:-:S04]  /*5540*/  IMAD R4, R53, c[0x0][0x248], RZ ;  /* 0x0000920035047a24 */ /* 0x000fc800078e02ff */
[C---:B------:R-:W-:Y:S02]  /*5550*/  IMAD R45, R54.reuse, R45, R4 ;  /* 0x0000002d362d7224 */ /* 0x040fe400078e0204 */
[----:B------:R-:W-:-:S05]  /*5560*/  IMAD.WIDE.U32 R18, R54, R19, c[0x0][0x230] ;  /* 0x00008c0036127625 */ /* 0x000fca00078e0013 */
[----:B------:R-:W-:-:S05]  /*5570*/  IADD3 R19, R45, R19, RZ ;  /* 0x000000132d137210 */ /* 0x000fca0007ffe0ff */
[----:B------:R0:W-:Y:S02]  /*5580*/  RED.E.ADD.F32.FTZ.RN.STRONG.GPU [R18.64], R13 ;  /* 0x0000000d1200798e */ /* 0x0001e4000c10e7a0 */
.L_x_483:
[----:B------:R-:W-:Y:S01]  /*5590*/  ISETP.NE.U32.AND P0, PT, RZ, c[0x0][0xb88], PT ;  /* 0x0002e200ff007a0c */ /* 0x000fe20003f05070 */
[----:B------:R-:W-:-:S03]  /*55a0*/  FADD R85, RZ, R85 ;  /* 0x00000055ff557221 */ /* 0x000fc60000000000 */
[----:B------:R-:W-:Y:S01]  /*55b0*/  ISETP.NE.AND.EX P0, PT, RZ, c[0x0][0xb8c], PT, P0 ;  /* 0x0002e300ff007a0c */ /* 0x000fe20003f05300 */
[-C--:B------:R-:W-:Y:S01]  /*55c0*/  FFMA R25, R36, R85.reuse, R25 ;  /* 0x0000005524197223 */ /* 0x080fe20000000019 */
[-C--:B------:R-:W-:Y:S01]  /*55d0*/  FFMA R14, R37, R85.reuse, R14 ;  /* 0x00000055250e7223 */ /* 0x080fe2000000000e */
[-C--:B------:R-:W-:Y:S01]  /*55e0*/  FFMA R16, R35, R85.reuse, R16 ;  /* 0x0000005523107223 */ /* 0x080fe20000000010 */
[-C--:B------:R-:W-:Y:S01]  /*55f0*/  FFMA R3, R3, R85.reuse, RZ ;  /* 0x0000005503037223 */ /* 0x080fe200000000ff */
[-C--:B------:R-:W-:Y:S01]  /*5600*/  FFMA R2, R2, R85.reuse, RZ ;  /* 0x0000005502027223 */ /* 0x080fe200000000ff */
[----:B------:R-:W-:Y:S01]  /*5610*/  FFMA R0, R0, R85, RZ ;  /* 0x0000005500007223 */ /* 0x000fe200000000ff */
[----:B------:R-:W-:Y:S01]  /*5620*/  FADD R25, RZ, R25 ;  /* 0x00000019ff197221 */ /* 0x000fe20000000000 */
[----:B0-----:R-:W-:Y:S01]  /*5630*/  FADD R13, RZ, R14 ;  /* 0x0000000eff0d7221 */ /* 0x001fe20000000000 */
[----:B------:R-:W-:-:S04]  /*5640*/  FADD R17, RZ, R16 ;  /* 0x00000010ff117221 */ /* 0x000fc80000000000 */
[----:B------:R-:W-:Y:S05]  /*5650*/  @!P0 BRA `(.L_x_484) ;  /* 0x000000a000008947 */ /* 0x000fea0003800000 */
[----:B-1----:R-:W-:Y:S02]  /*5660*/  SHF.R.S32.HI R9, RZ, 0x1f, R20 ;  /* 0x0000001fff097819 */ /* 0x002fe40000011414 */
        /* <DEDUP_REMOVED lines=9> */
.L_x_484:
[----:B------:R-:W-:-:S04]  /*5700*/  ISETP.NE.U32.AND P0, PT, RZ, c[0x0][0x630], PT ;  /* 0x00018c00ff007a0c */ /* 0x000fc80003f05070 */
[----:B------:R-:W-:-:S13]  /*5710*/  ISETP.NE.AND.EX P0, PT, RZ, c[0x0][0x634], PT, P0 ;  /* 0x00018d00ff007a0c */ /* 0x000fda0003f05300 */
[----:B------:R-:W-:Y:S05]  /*5720*/  @!P0 BRA `(.L_x_485) ;  /* 0x0000009000008947 */ /* 0x000fea0003800000 */
[----:B------:R-:W-:Y:S01]  /*5730*/  MOV R15, c[0x0][0x648] ;  /* 0x00019200000f7a02 */ /* 0x000fe20000000f00 */
[----:B------:R-:W-:-:S03]  /*5740*/  IMAD R4, R55, c[0x0][0x648], RZ ;  /* 0x0001920037047a24 */ /* 0x000fc600078e02ff */
[----:B-1----:R-:W-:Y:S01]  /*5750*/  SHF.R.S32.HI R9, RZ, 0x1f, R15 ;  /* 0x0000001fff097819 */ /* 0x002fe2000001140f */
[----:B------:R-:W-:-:S04]  /*5760*/  IMAD.WIDE.U32 R14, R20, R15, c[0x0][0x630] ;  /* 0x00018c00140e7625 */ /* 0x000fc800078e000f */
[----:B------:R-:W-:-:S05]  /*5770*/  IMAD R9, R20, R9, R4 ;  /* 0x0000000914097224 */ /* 0x000fca00078e0204 */
[----:B------:R-:W-:-:S05]  /*5780*/  IADD3 R15, R9, R15, RZ ;  /* 0x0000000f090f7210 */ /* 0x000fca0007ffe0ff */
[----:B------:R0:W-:Y:S04]  /*5790*/  RED.E.ADD.F32.FTZ.RN.STRONG.GPU [R14.64], R25 ;  /* 0x000000190e00798e */ /* 0x0001e8000c10e7a0 */
[----:B------:R0:W-:Y:S04]  /*57a0*/  RED.E.ADD.F32.FTZ.RN.STRONG.GPU [R14.64+0x4], R13 ;  /* 0x0000040d0e00798e */ /* 0x0001e8000c10e7a0 */
[----:B------:R0:W-:Y:S02]  /*57b0*/  RED.E.ADD.F32.FTZ.RN.STRONG.GPU [R14.64+0x8], R17 ;  /* 0x000008110e00798e */ /* 0x0001e4000c10e7a0 */
.L_x_485:
[----:B------:R-:W-:Y:S01]  /*57c0*/  ISETP.GE.AND P0, PT, R51, RZ, PT ;  /* 0x000000ff3300720c */ /* 0x000fe20003f06270 */
[----:B------:R-:W-:Y:S01]  /*57d0*/  FMUL R26, R41, R41 ;  /* 0x00000029291a7220 */ /* 0x000fe20000400000 */
[C---:B------:R-:W-:Y:S01]  /*57e0*/  FMUL R30, R39.reuse, R39 ;  /* 0x00000027271e7220 */ /* 0x040fe20000400000 */
[-C--:B------:R-:W-:Y:S01]  /*57f0*/  FMUL R28, R39, R41.reuse ;  /* 0x00000029271c7220 */ /* 0x080fe20000400000 */
[----:B------:R-:W-:Y:S01]  /*5800*/  FSEL R31, R42, RZ, P0 ;  /* 0x000000ff2a1f7208 */ /* 0x000fe20000000000 */
[CC--:B0-----:R-:W-:Y:S01]  /*5810*/  FMUL R25, R40.reuse, R40.reuse ;  /* 0x0000002828197220 */ /* 0x0c1fe20000400000 */
[----:B------:R-:W-:Y:S01]  /*5820*/  FSEL R27, R43, RZ, P0 ;  /* 0x000000ff2b1b7208 */ /* 0x000fe20000000000 */
[-C--:B------:R-:W-:Y:S01]  /*5830*/  FMUL R14, R40, R41.reuse ;  /* 0x00000029280e7220 */ /* 0x080fe20000400000 */
[----:B------:R-:W-:Y:S01]  /*5840*/  FSEL R16, R44, RZ, P0 ;  /* 0x000000ff2c107208 */ /* 0x000fe20000000000 */
[C---:B------:R-:W-:Y:S01]  /*5850*/  FMUL R17, R39.reuse, R40 ;  /* 0x0000002827117220 */ /* 0x040fe20000400000 */
[-C--:B-1----:R-:W-:Y:S01]  /*5860*/  FMUL R9, R39, R46.reuse ;  /* 0x0000002e27097220 */ /* 0x082fe20000400000 */
[CC--:B------:R-:W-:Y:S01]  /*5870*/  FMUL R24, R41.reuse, R46.reuse ;  /* 0x0000002e29187220 */ /* 0x0c0fe20000400000 */
[----:B------:R-:W-:Y:S01]  /*5880*/  FMUL R15, R40, R46 ;  /* 0x0000002e280f7220 */ /* 0x000fe20000400000 */
[----:B------:R-:W-:Y:S01]  /*5890*/  FMUL R4, R50, R41 ;  /* 0x0000002932047220 */ /* 0x000fe20000400000 */
[CC--:B------:R-:W-:Y:S01]  /*58a0*/  FMUL R18, R48.reuse, R40.reuse ;  /* 0x0000002830127220 */ /* 0x0c0fe20000400000 */
[C---:B------:R-:W-:Y:S01]  /*58b0*/  FMUL R22, R48.reuse, R39 ;  /* 0x0000002730167220 */ /* 0x040fe20000400000 */
[-C--:B------:R-:W-:Y:S01]  /*58c0*/  FMUL R35, R48, R41.reuse ;  /* 0x0000002930237220 */ /* 0x080fe20000400000 */
[----:B------:R-:W-:Y:S01]  /*58d0*/  FFMA R37, R41, R41, R26 ;  /* 0x0000002929257223 */ /* 0x000fe2000000001a */
[C---:B------:R-:W-:Y:S01]  /*58e0*/  FFMA R63, R39.reuse, R39, R30 ;  /* 0x00000027273f7223 */ /* 0x040fe2000000001e */
[C---:B------:R-:W-:Y:S01]  /*58f0*/  FFMA R58, R39.reuse, R41, R28 ;  /* 0x00000029273a7223 */ /* 0x040fe2000000001c */
[----:B------:R-:W-:Y:S01]  /*5900*/  FMUL R57, R50, R39 ;  /* 0x0000002732397220 */ /* 0x000fe20000400000 */
[C---:B------:R-:W-:Y:S01]  /*5910*/  FMUL R13, R52.reuse, R40 ;  /* 0x00000028340d7220 */ /* 0x040fe20000400000 */
[C---:B------:R-:W-:Y:S01]  /*5920*/  FMUL R19, R52.reuse, R41 ;  /* 0x0000002934137220 */ /* 0x040fe20000400000 */
[----:B------:R-:W-:Y:S01]  /*5930*/  FMUL R23, R52, R39 ;  /* 0x0000002734177220 */ /* 0x000fe20000400000 */
[----:B------:R-:W-:Y:S01]  /*5940*/  FMUL R48, R48, R46 ;  /* 0x0000002e30307220 */ /* 0x000fe20000400000 */
[CC--:B------:R-:W-:Y:S01]  /*5950*/  FFMA R61, R40.reuse, R40.reuse, R25 ;  /* 0x00000028283d7223 */ /* 0x0c0fe20000000019 */
[----:B------:R-:W-:Y:S01]  /*5960*/  FFMA R36, R40, R41, R14 ;  /* 0x0000002928247223 */ /* 0x000fe2000000000e */
[C---:B------:R-:W-:Y:S01]  /*5970*/  FFMA R59, R39.reuse, R40, R17 ;  /* 0x00000028273b7223 */ /* 0x040fe20000000011 */
[-C--:B------:R-:W-:Y:S01]  /*5980*/  FFMA R33, R39, R46.reuse, R9 ;  /* 0x0000002e27217223 */ /* 0x080fe20000000009 */
[----:B------:R-:W-:Y:S01]  /*5990*/  FFMA R44, R41, R46, R24 ;  /* 0x0000002e292c7223 */ /* 0x000fe20000000018 */
[C---:B------:R-:W-:Y:S01]  /*59a0*/  FMUL R28, R16.reuse, R39 ;  /* 0x00000027101c7220 */ /* 0x040fe20000400000 */
[-C--:B------:R-:W-:Y:S01]  /*59b0*/  FMUL R26, R16, R41.reuse ;  /* 0x00000029101a7220 */ /* 0x080fe20000400000 */
[----:B------:R-:W-:Y:S01]  /*59c0*/  FMUL R29, R31, R41 ;  /* 0x000000291f1d7220 */ /* 0x000fe20000400000 */
[C---:B------:R-:W-:Y:S01]  /*59d0*/  FMUL R30, R27.reuse, R39 ;  /* 0x000000271b1e7220 */ /* 0x040fe20000400000 */
[-C--:B------:R-:W-:Y:S01]  /*59e0*/  FMUL R45, R50, R40.reuse ;  /* 0x00000028322d7220 */ /* 0x080fe20000400000 */
[-C--:B------:R-:W-:Y:S01]  /*59f0*/  FMUL R25, R16, R40.reuse ;  /* 0x0000002810197220 */ /* 0x080fe20000400000 */
[C---:B------:R-:W-:Y:S01]  /*5a00*/  FMUL R41, R27.reuse, R41 ;  /* 0x000000291b297220 */ /* 0x040fe20000400000 */
[-C--:B------:R-:W-:Y:S01]  /*5a10*/  FMUL R32, R27, R40.reuse ;  /* 0x000000281b207220 */ /* 0x080fe20000400000 */
[C---:B------:R-:W-:Y:S01]  /*5a20*/  FMUL R42, R31.reuse, R40 ;  /* 0x000000281f2a7220 */ /* 0x040fe20000400000 */
[----:B------:R-:W-:Y:S01]  /*5a30*/  FMUL R39, R31, R39 ;  /* 0x000000271f277220 */ /* 0x000fe20000400000 */
[-C--:B------:R-:W-:Y:S01]  /*5a40*/  FMUL R50, R50, R46.reuse ;  /* 0x0000002e32327220 */ /* 0x080fe20000400000 */
[-C--:B------:R-:W-:Y:S01]  /*5a50*/  FMUL R52, R52, R46.reuse ;  /* 0x0000002e34347220 */ /* 0x080fe20000400000 */
[-C--:B------:R-:W-:Y:S01]  /*5a60*/  FFMA R43, R40, R46.reuse, R15 ;  /* 0x0000002e282b7223 */ /* 0x080fe2000000000f */
[-C--:B------:R-:W-:Y:S01]  /*5a70*/  FMUL R16, R16, R46.reuse ;  /* 0x0000002e10107220 */ /* 0x080fe20000400000 */
[-C--:B------:R-:W-:Y:S01]  /*5a80*/  FMUL R27, R27, R46.reuse ;  /* 0x0000002e1b1b7220 */ /* 0x080fe20000400000 */
[-C--:B------:R-:W-:Y:S01]  /*5a90*/  FMUL R31, R31, R46.reuse ;  /* 0x0000002e1f1f7220 */ /* 0x080fe20000400000 */
[----:B------:R-:W-:Y:S01]  /*5aa0*/  FMUL R46, R46, R46 ;  /* 0x0000002e2e2e7220 */ /* 0x000fe20000400000 */
[----:B------:R-:W-:Y:S01]  /*5ab0*/  FADD R15, R4, R4 ;  /* 0x00000004040f7221 */ /* 0x000fe20000000000 */
[----:B------:R-:W-:Y:S01]  /*5ac0*/  FADD R13, R13, R13 ;  /* 0x0000000d0d0d7221 */ /* 0x000fe20000000000 */
[----:B------:R-:W-:Y:S01]  /*5ad0*/  FADD R4, R48, R48 ;  /* 0x0000003030047221 */ /* 0x000fe20000000000 */
[----:B------:R-:W-:Y:S01]  /*5ae0*/  FADD R24, R45, R45 ;  /* 0x0000002d2d187221 */ /* 0x000fe20000000000 */
[----:B------:R-:W-:Y:S01]  /*5af0*/  FFMA R17, R46, 2, R37 ;  /* 0x400000002e117823 */ /* 0x000fe20000000025 */
[--C-:B------:R-:W-:Y:S01]  /*5b00*/  FADD R37, -R13, R15.reuse ;  /* 0x0000000f0d257221 */ /* 0x100fe20000000100 */
[----:B------:R-:W-:Y:S01]  /*5b10*/  FADD R40, R4, R15 ;  /* 0x0000000f04287221 */ /* 0x000fe20000000000 */
[C-C-:B------:R-:W-:Y:S01]  /*5b20*/  FADD R15, R33.reuse, R36.reuse ;  /* 0x00000024210f7221 */ /* 0x140fe20000000000 */
[----:B------:R-:W-:Y:S01]  /*5b30*/  FADD R62, R33, -R36 ;  /* 0x80000024213e7221 */ /* 0x000fe20000000000 */
[----:B------:R-:W-:Y:S01]  /*5b40*/  FADD R34, R22, R22 ;  /* 0x0000001616227221 */ /* 0x000fe20000000000 */
[----:B------:R-:W-:Y:S01]  /*5b50*/  FFMA R33, R19, 2, R24 ;  /* 0x4000000013217823 */ /* 0x000fe20000000018 */
[----:B------:R-:W-:Y:S01]  /*5b60*/  FADD R9, -R4, R13 ;  /* 0x0000000d04097221 */ /* 0x000fe20000000100 */
[C-C-:B------:R-:W-:Y:S01]  /*5b70*/  FADD R4, R43.reuse, -R58.reuse ;  /* 0x8000003a2b047221 */ /* 0x140fe20000000000 */
[----:B------:R-:W-:Y:S01]  /*5b80*/  FADD R13, R43, R58 ;  /* 0x0000003a2b0d7221 */ /* 0x000fe20000000000 */
[--C-:B------:R-:W-:Y:S01]  /*5b90*/  FADD R36, R24, R34.reuse ;  /* 0x0000002218247221 */ /* 0x100fe20000000000 */
[----:B------:R-:W-:Y:S01]  /*5ba0*/  FFMA R58, R22, 4, R33 ;  /* 0x40800000163a7823 */ /* 0x000fe20000000021 */
[----:B------:R-:W-:Y:S01]  /*5bb0*/  FFMA R34, R19, 2, R34 ;  /* 0x4000000013227823 */ /* 0x000fe20000000022 */
[C---:B------:R-:W-:Y:S01]  /*5bc0*/  FADD R22, R50.reuse, R50 ;  /* 0x0000003232167221 */ /* 0x040fe20000000000 */
[----:B------:R-:W-:Y:S01]  /*5bd0*/  FMUL R50, R50, 4 ;  /* 0x4080000032327820 */ /* 0x000fe20000400000 */
[C---:B------:R-:W-:Y:S01]  /*5be0*/  FFMA R14, R46.reuse, 2, R61 ;  /* 0x400000002e0e7823 */ /* 0x040fe2000000003d */
[----:B------:R-:W-:Y:S01]  /*5bf0*/  FFMA R64, R46, 2, R63 ;  /* 0x400000002e407823 */ /* 0x000fe2000000003f */
[----:B------:R-:W-:Y:S01]  /*5c00*/  FFMA R45, R45, 4, R34 ;  /* 0x408000002d2d7823 */ /* 0x000fe20000000022 */
[----:B------:R-:W-:Y:S01]  /*5c10*/  FFMA R46, R19, 4, R36 ;  /* 0x40800000132e7823 */ /* 0x000fe20000000024 */
[----:B------:R-:W-:Y:S01]  /*5c20*/  FADD R33, R18, R18 ;  /* 0x0000001212217221 */ /* 0x000fe20000000000 */
[----:B------:R-:W-:Y:S01]  /*5c30*/  FADD R35, R35, R35 ;  /* 0x0000002323237221 */ /* 0x000fe20000000000 */
[----:B------:R-:W-:Y:S01]  /*5c40*/  FFMA R50, R23, 2, R50 ;  /* 0x4000000017327823 */ /* 0x000fe20000000032 */
[----:B------:R-:W-:Y:S01]  /*5c50*/  FADD R34, RZ, -R0 ;  /* 0x80000000ff227221 */ /* 0x000fe20000000000 */
[----:B------:R-:W-:Y:S01]  /*5c60*/  FADD R19, R57, R57 ;  /* 0x0000003939137221 */ /* 0x000fe20000000000 */
[----:B------:R-:W-:Y:S01]  /*5c70*/  FADD R18, R52, R52 ;  /* 0x0000003434127221 */ /* 0x000fe20000000000 */
[C-C-:B------:R-:W-:Y:S01]  /*5c80*/  FADD R63, R44.reuse, R59.reuse ;  /* 0x0000003b2c3f7221 */ /* 0x140fe20000000000 */
[----:B------:R-:W-:Y:S01]  /*5c90*/  FADD R65, R44, -R59 ;  /* 0x8000003b2c417221 */ /* 0x000fe20000000000 */
[----:B------:R-:W-:Y:S01]  /*5ca0*/  FFMA R44, R23, 2, R22 ;  /* 0x40000000172c7823 */ /* 0x000fe20000000016 */
[----:B------:R-:W-:Y:S01]  /*5cb0*/  FFMA R24, R52, 4, R33 ;  /* 0x4080000034187823 */ /* 0x000fe20000000021 */
[----:B------:R-:W-:Y:S01]  /*5cc0*/  FADD R22, R22, -R35 ;  /* 0x8000002316167221 */ /* 0x000fe20000000000 */
[----:B------:R-:W-:Y:S01]  /*5cd0*/  FADD R61, -R35, R50 ;  /* 0x00000032233d7221 */ /* 0x000fe20000000100 */
[----:B------:R-:W-:Y:S01]  /*5ce0*/  FADD R23, R34, R79 ;  /* 0x0000004f22177221 */ /* 0x000fe20000000000 */
[C---:B------:R-:W-:Y:S01]  /*5cf0*/  FADD R59, R18.reuse, R33 ;  /* 0x00000021123b7221 */ /* 0x040fe20000000000 */
[----:B------:R-:W-:Y:S01]  /*5d00*/  FADD R52, R18, -R19 ;  /* 0x8000001312347221 */ /* 0x000fe20000000000 */
[----:B------:R-:W-:Y:S01]  /*5d10*/  FADD R41, R41, R41 ;  /* 0x0000002929297221 */ /* 0x000fe20000000000 */
[----:B------:R-:W-:Y:S01]  /*5d20*/  FADD R35, R42, R42 ;  /* 0x0000002a2a237221 */ /* 0x000fe20000000000 */
[----:B------:R-:W-:Y:S01]  /*5d30*/  FADD R34, R16, R16 ;  /* 0x0000001010227221 */ /* 0x000fe20000000000 */
[----:B------:R-:W-:Y:S01]  /*5d40*/  FADD R18, RZ, -R3 ;  /* 0x80000003ff127221 */ /* 0x000fe20000000000 */
[----:B------:R-:W-:Y:S01]  /*5d50*/  FADD R60, -R19, R24 ;  /* 0x00000018133c7221 */ /* 0x000fe20000000100 */
[----:B------:R-:W-:Y:S01]  /*5d60*/  FFMA R24, R48, 4, R37 ;  /* 0x4080000030187823 */ /* 0x000fe20000000025 */
[----:B------:R-:W-:Y:S01]  /*5d70*/  FADD R19, -R34, R35 ;  /* 0x0000002322137221 */ /* 0x000fe20000000100 */
[----:B------:R-:W-:Y:S01]  /*5d80*/  FADD R43, -R35, R41 ;  /* 0x00000029232b7221 */ /* 0x000fe20000000100 */
[----:B------:R-:W-:Y:S01]  /*5d90*/  FADD R36, RZ, -R2 ;  /* 0x80000002ff247221 */ /* 0x000fe20000000000 */
[----:B------:R-:W-:Y:S01]  /*5da0*/  FADD R33, R18, R83 ;  /* 0x0000005312217221 */ /* 0x000fe20000000000 */
[----:B------:R-:W-:Y:S01]  /*5db0*/  FADD R37, R34, R41 ;  /* 0x0000002922257221 */ /* 0x000fe20000000000 */
[----:B------:R-:W-:Y:S01]  /*5dc0*/  FADD R35, R29, R29 ;  /* 0x0000001d1d237221 */ /* 0x000fe20000000000 */
[----:B------:R-:W-:Y:S01]  /*5dd0*/  FADD R18, RZ, -R83 ;  /* 0x80000053ff127221 */ /* 0x000fe20000000000 */
[----:B------:R-:W-:Y:S01]  /*5de0*/  FADD R34, R32, R32 ;  /* 0x0000002020227221 */ /* 0x000fe20000000000 */
[----:B------:R-:W-:Y:S01]  /*5df0*/  FADD R48, R36, R81 ;  /* 0x0000005124307221 */ /* 0x000fe20000000000 */
[----:B------:R-:W-:Y:S01]  /*5e00*/  FMUL R57, R33, R40 ;  /* 0x0000002821397220 */ /* 0x000fe20000400000 */
[----:B------:R-:W-:Y:S01]  /*5e10*/  FFMA R35, R28, 2, R35 ;  /* 0x400000001c237823 */ /* 0x000fe20000000023 */
[----:B------:R-:W-:Y:S01]  /*5e20*/  FADD R79, RZ, -R79 ;  /* 0x8000004fff4f7221 */ /* 0x000fe20000000000 */
[-C--:B------:R-:W-:Y:S01]  /*5e30*/  FMUL R36, R62, R18.reuse ;  /* 0x000000123e247220 */ /* 0x080fe20000400000 */
[----:B------:R-:W-:Y:S01]  /*5e40*/  FFMA R41, R29, 2, R34 ;  /* 0x400000001d297823 */ /* 0x000fe20000000022 */
[----:B------:R-:W-:Y:S01]  /*5e50*/  FFMA R50, R48, R45, R57 ;  /* 0x0000002d30327223 */ /* 0x000fe20000000039 */
[----:B------:R-:W-:Y:S01]  /*5e60*/  FFMA R35, R32, 4, R35 ;  /* 0x4080000020237823 */ /* 0x000fe20000000023 */
[----:B------:R-:W-:Y:S01]  /*5e70*/  FFMA R45, R63, R79, -R36 ;  /* 0x0000004f3f2d7223 */ /* 0x000fe20000000824 */
[C---:B------:R-:W-:Y:S01]  /*5e80*/  FFMA R32, R28.reuse, 4, R41 ;  /* 0x408000001c207823 */ /* 0x040fe20000000029 */
[----:B------:R-:W-:Y:S01]  /*5e90*/  FFMA R36, R28, 2, R34 ;  /* 0x400000001c247823 */ /* 0x000fe20000000022 */
[----:B------:R-:W-:Y:S01]  /*5ea0*/  FADD R41, R30, R30 ;  /* 0x0000001e1e297221 */ /* 0x000fe20000000000 */
[C---:B------:R-:W-:Y:S01]  /*5eb0*/  FMUL R30, R31.reuse, 4 ;  /* 0x408000001f1e7820 */ /* 0x040fe20000400000 */
[----:B------:R-:W-:Y:S01]  /*5ec0*/  FADD R28, R31, R31 ;  /* 0x0000001f1f1c7221 */ /* 0x000fe20000000000 */
[----:B------:R-:W-:Y:S01]  /*5ed0*/  FADD R31, R26, R26 ;  /* 0x0000001a1a1f7221 */ /* 0x000fe20000000000 */
[C---:B------:R-:W-:Y:S01]  /*5ee0*/  FADD R26, R27.reuse, R27 ;  /* 0x0000001b1b1a7221 */ /* 0x040fe20000000000 */
[----:B------:R-:W-:Y:S01]  /*5ef0*/  FMUL R34, R27, 4 ;  /* 0x408000001b227820 */ /* 0x000fe20000400000 */
[C---:B------:R-:W-:Y:S01]  /*5f00*/  FFMA R30, R25.reuse, 2, R30 ;  /* 0x40000000191e7823 */ /* 0x040fe2000000001e */
[----:B------:R-:W-:Y:S01]  /*5f10*/  FFMA R27, R25, 2, R28 ;  /* 0x40000000191b7823 */ /* 0x000fe2000000001c */
[----:B------:R-:W-:Y:S01]  /*5f20*/  FADD R25, R28, -R41 ;  /* 0x800000291c197221 */ /* 0x000fe20000000000 */
[C---:B------:R-:W-:Y:S01]  /*5f30*/  FFMA R34, R39.reuse, 2, R34 ;  /* 0x4000000027227823 */ /* 0x040fe20000000022 */
[----:B------:R-:W-:Y:S01]  /*5f40*/  FFMA R28, R39, 2, R26 ;  /* 0x40000000271c7823 */ /* 0x000fe2000000001a */
[-C--:B------:R-:W-:Y:S01]  /*5f50*/  FMUL R39, R46, R33.reuse ;  /* 0x000000212e277220 */ /* 0x080fe20000400000 */
[----:B------:R-:W-:Y:S01]  /*5f60*/  FMUL R40, R62, R33 ;  /* 0x000000213e287220 */ /* 0x000fe20000400000 */
[----:B------:R-:W-:Y:S01]  /*5f70*/  FADD R41, -R41, R30 ;  /* 0x0000001e29297221 */ /* 0x000fe20000000100 */
[----:B------:R-:W-:Y:S01]  /*5f80*/  FADD R14, R14, -1 ;  /* 0xbf8000000e0e7421 */ /* 0x000fe20000000000 */
[-C--:B------:R-:W-:Y:S01]  /*5f90*/  FFMA R44, R44, R23.reuse, R39 ;  /* 0x000000172c2c7223 */ /* 0x080fe20000000027 */
[----:B------:R-:W-:Y:S01]  /*5fa0*/  FADD R39, R17, -1 ;  /* 0xbf80000011277421 */ /* 0x000fe20000000000 */
[----:B------:R-:W-:Y:S01]  /*5fb0*/  FFMA R57, R63, R23, -R40 ;  /* 0x000000173f397223 */ /* 0x000fe20000000828 */
[----:B------:R-:W-:Y:S01]  /*5fc0*/  FADD R40, RZ, -R81 ;  /* 0x80000051ff287221 */ /* 0x000fe20000000000 */
[----:B------:R-:W-:Y:S01]  /*5fd0*/  FFMA R43, R16, 4, R43 ;  /* 0x40800000102b7823 */ /* 0x000fe2000000002b */
[----:B------:R-:W-:Y:S01]  /*5fe0*/  FMUL R30, R48, R61 ;  /* 0x0000003d301e7220 */ /* 0x000fe20000400000 */
[----:B------:R-:W-:Y:S01]  /*5ff0*/  FADD R26, R26, -R31 ;  /* 0x8000001f1a1a7221 */ /* 0x000fe20000000000 */
[----:B------:R-:W-:Y:S01]  /*6000*/  FADD R34, -R31, R34 ;  /* 0x000000221f227221 */ /* 0x000fe20000000100 */
[----:B------:R-:W-:Y:S01]  /*6010*/  FMUL R16, R39, R18 ;  /* 0x0000001227107220 */ /* 0x000fe20000400000 */
[----:B------:R-:W-:Y:S01]  /*6020*/  FFMA R29, R29, 4, R36 ;  /* 0x408000001d1d7823 */ /* 0x000fe20000000024 */
[----:B------:R-:W-:Y:S01]  /*6030*/  FMUL R31, R23, R58 ;  /* 0x0000003a171f7220 */ /* 0x000fe20000400000 */
[C---:B------:R-:W-:Y:S01]  /*6040*/  FFMA R45, R14.reuse, R40, R45 ;  /* 0x000000280e2d7223 */ /* 0x040fe2000000002d */
[----:B------:R-:W-:Y:S01]  /*6050*/  FFMA R57, R14, R48, R57 ;  /* 0x000000300e397223 */ /* 0x000fe20000000039 */
[----:B------:R-:W-:Y:S01]  /*6060*/  ISETP.NE.U32.AND P0, PT, RZ, c[0x0][0xb18], PT ;  /* 0x0002c600ff007a0c */ /* 0x000fe20003f05070 */
[----:B------:R-:W-:Y:S01]  /*6070*/  FFMA R60, R33, R60, R30 ;  /* 0x0000003c213c7223 */ /* 0x000fe2000000001e */
[----:B------:R-:W-:Y:S01]  /*6080*/  FADD R14, RZ, R18 ;  /* 0x00000012ff0e7221 */ /* 0x000fe20000000000 */
[----:B------:R-:W-:Y:S01]  /*6090*/  FFMA R30, R15, R40, R16 ;  /* 0x000000280f1e7223 */ /* 0x000fe20000000010 */
[C---:B------:R-:W-:Y:S01]  /*60a0*/  FMUL R37, R18.reuse, R37 ;  /* 0x0000002512257220 */ /* 0x040fe20000400000 */
[----:B------:R-:W-:Y:S01]  /*60b0*/  FMUL R41, R18, R41 ;  /* 0x0000002912297220 */ /* 0x000fe20000400000 */
[----:B------:R-:W-:Y:S01]  /*60c0*/  FFMA R36, R48, R59, R31 ;  /* 0x0000003b30247223 */ /* 0x000fe2000000001f */
[----:B------:R-:W-:Y:S01]  /*60d0*/  FMUL R16, R40, R27 ;  /* 0x0000001b28107220 */ /* 0x000fe20000400000 */
[----:B------:R-:W-:Y:S01]  /*60e0*/  FMUL R29, R29, R18 ;  /* 0x000000121d1d7220 */ /* 0x000fe20000400000 */
[----:B------:R-:W-:Y:S01]  /*60f0*/  FMUL R31, R39, R33 ;  /* 0x00000021271f7220 */ /* 0x000fe20000400000 */
[----:B------:R-:W-:Y:S01]  /*6100*/  ISETP.NE.AND.EX P0, PT, RZ, c[0x0][0xb1c], PT, P0 ;  /* 0x0002c700ff007a0c */ /* 0x000fe20003f05300 */
[----:B------:R-:W-:Y:S01]  /*6110*/  FADD R63, R64, -1 ;  /* 0xbf800000403f7421 */ /* 0x000fe20000000000 */
[C---:B------:R-:W-:Y:S01]  /*6120*/  FMUL R42, R65.reuse, R40 ;  /* 0x00000028412a7220 */ /* 0x040fe20000400000 */
[-C--:B------:R-:W-:Y:S01]  /*6130*/  FMUL R62, R65, R48.reuse ;  /* 0x00000030413e7220 */ /* 0x080fe20000400000 */
[----:B------:R-:W-:Y:S01]  /*6140*/  FADD R39, R14, R33 ;  /* 0x000000210e277221 */ /* 0x000fe20000000000 */
[----:B------:R-:W-:Y:S01]  /*6150*/  FFMA R44, R9, R48, R44 ;  /* 0x00000030092c7223 */ /* 0x000fe2000000002c */
[C---:B------:R-:W-:Y:S01]  /*6160*/  FFMA R14, R40.reuse, R35, R37 ;  /* 0x00000023280e7223 */ /* 0x040fe20000000025 */
[----:B------:R-:W-:Y:S01]  /*6170*/  FFMA R34, R40, R34, R41 ;  /* 0x0000002228227223 */ /* 0x000fe20000000029 */
[----:B------:R-:W-:Y:S01]  /*6180*/  FFMA R9, R79, R32, R16 ;  /* 0x000000204f097223 */ /* 0x000fe20000000010 */
[-C--:B------:R-:W-:Y:S01]  /*6190*/  FFMA R28, R28, R79.reuse, R29 ;  /* 0x0000004f1c1c7223 */ /* 0x080fe2000000001d */
[C---:B------:R-:W-:Y:S01]  /*61a0*/  FFMA R42, R63.reuse, R79, -R42 ;  /* 0x0000004f3f2a7223 */ /* 0x040fe2000000082a */
[----:B------:R-:W-:Y:S01]  /*61b0*/  FFMA R62, R63, R23, -R62 ;  /* 0x000000173f3e7223 */ /* 0x000fe2000000083e */
[C---:B------:R-:W-:Y:S01]  /*61c0*/  FFMA R25, R79.reuse, -R25, R14 ;  /* 0x800000194f197223 */ /* 0x040fe2000000000e */
[----:B------:R-:W-:Y:S01]  /*61d0*/  FFMA R43, R79, R43, R34 ;  /* 0x0000002b4f2b7223 */ /* 0x000fe20000000022 */
[----:B------:R-:W-:Y:S01]  /*61e0*/  FFMA R31, R15, R48, R31 ;  /* 0x000000300f1f7223 */ /* 0x000fe2000000001f */
[----:B------:R-:W-:Y:S01]  /*61f0*/  FFMA R9, R18, -R26, R9 ;  /* 0x8000001a12097223 */ /* 0x000fe20000000009 */
[----:B------:R-:W-:Y:S01]  /*6200*/  FFMA R28, R19, R40, R28 ;  /* 0x00000028131c7223 */ /* 0x000fe2000000001c */
[C---:B------:R-:W-:Y:S01]  /*6210*/  FFMA R42, R13.reuse, R18, R42 ;  /* 0x000000120d2a7223 */ /* 0x040fe2000000002a */
[----:B------:R-:W-:Y:S01]  /*6220*/  FFMA R62, R13, R33, R62 ;  /* 0x000000210d3e7223 */ /* 0x000fe2000000003e */
[----:B------:R-:W-:Y:S01]  /*6230*/  FFMA R17, R23, -R52, R50 ;  /* 0x8000003417117223 */ /* 0x000fe20000000032 */
[----:B------:R-:W-:Y:S01]  /*6240*/  FADD R15, RZ, R40 ;  /* 0x00000028ff0f7221 */ /* 0x000fe20000000000 */
[----:B------:R-:W-:Y:S01]  /*6250*/  FFMA R33, R33, -R22, R36 ;  /* 0x8000001621217223 */ /* 0x000fe20000000024 */
[----:B------:R-:W-:Y:S01]  /*6260*/  FFMA R13, R23, R24, R60 ;  /* 0x00000018170d7223 */ /* 0x000fe2000000003c */
[----:B------:R-:W-:Y:S01]  /*6270*/  FADD R10, R25, R10 ;  /* 0x0000000a190a7221 */ /* 0x000fe20000000000 */
[----:B------:R-:W-:Y:S01]  /*6280*/  FADD R12, R43, R12 ;  /* 0x0000000c2b0c7221 */ /* 0x000fe20000000000 */
[----:B------:R-:W-:Y:S01]  /*6290*/  FADD R22, RZ, R79 ;  /* 0x0000004fff167221 */ /* 0x000fe20000000000 */
[C---:B------:R-:W-:Y:S01]  /*62a0*/  FFMA R31, -R4.reuse, R23, R31 ;  /* 0x00000017041f7223 */ /* 0x040fe2000000011f */
[----:B------:R-:W-:Y:S01]  /*62b0*/  FFMA R30, -R4, R79, R30 ;  /* 0x0000004f041e7223 */ /* 0x000fe2000000011e */
[----:B------:R-:W-:Y:S01]  /*62c0*/  FADD R8, R9, R8 ;  /* 0x0000000809087221 */ /* 0x000fe20000000000 */
        /* <DEDUP_REMOVED lines=24> */
.L_x_486:
        /* <DEDUP_REMOVED lines=12> */
.L_x_487:
[----:B------:R-:W-:Y:S01]  /*6510*/  BSSY B2, `(.L_x_488) ;  /* 0x000003f000027945 */ /* 0x000fe20003800000 */
[----:B------:R-:W-:Y:S05]  /*6520*/  @!P2 BRA `(.L_x_489) ;  /* 0x000003d00000a947 */ /* 0x000fea0003800000 */
[----:B------:R-:W-:Y:S01]  /*6530*/  ISETP.NE.U32.AND P0, PT, RZ, c[0x0][0x868], PT ;  /* 0x00021a00ff007a0c */ /* 0x000fe20003f05070 */
[----:B------:R-:W-:Y:S01]  /*6540*/  FADD R39, RZ, R39 ;  /* 0x00000027ff277221 */ /* 0x000fe20000000000 */
[----:B0-----:R-:W-:Y:S01]  /*6550*/  FADD R17, RZ, R46 ;  /* 0x0000002eff117221 */ /* 0x001fe20000000000 */
[----:B------:R-:W-:Y:S01]  /*6560*/  FADD R19, RZ, R22 ;  /* 0x00000016ff137221 */ /* 0x000fe20000000000 */
[----:B------:R-:W-:Y:S01]  /*6570*/  ISETP.NE.AND.EX P0, PT, RZ, c[0x0][0x86c], PT, P0 ;  /* 0x00021b00ff007a0c */ /* 0x000fe20003f05300 */
[----:B------:R-:W-:Y:S01]  /*6580*/  FADD R23, RZ, R44 ;  /* 0x0000002cff177221 */ /* 0x000fe20000000000 */
[----:B------:R-:W-:Y:S01]  /*6590*/  FADD R25, RZ, R10 ;  /* 0x0000000aff197221 */ /* 0x000fe20000000000 */
[----:B------:R-:W-:Y:S01]  /*65a0*/  FADD R33, RZ, R33 ;  /* 0x00000021ff217221 */ /* 0x000fe20000000000 */
[----:B------:R-:W-:-:S09]  /*65b0*/  FADD R27, RZ, R12 ;  /* 0x0000000cff1b7221 */ /* 0x000fd20000000000 */
        /* <DEDUP_REMOVED lines=8> */
[----:B------:R0:W-:Y:S01]  /*6640*/  RED.E.ADD.F32.FTZ.RN.STRONG.GPU [R8.64+0x8], R15 ;  /* 0x0000080f0800798e */ /* 0x0001e2000c10e7a0 */
[----:B------:R-:W-:Y:S05]  /*6650*/  BRA `(.L_x_491) ;  /* 0x000000b000007947 */ /* 0x000fea0003800000 */
.L_x_490:
        /* <DEDUP_REMOVED lines=10> */
[----:B------:R0:W-:Y:S02]  /*6700*/  RED.E.ADD.F32.FTZ.RN.STRONG.GPU [R8.64+0x8], R15 ;  /* 0x0000080f0800798e */ /* 0x0001e4000c10e7a0 */
.L_x_491:
        /* <DEDUP_REMOVED lines=16> */
.L_x_492:
        /* <DEDUP_REMOVED lines=15> */
.L_x_489:
[----:B------:R-:W-:Y:S05]  /*6900*/  BSYNC B2 ;  /* 0x0000000000027941 */ /* 0x000fea0003800000 */
.L_x_488:
[----:B------:R-:W-:Y:S01]  /*6910*/  ISETP.NE.U32.AND P0, PT, RZ, c[0x0][0x718], PT ;  /* 0x0001c600ff007a0c */ /* 0x000fe20003f05070 */
[----:B0-----:R-:W-:Y:S01]  /*6920*/  FADD R9, RZ, R7 ;  /* 0x00000007ff097221 */ /* 0x001fe20000000000 */
[----:B------:R-:W-:Y:S01]  /*6930*/  FADD R11, RZ, R6 ;  /* 0x00000006ff0b7221 */ /* 0x000fe20000000000 */
[----:B------:R-:W-:Y:S01]  /*6940*/  FADD R13, RZ, R5 ;  /* 0x00000005ff0d7221 */ /* 0x000fe20000000000 */
[----:B------:R-:W-:-:S13]  /*6950*/  ISETP.NE.AND.EX P0, PT, RZ, c[0x0][0x71c], PT, P0 ;  /* 0x0001c700ff007a0c */ /* 0x000fda0003f05300 */
        /* <DEDUP_REMOVED lines=10> */
.L_x_493:
[----:B------:R-:W-:-:S04]  /*6a00*/  ISETP.NE.U32.AND P0, PT, RZ, c[0x0][0x1c0], PT ;  /* 0x00007000ff007a0c */ /* 0x000fc80003f05070 */
[----:B------:R-:W-:-:S13]  /*6a10*/  ISETP.NE.AND.EX P0, PT, RZ, c[0x0][0x1c4], PT, P0 ;  /* 0x00007100ff007a0c */ /* 0x000fda0003f05300 */
[----:B------:R-:W-:Y:S05]  /*6a20*/  @!P0 BRA `(.L_x_494) ;  /* 0x0000008000008947 */ /* 0x000fea0003800000 */
[----:B------:R-:W-:Y:S01]  /*6a30*/  IMAD R4, R53, c[0x0][0x1d8], RZ ;  /* 0x0000760035047a24 */ /* 0x000fe200078e02ff */
[----:B------:R-:W-:-:S03]  /*6a40*/  MOV R5, c[0x0][0x1d8] ;  /* 0x0000760000057a02 */ /* 0x000fc60000000f00 */
[C---:B------:R-:W-:Y:S02]  /*6a50*/  IMAD R47, R54.reuse, R47, R4 ;  /* 0x0000002f362f7224 */ /* 0x040fe400078e0204 */
[----:B------:R-:W-:-:S05]  /*6a60*/  IMAD.WIDE.U32 R4, R54, R5, c[0x0][0x1c0] ;  /* 0x0000700036047625 */ /* 0x000fca00078e0005 */
[----:B------:R-:W-:-:S05]  /*6a70*/  IADD3 R5, R47, R5, RZ ;  /* 0x000000052f057210 */ /* 0x000fca0007ffe0ff */
[----:B------:R0:W-:Y:S04]  /*6a80*/  RED.E.ADD.F32.FTZ.RN.STRONG.GPU [R4.64], R9 ;  /* 0x000000090400798e */ /* 0x0001e8000c10e7a0 */
[----:B------:R0:W-:Y:S04]  /*6a90*/  RED.E.ADD.F32.FTZ.RN.STRONG.GPU [R4.64+0x4], R11 ;  /* 0x0000040b0400798e */ /* 0x0001e8000c10e7a0 */
[----:B------:R0:W-:Y:S02]  /*6aa0*/  RED.E.ADD.F32.FTZ.RN.STRONG.GPU [R4.64+0x8], R13 ;  /* 0x0000080d0400798e */ /* 0x0001e4000c10e7a0 */
.L_x_494:
        /* <DEDUP_REMOVED lines=12> */
.L_x_495:
[----:B------:R-:W-:-:S04]  /*6b70*/  ISETP.NE.U32.AND P0, PT, RZ, c[0x0][0x188], PT ;  /* 0x00006200ff007a0c */ /* 0x000fc80003f05070 */
[----:B------:R-:W-:-:S13]  /*6b80*/  ISETP.NE.AND.EX P0, PT, RZ, c[0x0][0x18c], PT, P0 ;  /* 0x00006300ff007a0c */ /* 0x000fda0003f05300 */
[----:B------:R-:W-:Y:S05]  /*6b90*/  @!P0 BRA `(.L_x_415) ;  /* 0x0000008000008947 */ /* 0x000fea0003800000 */
[----:B0-----:R-:W-:Y:S01]  /*6ba0*/  MOV R5, c[0x0][0x1a0] ;  /* 0x0000680000057a02 */ /* 0x001fe20000000f00 */
[----:B------:R-:W-:-:S04]  /*6bb0*/  IMAD R53, R53, c[0x0][0x1a0], RZ ;  /* 0x0000680035357a24 */ /* 0x000fc800078e02ff */
[C---:B------:R-:W-:Y:S02]  /*6bc0*/  IMAD R53, R54.reuse, R49, R53 ;  /* 0x0000003136357224 */ /* 0x040fe400078e0235 */
[----:B------:R-:W-:-:S05]  /*6bd0*/  IMAD.WIDE.U32 R4, R54, R5, c[0x0][0x188] ;  /* 0x0000620036047625 */ /* 0x000fca00078e0005 */
[----:B------:R-:W-:-:S05]  /*6be0*/  IADD3 R5, R53, R5, RZ ;  /* 0x0000000535057210 */ /* 0x000fca0007ffe0ff */
[----:B------:R0:W-:Y:S04]  /*6bf0*/  RED.E.ADD.F32.FTZ.RN.STRONG.GPU [R4.64], R3 ;  /* 0x000000030400798e */ /* 0x0001e8000c10e7a0 */
[----:B------:R0:W-:Y:S04]  /*6c00*/  RED.E.ADD.F32.FTZ.RN.STRONG.GPU [R4.64+0x4], R2 ;  /* 0x000004020400798e */ /* 0x0001e8000c10e7a0 */
[----:B------:R0:W-:Y:S02]  /*6c10*/  RED.E.ADD.F32.FTZ.RN.STRONG.GPU [R4.64+0x8], R0 ;  /* 0x000008000400798e */ /* 0x0001e4000c10e7a0 */
.L_x_415:
[----:B------:R-:W-:Y:S05]  /*6c20*/  BSYNC B0 ;  /* 0x0000000000007941 */ /* 0x000fea0003800000 */
.L_x_414:
[----:B0-----:R-:W-:-:S05]  /*6c30*/  MOV R3, c[0x0][0x0] ;  /* 0x0000000000037a02 */ /* 0x001fca0000000f00 */
[----:B------:R-:W-:-:S05]  /*6c40*/  IMAD.WIDE.U32 R20, R3, c[0x0][0xc], R20 ;  /* 0x0000030003147a25 */ /* 0x000fca00078e0014 */
[----:B------:R-:W-:-:S04]  /*6c50*/  ISETP.GE.U32.AND P0, PT, R20, c[0x0][0x178], PT ;  /* 0x00005e0014007a0c */ /* 0x000fc80003f06070 */
[----:B------:R-:W-:-:S13]  /*6c60*/  ISETP.GE.U32.AND.EX P0, PT, R21, c[0x0][0x17c], PT, P0 ;  /* 0x00005f0015007a0c */ /* 0x000fda0003f06100 */
[----:B------:R-:W-:Y:S01]  /*6c70*/  @P0 CALL.REL.NOINC `(.L_x_496) ;  /* 0x0000001000000944 */ /* 0x000fe20003c00000 */
[----:B------:R-:W-:Y:S05]  /*6c80*/  BRA `(.L_x_497) ;  /* 0xffff977000007947 */ /* 0x000fea000383ffff */
.L_x_496:
[----:B------:R-:W-:Y:S05]  /*6c90*/  BSYNC B1 ;  /* 0x0000000000017941 */ /* 0x000fea0003800000 */
.L_x_413:
[----:B------:R-:W-:Y:S05]  /*6ca0*/  EXIT ;  /* 0x000000000000794d */ /* 0x000fea0003800000 */
        .weak           $__internal_8_$__cuda_sm20_rcp_rn_f32_slowpath
        .type           $__internal_8_$__cuda_sm20_rcp_rn_f32_slowpath,@function
        .size           $__internal_8_$__cuda_sm20_rcp_rn_f32_slowpath,($__internal_9_$__cuda_sm20_sqrt_rn_f32_slowpath - $__internal_8_$__cuda_sm20_rcp_rn_f32_slowpath)
$__internal_8_$__cuda_sm20_rcp_rn_f32_slowpath:
        /* <DEDUP_REMOVED lines=15> */
.L_x_499:
        /* <DEDUP_REMOVED lines=33> */
.L_x_501:
[----:B------:R0:W1:Y:S02]  /*6fb0*/  MUFU.RCP R13, R12 ;  /* 0x0000000c000d7308 */ /* 0x0000640000001000 */
.L_x_500:
[----:B------:R-:W-:Y:S05]  /*6fc0*/  BSYNC B6 ;  /* 0x0000000000067941 */ /* 0x000fea0003800000 */
.L_x_498:
[----:B-1----:R-:W-:Y:S02]  /*6fd0*/  MOV R11, R13 ;  /* 0x0000000d000b7202 */ /* 0x002fe40000000f00 */
[----:B0-----:R-:W-:Y:S02]  /*6fe0*/  MOV R12, R95 ;  /* 0x0000005f000c7202 */ /* 0x001fe40000000f00 */
[----:B------:R-:W-:-:S04]  /*6ff0*/  MOV R13, 0x0 ;  /* 0x00000000000d7802 */ /* 0x000fc80000000f00 */
[----:B------:R-:W-:Y:S05]  /*7000*/  RET.REL.NODEC R12 `(my_solve_particle_shape_contacts_cuda_kernel_backward) ;  /* 0xffff8ff00c007950 */ /* 0x000fea0003c3ffff */
        .weak           $__internal_9_$__cuda_sm20_sqrt_rn_f32_slowpath
        .type           $__internal_9_$__cuda_sm20_sqrt_rn_f32_slowpath,@function
        .size           $__internal_9_$__cuda_sm20_sqrt_rn_f32_slowpath,($__internal_10_$__cuda_sm3x_div_rn_noftz_f32_slowpath - $__internal_9_$__cuda_sm20_sqrt_rn_f32_slowpath)
$__internal_9_$__cuda_sm20_sqrt_rn_f32_slowpath:
[----:B------:R-:W-:-:S13]  /*7010*/  LOP3.LUT P0, RZ, R15, 0x7fffffff, RZ, 0xc0, !PT ;  /* 0x7fffffff0fff7812 */ /* 0x000fda000780c0ff */
[----:B------:R-:W-:Y:S05]  /*7020*/  @!P0 BRA `(.L_x_502) ;  /* 0x0000011000008947 */ /* 0x000fea0003800000 */
[----:B------:R-:W-:Y:S02]  /*7030*/  FSETP.GEU.FTZ.AND P0, PT, R15, RZ, PT ;  /* 0x000000ff0f00720b */ /* 0x000fe40003f1e000 */
[----:B------:R-:W-:-:S11]  /*7040*/  MOV R14, R15 ;  /* 0x0000000f000e7202 */ /* 0x000fd60000000f00 */
        /* <DEDUP_REMOVED lines=15> */
.L_x_502:
[----:B------:R-:W-:Y:S02]  /*7140*/  MOV R88, R15 ;  /* 0x0000000f00587202 */ /* 0x000fe40000000f00 */
[----:B------:R-:W-:Y:S02]  /*7150*/  MOV R14, R79 ;  /* 0x0000004f000e7202 */ /* 0x000fe40000000f00 */
[----:B------:R-:W-:-:S04]  /*7160*/  MOV R15, 0x0 ;  /* 0x00000000000f7802 */ /* 0x000fc80000000f00 */
[----:B------:R-:W-:Y:S05]  /*7170*/  RET.REL.NODEC R14 `(my_solve_particle_shape_contacts_cuda_kernel_backward) ;  /* 0xffff8e800e007950 */ /* 0x000fea0003c3ffff */
        .weak           $__internal_10_$__cuda_sm3x_div_rn_noftz_f32_slowpath
        .type           $__internal_10_$__cuda_sm3x_div_rn_noftz_f32_slowpath,@function
        .size           $__internal_10_$__cuda_sm3x_div_rn_noftz_f32_slowpath,(.L_x_1211 - $__internal_10_$__cuda_sm3x_div_rn_noftz_f32_slowpath)
$__internal_10_$__cuda_sm3x_div_rn_noftz_f32_slowpath:
        /* <DEDUP_REMOVED lines=34> */
.L_x_504:
[----:B------:R-:W-:Y:S01]  /*73a0*/  LEA R99, R19, 0xc0800000, 0x17 ;  /* 0xc080000013637811 */ /* 0x000fe200078eb8ff */
[----:B------:R-:W-:Y:S01]  /*73b0*/  BSSY B5, `(.L_x_509) ;  /* 0x0000036000057945 */ /* 0x000fe20003800000 */
[----:B------:R-:W-:Y:S02]  /*73c0*/  IADD3 R98, R98, -0x7f, RZ ;  /* 0xffffff8162627810 */ /* 0x000fe40007ffe0ff */
[----:B------:R-:W-:-:S03]  /*73d0*/  IADD3 R100, -R99, R18, RZ ;  /* 0x0000001263647210 */ /* 0x000fc60007ffe1ff */
[----:B------:R-:W-:Y:S01]  /*73e0*/  IMAD R17, R98, -0x800000, R17 ;  /* 0xff80000062117824 */ /* 0x000fe200078e0211 */
[----:B------:R-:W0:Y:S01]  /*73f0*/  MUFU.RCP R18, R100 ;  /* 0x0000006400127308 */ /* 0x000e220000001000 */
[----:B------:R-:W-:-:S04]  /*7400*/  FADD.FTZ R102, -R100, -RZ ;  /* 0x800000ff64667221 */ /* 0x000fc80000010100 */
        /* <DEDUP_REMOVED lines=23> */
[C---:B------:R-:W-:Y:S02]  /*7580*/  ISETP.NE.AND P4, PT, R98.reuse, RZ, PT ;  /* 0x000000ff6200720c */ /* 0x040fe40003f85270 */
[----:B------:R-:W-:Y:S02]  /*7590*/  ISETP.NE.AND P1, PT, R98, RZ, PT ;  /* 0x000000ff6200720c */ /* 0x000fe40003f25270 */
[----:B------:R-:W-:Y:S01]  /*75a0*/  LOP3.LUT R96, R19, 0x7fffff, RZ, 0xc0, !PT ;  /* 0x007fffff13607812 */ /* 0x000fe200078ec0ff */
[CCC-:B------:R-:W-:Y:S01]  /*75b0*/  FFMA.RP R19, R18.reuse, R102.reuse, R99.reuse ;  /* 0x0000006612137223 */ /* 0x1c0fe20000008063 */
[----:B------:R-:W-:Y:S01]  /*75c0*/  FFMA.RM R18, R18, R102, R99 ;  /* 0x0000006612127223 */ /* 0x000fe20000004063 */
[----:B------:R-:W-:Y:S02]  /*75d0*/  IADD3 R99, R98, 0x20, RZ ;  /* 0x0000002062637810 */ /* 0x000fe40007ffe0ff */
[----:B------:R-:W-:-:S02]  /*75e0*/  LOP3.LUT R96, R96, 0x800000, RZ, 0xfc, !PT ;  /* 0x0080000060607812 */ /* 0x000fc400078efcff */
[----:B------:R-:W-:Y:S02]  /*75f0*/  IADD3 R98, -R98, RZ, RZ ;  /* 0x000000ff62627210 */ /* 0x000fe40007ffe1ff */
[----:B------:R-:W-:Y:S02]  /*7600*/  SHF.L.U32 R99, R96, R99, RZ ;  /* 0x0000006360637219 */ /* 0x000fe400000006ff */
[----:B------:R-:W-:Y:S02]  /*7610*/  FSETP.NEU.FTZ.AND P0, PT, R19, R18, PT ;  /* 0x000000121300720b */ /* 0x000fe40003f1d000 */
[----:B------:R-:W-:Y:S02]  /*7620*/  SEL R19, R98, RZ, P4 ;  /* 0x000000ff62137207 */ /* 0x000fe40002000000 */
[----:B------:R-:W-:Y:S02]  /*7630*/  ISETP.NE.AND P1, PT, R99, RZ, P1 ;  /* 0x000000ff6300720c */ /* 0x000fe40000f25270 */
[----:B------:R-:W-:-:S02]  /*7640*/  SHF.R.U32.HI R19, RZ, R19, R96 ;  /* 0x00000013ff137219 */ /* 0x000fc40000011660 */
[----:B------:R-:W-:Y:S02]  /*7650*/  PLOP3.LUT P0, PT, P0, P1, PT, 0xa8, 0x0 ;  /* 0x000000000000781c */ /* 0x000fe40000703570 */
[----:B------:R-:W-:Y:S02]  /*7660*/  SHF.R.U32.HI R99, RZ, 0x1, R19 ;  /* 0x00000001ff637819 */ /* 0x000fe40000011613 */
[----:B------:R-:W-:-:S04]  /*7670*/  SEL R18, RZ, 0x1, !P0 ;  /* 0x00000001ff127807 */ /* 0x000fc80004000000 */
[----:B------:R-:W-:-:S04]  /*7680*/  LOP3.LUT R18, R18, 0x1, R99, 0xf8, !PT ;  /* 0x0000000112127812 */ /* 0x000fc800078ef863 */
[----:B------:R-:W-:-:S04]  /*7690*/  LOP3.LUT R18, R18, R19, RZ, 0xc0, !PT ;  /* 0x0000001312127212 */ /* 0x000fc800078ec0ff */
[----:B------:R-:W-:-:S04]  /*76a0*/  IADD3 R18, R99, R18, RZ ;  /* 0x0000001263127210 */ /* 0x000fc80007ffe0ff */
[----:B------:R-:W-:Y:S01]  /*76b0*/  LOP3.LUT R17, R18, R17, RZ, 0xfc, !PT ;  /* 0x0000001112117212 */ /* 0x000fe200078efcff */
[----:B------:R-:W-:Y:S05]  /*76c0*/  BRA `(.L_x_512) ;  /* 0x0000004000007947 */ /* 0x000fea0003800000 */
.L_x_511:
[----:B------:R-:W-:-:S04]  /*76d0*/  LOP3.LUT R17, R17, 0x80000000, RZ, 0xc0, !PT ;  /* 0x8000000011117812 */ /* 0x000fc800078ec0ff */
[----:B------:R-:W-:Y:S01]  /*76e0*/  LOP3.LUT R17, R17, 0x7f800000, RZ, 0xfc, !PT ;  /* 0x7f80000011117812 */ /* 0x000fe200078efcff */
[----:B------:R-:W-:Y:S05]  /*76f0*/  BRA `(.L_x_512) ;  /* 0x0000001000007947 */ /* 0x000fea0003800000 */
.L_x_510:
[----:B------:R-:W-:Y:S02]  /*7700*/  LEA R17, R96, R17, 0x17 ;  /* 0x0000001160117211 */ /* 0x000fe400078eb8ff */
.L_x_512:
[----:B------:R-:W-:Y:S05]  /*7710*/  BSYNC B5 ;  /* 0x0000000000057941 */ /* 0x000fea0003800000 */
.L_x_509:
[----:B------:R-:W-:Y:S05]  /*7720*/  BRA `(.L_x_513) ;  /* 0x0000008000007947 */ /* 0x000fea0003800000 */
.L_x_508:
[----:B------:R-:W-:-:S04]  /*7730*/  LOP3.LUT R17, R18, 0x80000000, R17, 0x48, !PT ;  /* 0x8000000012117812 */ /* 0x000fc800078e4811 */
[----:B------:R-:W-:Y:S01]  /*7740*/  LOP3.LUT R17, R17, 0x7f800000, RZ, 0xfc, !PT ;  /* 0x7f80000011117812 */ /* 0x000fe200078efcff */
[----:B------:R-:W-:Y:S05]  /*7750*/  BRA `(.L_x_513) ;  /* 0x0000005000007947 */ /* 0x000fea0003800000 */
.L_x_507:
[----:B------:R-:W-:Y:S01]  /*7760*/  LOP3.LUT R17, R18, 0x80000000, R17, 0x48, !PT ;  /* 0x8000000012117812 */ /* 0x000fe200078e4811 */
[----:B------:R-:W-:Y:S05]  /*7770*/  BRA `(.L_x_513) ;  /* 0x0000003000007947 */ /* 0x000fea0003800000 */
.L_x_506:
[----:B------:R-:W0:Y:S01]  /*7780*/  MUFU.RSQ R17, -QNAN ;  /* 0xffc0000000117908 */ /* 0x000e220000001400 */
[----:B------:R-:W-:Y:S05]  /*7790*/  BRA `(.L_x_513) ;  /* 0x0000001000007947 */ /* 0x000fea0003800000 */
.L_x_505:
[----:B------:R-:W-:Y:S02]  /*77a0*/  FADD.FTZ R17, R17, R18 ;  /* 0x0000001211117221 */ /* 0x000fe40000010000 */
.L_x_513:
[----:B------:R-:W-:Y:S05]  /*77b0*/  BSYNC B4 ;  /* 0x0000000000047941 */ /* 0x000fea0003800000 */
.L_x_503:
[----:B------:R-:W-:Y:S02]  /*77c0*/  MOV R18, R94 ;  /* 0x0000005e00127202 */ /* 0x000fe40000000f00 */
[----:B------:R-:W-:-:S04]  /*77d0*/  MOV R19, 0x0 ;  /* 0x0000000000137802 */ /* 0x000fc80000000f00 */
[----:B------:R-:W-:Y:S05]  /*77e0*/  RET.REL.NODEC R18 `(my_solve_particle_shape_contacts_cuda_kernel_backward) ;  /* 0xffff881012007950 */ /* 0x000fea0003c3ffff */
.L_x_514:
        /* <DEDUP_REMOVED lines=9> */
.L_x_1211:


//--------------------- .text.my_solve_particle_shape_contacts_cuda_kernel_forward --------------------------
	.section	.text.my_solve_particle_shape_contacts_cuda_kernel_forward,"ax",@progbits
	.sectioninfo	@"SHI_REGISTERS=40"
	.align	128
        .global         my_solve_particle_shape_contacts_cuda_kernel_forward
        .type           my_solve_particle_shape_contacts_cuda_kernel_forward,@function
        .size           my_solve_particle_shape_contacts_cuda_kernel_forward,(.L_x_1213 - my_solve_particle_shape_contacts_cuda_kernel_forward)
        .other          my_solve_particle_shape_contacts_cuda_kernel_forward,@"STO_CUDA_ENTRY STV_DEFAULT"
my_solve_particle_shape_contacts_cuda_kernel_forward:
.text.my_solve_particle_shape_contacts_cuda_kernel_forward:
        /* <DEDUP_REMOVED lines=8> */
[----:B------:R-:W-:Y:S01]  /*0080*/  MOV R0, R2 ;  /* 0x0000000200007202 */ /* 0x000fe20000000f00 */
        /* <DEDUP_REMOVED lines=17> */
.L_x_538:
[----:B------:R-:W-:Y:S02]  /*01a0*/  MOV R4, c[0x0][0x510] ;  /* 0x0001440000047a02 */ /* 0x000fe40000000f00 */
[----:B0-----:R-:W-:-:S05]  /*01b0*/  MOV R5, c[0x0][0x514] ;  /* 0x0001450000057a02 */ /* 0x001fca0000000f00 */
[----:B------:R-:W2:Y:S01]  /*01c0*/  LDG.E R4, [R4.64] ;  /* 0x0000001004047981 */ /* 0x000ea2000c1e1900 */
[----:B------:R-:W-:Y:S01]  /*01d0*/  YIELD ;  /* 0x0000000000007946 */ /* 0x000fe20003800000 */
[----:B--2---:R-:W-:-:S04]  /*01e0*/  IMNMX R7, R4, c[0x0][0x660], PT ;  /* 0x0001980004077a17 */ /* 0x004fc80003800200 */
[----:B------:R-:W-:-:S13]  /*01f0*/  ISETP.GT.AND P0, PT, R7, R0, PT ;  /* 0x000000000700720c */ /* 0x000fda0003f04270 */
[----:B------:R-:W-:Y:S05]  /*0200*/  @!P0 EXIT ;  /* 0x000000000000894d */ /* 0x000fea0003800000 */
[----:B------:R-:W-:Y:S01]  /*0210*/  SHF.R.S32.HI R19, RZ, 0x1f, R0 ;  /* 0x0000001fff137819 */ /* 0x000fe20000011400 */
[----:B------:R-:W-:Y:S01]  /*0220*/  ULDC UR4, c[0x0][0x568] ;  /* 0x00015a0000047ab9 */ /* 0x000fe20000000800 */
[----:B------:R-:W-:Y:S01]  /*0230*/  MOV R5, c[0x0][0x568] ;  /* 0x00015a0000057a02 */ /* 0x000fe20000000f00 */
[----:B------:R-:W-:Y:S02]  /*0240*/  USHF.R.S32.HI UR4, URZ, 0x1f, UR4 ;  /* 0x0000001f3f047899 */ /* 0x000fe40008011404 */
[----:B------:R-:W-:Y:S02]  /*0250*/  IMAD R7, R19, c[0x0][0x568], RZ ;  /* 0x00015a0013077a24 */ /* 0x000fe400078e02ff */
[----:B------:R-:W-:-:S04]  /*0260*/  IMAD.WIDE.U32 R4, R0, R5, c[0x0][0x548] ;  /* 0x0001520000047625 */ /* 0x000fc800078e0005 */
[----:B------:R-:W-:Y:S01]  /*0270*/  IMAD R7, R0, UR4, R7 ;  /* 0x0000000400077c24 */ /* 0x000fe2000f8e0207 */
[----:B------:R-:W-:-:S04]  /*0280*/  MOV R8, R4 ;  /* 0x0000000400087202 */ /* 0x000fc80000000f00 */
[----:B------:R-:W-:-:S05]  /*0290*/  IADD3 R9, R5, R7, RZ ;  /* 0x0000000705097210 */ /* 0x000fca0007ffe0ff */
[----:B------:R0:W2:Y:S01]  /*02a0*/  LDG.E R2, [R8.64] ;  /* 0x0000001008027981 */ /* 0x0000a2000c1e1900 */
[----:B------:R-:W-:Y:S01]  /*02b0*/  ULDC UR4, c[0x0][0x5a0] ;  /* 0x0001680000047ab9 */ /* 0x000fe20000000800 */
[----:B------:R-:W-:Y:S01]  /*02c0*/  MOV R7, c[0x0][0x5a0] ;  /* 0x0001680000077a02 */ /* 0x000fe20000000f00 */
[----:B------:R-:W-:Y:S01]  /*02d0*/  USHF.R.S32.HI UR4, URZ, 0x1f, UR4 ;  /* 0x0000001f3f047899 */ /* 0x000fe20008011404 */
[----:B------:R-:W-:-:S03]  /*02e0*/  IMAD R5, R19, c[0x0][0x5a0], RZ ;  /* 0x0001680013057a24 */ /* 0x000fc600078e02ff */
[----:B------:R-:W-:Y:S01]  /*02f0*/  IMAD.WIDE.U32 R6, R0, R7, c[0x0][0x580] ;  /* 0x0001600000067625 */ /* 0x000fe200078e0007 */
[----:B0-----:R-:W-:-:S03]  /*0300*/  MOV R9, c[0x0][0x280] ;  /* 0x0000a00000097a02 */ /* 0x001fc60000000f00 */
[----:B------:R-:W-:Y:S01]  /*0310*/  IMAD R5, R0, UR4, R5 ;  /* 0x0000000400057c24 */ /* 0x000fe2000f8e0205 */
[----:B------:R-:W-:Y:S02]  /*0320*/  ULDC UR4, c[0x0][0x280] ;  /* 0x0000a00000047ab9 */ /* 0x000fe40000000800 */
[----:B------:R-:W-:Y:S02]  /*0330*/  USHF.R.S32.HI UR4, URZ, 0x1f, UR4 ;  /* 0x0000001f3f047899 */ /* 0x000fe40008011404 */
        /* <DEDUP_REMOVED lines=9> */
[----:B------:R-:W-:Y:S01]  /*03d0*/  ULDC UR4, c[0x0][0x3d0] ;  /* 0x0000f40000047ab9 */ /* 0x000fe20000000800 */
[----:B---3--:R-:W-:Y:S01]  /*03e0*/  SHF.R.S32.HI R37, RZ, 0x1f, R18 ;  /* 0x0000001fff257819 */ /* 0x008fe20000011412 */
[----:B------:R-:W-:Y:S01]  /*03f0*/  USHF.R.S32.HI UR4, URZ, 0x1f, UR4 ;  /* 0x0000001f3f047899 */ /* 0x000fe20008011404 */
[----:B------:R-:W-:-:S03]  /*0400*/  MOV R9, c[0x0][0x3d0] ;  /* 0x0000f40000097a02 */ /* 0x000fc60000000f00 */
[----:B------:R-:W-:Y:S02]  /*0410*/  IMAD R5, R37, c[0x0][0x3d0], RZ ;  /* 0x0000f40025057a24 */ /* 0x000fe400078e02ff */
[----:B------:R-:W-:-:S04]  /*0420*/  IMAD.WIDE.U32 R6, R18, R9, c[0x0][0x3b0] ;  /* 0x0000ec0012067625 */ /* 0x000fc800078e0009 */
[----:B------:R-:W-:-:S05]  /*0430*/  IMAD R5, R18, UR4, R5 ;  /* 0x0000000412057c24 */ /* 0x000fca000f8e0205 */
[----:B------:R-:W-:Y:S02]  /*0440*/  IADD3 R9, R7, R5, RZ ;  /* 0x0000000507097210 */ /* 0x000fe40007ffe0ff */
[----:B------:R-:W-:Y:S02]  /*0450*/  MOV R8, R6 ;  /* 0x0000000600087202 */ /* 0x000fe40000000f00 */
[----:B--2---:R-:W-:-:S04]  /*0460*/  LOP3.LUT R5, R10, 0x1, RZ, 0xc0, !PT ;  /* 0x000000010a057812 */ /* 0x004fc800078ec0ff */
[----:B------:R-:W-:-:S13]  /*0470*/  ISETP.NE.U32.AND P0, PT, R5, 0x1, PT ;  /* 0x000000010500780c */ /* 0x000fda0003f05070 */
[----:B------:R-:W-:Y:S05]  /*0480*/  @P0 EXIT ;  /* 0x000000000000094d */ /* 0x000fea0003800000 */
[----:B------:R0:W2:Y:S01]  /*0490*/  LDG.E R5, [R8.64] ;  /* 0x0000001008057981 */ /* 0x0000a2000c1e1900 */
[----:B------:R-:W-:Y:S01]  /*04a0*/  ULDC UR4, c[0x0][0x1a0] ;  /* 0x0000680000047ab9 */ /* 0x000fe20000000800 */
[C---:B------:R-:W-:Y:S01]  /*04b0*/  IMAD R25, R4.reuse, c[0x0][0x1a0], RZ ;  /* 0x0000680004197a24 */ /* 0x040fe200078e02ff */
[----:B------:R-:W-:Y:S01]  /*04c0*/  ULDC UR6, c[0x0][0x1d8] ;  /* 0x0000760000067ab9 */ /* 0x000fe20000000800 */
[----:B------:R-:W-:Y:S01]  /*04d0*/  IMAD R13, R4, c[0x0][0x1d8], RZ ;  /* 0x00007600040d7a24 */ /* 0x000fe200078e02ff */
[----:B------:R-:W-:Y:S01]  /*04e0*/  USHF.R.S32.HI UR4, URZ, 0x1f, UR4 ;  /* 0x0000001f3f047899 */ /* 0x000fe20008011404 */
[----:B------:R-:W-:Y:S01]  /*04f0*/  MOV R33, c[0x0][0x1a0] ;  /* 0x0000680000217a02 */ /* 0x000fe20000000f00 */
[----:B------:R-:W-:Y:S01]  /*0500*/  USHF.R.S32.HI UR6, URZ, 0x1f, UR6 ;  /* 0x0000001f3f067899 */ /* 0x000fe20008011406 */
[----:B------:R-:W-:Y:S01]  /*0510*/  MOV R15, c[0x0][0x5d8] ;  /* 0x00017600000f7a02 */ /* 0x000fe20000000f00 */
[----:B------:R-:W-:Y:S01]  /*0520*/  IMAD R29, R19, c[0x0][0x5d8], RZ ;  /* 0x00017600131d7a24 */ /* 0x000fe200078e02ff */
[----:B------:R-:W-:Y:S01]  /*0530*/  BSSY B0, `(.L_x_515) ;  /* 0x000002a000007945 */ /* 0x000fe20003800000 */
[C---:B------:R-:W-:Y:S01]  /*0540*/  IMAD R25, R2.reuse, UR4, R25 ;  /* 0x0000000402197c24 */ /* 0x040fe2000f8e0219 */
[----:B------:R-:W-:Y:S01]  /*0550*/  MOV R31, c[0x0][0x1d8] ;  /* 0x00007600001f7a02 */ /* 0x000fe20000000f00 */
[----:B------:R-:W-:Y:S01]  /*0560*/  IMAD R13, R2, UR6, R13 ;  /* 0x00000006020d7c24 */ /* 0x000fe2000f8e020d */
[----:B------:R-:W-:Y:S01]  /*0570*/  MOV R6, 0x3f800000 ;  /* 0x3f80000000067802 */ /* 0x000fe20000000f00 */
[----:B------:R-:W-:Y:S01]  /*0580*/  CS2R R20, SRZ ;  /* 0x0000000000147805 */ /* 0x000fe2000001ff00 */
[----:B------:R-:W-:Y:S01]  /*0590*/  MOV R34, RZ ;  /* 0x000000ff00227202 */ /* 0x000fe20000000f00 */
[----:B0-----:R-:W-:Y:S01]  /*05a0*/  CS2R R8, SRZ ;  /* 0x0000000000087805 */ /* 0x001fe2000001ff00 */
[----:B------:R-:W-:Y:S01]  /*05b0*/  MOV R22, RZ ;  /* 0x000000ff00167202 */ /* 0x000fe20000000f00 */
[----:B------:R-:W-:Y:S01]  /*05c0*/  IMAD R29, R0, UR5, R29 ;  /* 0x00000005001d7c24 */ /* 0x000fe2000f8e021d */
[----:B------:R-:W-:Y:S01]  /*05d0*/  MOV R11, RZ ;  /* 0x000000ff000b7202 */ /* 0x000fe20000000f00 */
[----:B------:R-:W-:Y:S01]  /*05e0*/  IMAD.WIDE.U32 R32, R2, R33, c[0x0][0x180] ;  /* 0x0000600002207625 */ /* 0x000fe200078e0021 */
[----:B------:R-:W-:-:S02]  /*05f0*/  MOV R12, RZ ;  /* 0x000000ff000c7202 */ /* 0x000fc40000000f00 */
[----:B------:R-:W-:Y:S01]  /*0600*/  MOV R7, RZ ;  /* 0x000000ff00077202 */ /* 0x000fe20000000f00 */
[----:B------:R-:W-:Y:S01]  /*0610*/  IMAD.WIDE.U32 R14, R0, R15, c[0x0][0x5b8] ;  /* 0x00016e00000e7625 */ /* 0x000fe200078e000f */
[----:B--2---:R-:W-:Y:S02]  /*0620*/  ISETP.GE.AND P2, PT, R5, RZ, PT ;  /* 0x000000ff0500720c */ /* 0x004fe40003f46270 */
[----:B------:R-:W-:-:S11]  /*0630*/  SHF.R.S32.HI R10, RZ, 0x1f, R5 ;  /* 0x0000001fff0a7819 */ /* 0x000fd60000011405 */
[----:B------:R-:W-:Y:S05]  /*0640*/  @!P2 BRA `(.L_x_516) ;  /* 0x000001800000a947 */ /* 0x000fea0003800000 */
[----:B------:R-:W-:Y:S01]  /*0650*/  ULDC UR4, c[0x0][0x328] ;  /* 0x0000ca0000047ab9 */ /* 0x000fe20000000800 */
[----:B------:R-:W-:Y:S01]  /*0660*/  MOV R16, c[0x0][0x2b8] ;  /* 0x0000ae0000107a02 */ /* 0x000fe20000000f00 */
[----:B------:R-:W-:Y:S01]  /*0670*/  ULDC UR6, c[0x0][0x2b8] ;  /* 0x0000ae0000067ab9 */ /* 0x000fe20000000800 */
[----:B------:R-:W-:Y:S01]  /*0680*/  MOV R26, c[0x0][0x328] ;  /* 0x0000ca00001a7a02 */ /* 0x000fe20000000f00 */
[----:B------:R-:W-:Y:S01]  /*0690*/  USHF.R.S32.HI UR6, URZ, 0x1f, UR6 ;  /* 0x0000001f3f067899 */ /* 0x000fe20008011406 */
[C---:B------:R-:W-:Y:S01]  /*06a0*/  IMAD R6, R10.reuse, c[0x0][0x2b8], RZ ;  /* 0x0000ae000a067a24 */ /* 0x040fe200078e02ff */
[----:B------:R-:W-:Y:S01]  /*06b0*/  USHF.R.S32.HI UR4, URZ, 0x1f, UR4 ;  /* 0x0000001f3f047899 */ /* 0x000fe20008011404 */
[----:B------:R-:W-:Y:S02]  /*06c0*/  IMAD R8, R10, c[0x0][0x328], RZ ;  /* 0x0000ca000a087a24 */ /* 0x000fe400078e02ff */
[----:B------:R-:W-:-:S04]  /*06d0*/  IMAD.WIDE.U32 R16, R5, R16, c[0x0][0x298] ;  /* 0x0000a60005107625 */ /* 0x000fc800078e0010 */
[----:B------:R-:W-:-:S04]  /*06e0*/  IMAD.WIDE.U32 R26, R5, R26, c[0x0][0x308] ;  /* 0x0000c200051a7625 */ /* 0x000fc800078e001a */
[C---:B------:R-:W-:Y:S02]  /*06f0*/  IMAD R7, R5.reuse, UR6, R6 ;  /* 0x0000000605077c24 */ /* 0x040fe4000f8e0206 */
[----:B------:R-:W-:-:S03]  /*0700*/  IMAD R9, R5, UR4, R8 ;  /* 0x0000000405097c24 */ /* 0x000fc6000f8e0208 */
[----:B------:R-:W-:Y:S02]  /*0710*/  IADD3 R17, R17, R7, RZ ;  /* 0x0000000711117210 */ /* 0x000fe40007ffe0ff */
[----:B------:R-:W-:-:S03]  /*0720*/  IADD3 R27, R27, R9, RZ ;  /* 0x000000091b1b7210 */ /* 0x000fc60007ffe0ff */
        /* <DEDUP_REMOVED lines=10> */
.L_x_516:
[----:B------:R-:W-:Y:S05]  /*07d0*/  BSYNC B0 ;  /* 0x0000000000007941 */ /* 0x000fea0003800000 */
.L_x_515:
[----:B0-----:R-:W-:Y:S01]  /*07e0*/  IMAD.WIDE.U32 R16, R2, R31, c[0x0][0x1b8] ;  /* 0x00006e0002107625 */ /* 0x001fe200078e001f */
[----:B-----5:R-:W-:-:S02]  /*07f0*/  FSEL R22, R22, RZ, P2 ;  /* 0x000000ff16167208 */ /* 0x020fc40001000000 */
[----:B------:R-:W-:Y:S02]  /*0800*/  FSEL R34, R34, RZ, P2 ;  /* 0x000000ff22227208 */ /* 0x000fe40001000000 */
[----:B------:R-:W-:Y:S01]  /*0810*/  IADD3 R17, R17, R13, RZ ;  /* 0x0000000d11117210 */ /* 0x000fe20007ffe0ff */
[-C--:B------:R-:W-:Y:S01]  /*0820*/  FMUL R13, R22, R8.reuse ;  /* 0x00000008160d7220 */ /* 0x080fe20000400000 */
[----:B------:R-:W-:Y:S02]  /*0830*/  FSEL R36, R11, RZ, P2 ;  /* 0x000000ff0b247208 */ /* 0x000fe40001000000 */
[----:B------:R-:W-:Y:S01]  /*0840*/  IADD3 R33, R33, R25, RZ ;  /* 0x0000001921217210 */ /* 0x000fe20007ffe0ff */
[----:B------:R-:W-:Y:S01]  /*0850*/  FFMA R13, R34, R7, R13 ;  /* 0x00000007220d7223 */ /* 0x000fe2000000000d */
[----:B------:R-:W-:Y:S01]  /*0860*/  FADD R11, R6, R6 ;  /* 0x00000006060b7221 */ /* 0x000fe20000000000 */
[----:B------:R-:W-:Y:S01]  /*0870*/  IADD3 R15, R15, R29, RZ ;  /* 0x0000001d0f0f7210 */ /* 0x000fe20007ffe0ff */
[----:B------:R-:W-:Y:S01]  /*0880*/  FMUL R31, R34, R8 ;  /* 0x00000008221f7220 */ /* 0x000fe20000400000 */
[----:B------:R-:W-:Y:S01]  /*0890*/  FFMA R13, R36, R9, R13 ;  /* 0x00000009240d7223 */ /* 0x000fe2000000000d */
[----:B------:R0:W2:Y:S03]  /*08a0*/  LDG.E R29, [R32.64] ;  /* 0x00000010201d7981 */ /* 0x0000a6000c1e1900 */
[----:B------:R-:W-:Y:S01]  /*08b0*/  FADD R35, R13, R13 ;  /* 0x0000000d0d237221 */ /* 0x000fe20000000000 */
[----:B------:R0:W3:Y:S01]  /*08c0*/  LDG.E R30, [R32.64+0x4] ;  /* 0x00000410201e7981 */ /* 0x0000e2000c1e1900 */
[----:B------:R-:W-:-:S02]  /*08d0*/  FFMA R11, R11, R6, -1 ;  /* 0xbf8000000b0b7423 */ /* 0x000fc40000000006 */
[-C--:B------:R-:W-:Y:S01]  /*08e0*/  FMUL R27, R35, R7.reuse ;  /* 0x00000007231b7220 */ /* 0x080fe20000400000 */
[----:B------:R0:W4:Y:S01]  /*08f0*/  LDG.E R28, [R32.64+0x8] ;  /* 0x00000810201c7981 */ /* 0x000122000c1e1900 */
[----:B------:R-:W-:-:S03]  /*0900*/  FFMA R31, R22, R7, -R31 ;  /* 0x00000007161f7223 */ /* 0x000fc6000000081f */
[----:B------:R1:W5:Y:S04]  /*0910*/  LDG.E R26, [R16.64] ;  /* 0x00000010101a7981 */ /* 0x000368000c1e1900 */
[----:B------:R1:W5:Y:S01]  /*0920*/  LDG.E R25, [R16.64+0x4] ;  /* 0x0000041010197981 */ /* 0x000362000c1e1900 */
[----:B0-----:R-:W-:Y:S01]  /*0930*/  FMUL R32, R35, R8 ;  /* 0x0000000823207220 */ /* 0x001fe20000400000 */
[C---:B------:R-:W-:Y:S02]  /*0940*/  FFMA R33, R11.reuse, R34, R27 ;  /* 0x000000220b217223 */ /* 0x040fe4000000001b */
[----:B------:R1:W5:Y:S01]  /*0950*/  LDG.E R24, [R16.64+0x8] ;  /* 0x0000081010187981 */ /* 0x000362000c1e1900 */
[----:B------:R-:W-:Y:S01]  /*0960*/  FMUL R13, R36, R7 ;  /* 0x00000007240d7220 */ /* 0x000fe20000400000 */
[----:B------:R-:W-:Y:S01]  /*0970*/  FFMA R27, R11, R22, R32 ;  /* 0x000000160b1b7223 */ /* 0x000fe20000000020 */
[-C--:B------:R-:W-:Y:S01]  /*0980*/  FMUL R22, R22, R9.reuse ;  /* 0x0000000916167220 */ /* 0x080fe20000400000 */
[----:B------:R-:W2:Y:S01]  /*0990*/  LDG.E R32, [R14.64] ;  /* 0x000000100e207981 */ /* 0x000ea2000c1e1900 */
[----:B------:R-:W-:-:S03]  /*09a0*/  FFMA R13, R34, R9, -R13 ;  /* 0x00000009220d7223 */ /* 0x000fc6000000080d */
[----:B------:R-:W2:Y:S01]  /*09b0*/  LDG.E R34, [R14.64+0x8] ;  /* 0x000008100e227981 */ /* 0x000ea2000c1e1900 */
[----:B-1----:R-:W-:Y:S01]  /*09c0*/  FMUL R16, R35, R9 ;  /* 0x0000000923107220 */ /* 0x002fe20000400000 */
[----:B------:R-:W-:-:S03]  /*09d0*/  FFMA R17, R36, R8, -R22 ;  /* 0x0000000824117223 */ /* 0x000fc60000000816 */
[----:B------:R-:W-:Y:S02]  /*09e0*/  FFMA R22, R11, R36, R16 ;  /* 0x000000240b167223 */ /* 0x000fe40000000010 */
[----:B------:R-:W2:Y:S01]  /*09f0*/  LDG.E R16, [R14.64+0x4] ;  /* 0x000004100e107981 */ /* 0x000ea2000c1e1900 */
[----:B------:R-:W-:-:S04]  /*0a00*/  FMUL R36, R17, R6 ;  /* 0x0000000611247220 */ /* 0x000fc80000400000 */
[----:B------:R-:W-:Y:S01]  /*0a10*/  FFMA R33, R36, 2, R33 ;  /* 0x4000000024217823 */ /* 0x000fe20000000021 */
[----:B------:R-:W-:-:S04]  /*0a20*/  FMUL R36, R13, R6 ;  /* 0x000000060d247220 */ /* 0x000fc80000400000 */
[----:B------:R-:W-:Y:S01]  /*0a30*/  FFMA R27, R36, 2, R27 ;  /* 0x40000000241b7823 */ /* 0x000fe2000000001b */
[----:B------:R-:W-:-:S04]  /*0a40*/  FMUL R31, R31, R6 ;  /* 0x000000061f1f7220 */ /* 0x000fc80000400000 */
[----:B------:R-:W-:Y:S01]  /*0a50*/  FFMA R22, R31, 2, R22 ;  /* 0x400000001f167823 */ /* 0x000fe20000000016 */
[----:B--2---:R-:W-:-:S04]  /*0a60*/  FMUL R17, R16, R8 ;  /* 0x0000000810117220 */ /* 0x004fc80000400000 */
[----:B------:R-:W-:Y:S01]  /*0a70*/  FFMA R17, R32, R7, R17 ;  /* 0x0000000720117223 */ /* 0x000fe20000000011 */
[----:B------:R-:W-:-:S03]  /*0a80*/  FMUL R13, R16, R9 ;  /* 0x00000009100d7220 */ /* 0x000fc60000400000 */
[C---:B------:R-:W-:Y:S01]  /*0a90*/  FFMA R17, R34.reuse, R9, R17 ;  /* 0x0000000922117223 */ /* 0x040fe20000000011 */
[----:B------:R-:W-:-:S03]  /*0aa0*/  FFMA R13, R34, R8, -R13 ;  /* 0x00000008220d7223 */ /* 0x000fc6000000080d */
[----:B------:R-:W-:Y:S01]  /*0ab0*/  FADD R36, R17, R17 ;  /* 0x0000001111247221 */ /* 0x000fe20000000000 */
[----:B------:R-:W-:-:S03]  /*0ac0*/  FMUL R15, R13, R6 ;  /* 0x000000060d0f7220 */ /* 0x000fc60000400000 */
[----:B------:R-:W-:-:S04]  /*0ad0*/  FMUL R14, R36, R7 ;  /* 0x00000007240e7220 */ /* 0x000fc80000400000 */
[----:B------:R-:W-:-:S04]  /*0ae0*/  FFMA R13, R11, R32, R14 ;  /* 0x000000200b0d7223 */ /* 0x000fc8000000000e */
[----:B------:R-:W-:Y:S01]  /*0af0*/  FFMA R13, R15, 2, R13 ;  /* 0x400000000f0d7823 */ /* 0x000fe2000000000d */
[----:B------:R-:W-:Y:S01]  /*0b00*/  FMUL R15, R34, R7 ;  /* 0x00000007220f7220 */ /* 0x000fe20000400000 */
[----:B------:R-:W-:-:S03]  /*0b10*/  FMUL R14, R36, R8 ;  /* 0x00000008240e7220 */ /* 0x000fc60000400000 */
[CC--:B------:R-:W-:Y:S01]  /*0b20*/  FFMA R15, R32.reuse, R9.reuse, -R15 ;  /* 0x00000009200f7223 */ /* 0x0c0fe2000000080f */
[----:B------:R-:W-:Y:S01]  /*0b30*/  FMUL R17, R32, R8 ;  /* 0x0000000820117220 */ /* 0x000fe20000400000 */
[----:B------:R-:W-:Y:S01]  /*0b40*/  FMUL R31, R36, R9 ;  /* 0x00000009241f7220 */ /* 0x000fe20000400000 */
[----:B------:R-:W-:Y:S01]  /*0b50*/  FFMA R14, R11, R16, R14 ;  /* 0x000000100b0e7223 */ /* 0x000fe2000000000e */
[----:B------:R-:W-:Y:S01]  /*0b60*/  FMUL R15, R15, R6 ;  /* 0x000000060f0f7220 */ /* 0x000fe20000400000 */
[----:B------:R-:W-:Y:S01]  /*0b70*/  FFMA R17, R16, R7, -R17 ;  /* 0x0000000710117223 */ /* 0x000fe20000000811 */
[----:B------:R-:W-:Y:S02]  /*0b80*/  FFMA R34, R11, R34, R31 ;  /* 0x000000220b227223 */ /* 0x000fe4000000001f */
[----:B------:R-:W-:Y:S01]  /*0b90*/  FFMA R31, R15, 2, R14 ;  /* 0x400000000f1f7823 */ /* 0x000fe2000000000e */
[----:B------:R-:W-:Y:S01]  /*0ba0*/  IMAD R15, R4, c[0x0][0x248], RZ ;  /* 0x00009200040f7a24 */ /* 0x000fe200078e02ff */
[----:B------:R-:W-:Y:S01]  /*0bb0*/  MOV R14, c[0x0][0x248] ;  /* 0x00009200000e7a02 */ /* 0x000fe20000000f00 */
[----:B------:R-:W-:-:S02]  /*0bc0*/  FMUL R17, R17, R6 ;  /* 0x0000000611117220 */ /* 0x000fc40000400000 */
[C---:B------:R-:W-:Y:S02]  /*0bd0*/  IMAD R35, R2.reuse, UR9, R15 ;  /* 0x0000000902237c24 */ /* 0x040fe4000f8e020f */
[----:B------:R-:W-:Y:S01]  /*0be0*/  IMAD.WIDE.U32 R14, R2, R14, c[0x0][0x228] ;  /* 0x00008a00020e7625 */ /* 0x000fe200078e000e */
[----:B------:R-:W-:Y:S01]  /*0bf0*/  FFMA R34, R17, 2, R34 ;  /* 0x4000000011227823 */ /* 0x000fe20000000022 */
[----:B------:R-:W-:Y:S02]  /*0c00*/  MOV R16, c[0x0][0x648] ;  /* 0x0001920000107a02 */ /* 0x000fe40000000f00 */
[----:B------:R-:W-:Y:S01]  /*0c10*/  IMAD R17, R19, c[0x0][0x648], RZ ;  /* 0x0001920013117a24 */ /* 0x000fe200078e02ff */
[----:B------:R-:W-:-:S03]  /*0c20*/  IADD3 R15, R15, R35, RZ ;  /* 0x000000230f0f7210 */ /* 0x000fc60007ffe0ff */
[C---:B------:R-:W-:Y:S02]  /*0c30*/  IMAD R35, R0.reuse, UR8, R17 ;  /* 0x0000000800237c24 */ /* 0x040fe4000f8e0211 */
[----:B------:R-:W-:Y:S01]  /*0c40*/  IMAD.WIDE.U32 R16, R0, R16, c[0x0][0x628] ;  /* 0x00018a0000107625 */ /* 0x000fe200078e0010 */
[--C-:B------:R-:W-:Y:S01]  /*0c50*/  FADD R32, R33, R12.reuse ;  /* 0x0000000c21207221 */ /* 0x100fe20000000000 */
[----:B------:R0:W2:Y:S03]  /*0c60*/  LDG.E R15, [R14.64] ;  /* 0x000000100e0f7981 */ /* 0x0000a6000c1e1900 */
[----:B------:R-:W-:Y:S01]  /*0c70*/  IADD3 R17, R17, R35, RZ ;  /* 0x0000002311117210 */ /* 0x000fe20007ffe0ff */
[----:B------:R-:W-:-:S04]  /*0c80*/  FADD R33, R13, R12 ;  /* 0x0000000c0d217221 */ /* 0x000fc80000000000 */
[----:B------:R-:W2:Y:S04]  /*0c90*/  LDG.E R12, [R16.64+0x4] ;  /* 0x00000410100c7981 */ /* 0x000ea8000c1e1900 */
[----:B------:R-:W4:Y:S04]  /*0ca0*/  LDG.E R13, [R16.64] ;  /* 0x00000010100d7981 */ /* 0x000f28000c1e1900 */
[----:B0-----:R-:W4:Y:S01]  /*0cb0*/  LDG.E R14, [R16.64+0x8] ;  /* 0x00000810100e7981 */ /* 0x001f22000c1e1900 */
[----:B------:R-:W-:-:S04]  /*0cc0*/  FADD R31, R31, R20 ;  /* 0x000000141f1f7221 */ /* 0x000fc80000000000 */
[----:B---3--:R-:W-:Y:S01]  /*0cd0*/  FADD R35, R30, -R31 ;  /* 0x8000001f1e237221 */ /* 0x008fe20000000000 */
[----:B------:R-:W-:Y:S01]  /*0ce0*/  FADD R30, R29, -R33 ;  /* 0x800000211d1e7221 */ /* 0x000fe20000000000 */
[--C-:B------:R-:W-:Y:S01]  /*0cf0*/  FADD R29, R34, R21.reuse ;  /* 0x00000015221d7221 */ /* 0x100fe20000000000 */
[----:B------:R-:W-:Y:S01]  /*0d00*/  FADD R20, R27, R20 ;  /* 0x000000141b147221 */ /* 0x000fe20000000000 */
[----:B------:R-:W-:Y:S01]  /*0d10*/  FADD R22, R22, R21 ;  /* 0x0000001516167221 */ /* 0x000fe20000000000 */
[----:B--2---:R-:W-:-:S04]  /*0d20*/  FMUL R35, R35, R12 ;  /* 0x0000000c23237220 */ /* 0x004fc80000400000 */
[----:B----4-:R-:W-:Y:S01]  /*0d30*/  FFMA R30, R30, R13, R35 ;  /* 0x0000000d1e1e7223 */ /* 0x010fe20000000023 */
[----:B------:R-:W-:-:S04]  /*0d40*/  FADD R35, R28, -R29 ;  /* 0x8000001d1c237221 */ /* 0x000fc80000000000 */
[----:B------:R-:W-:-:S04]  /*0d50*/  FFMA R30, R35, R14, R30 ;  /* 0x0000000e231e7223 */ /* 0x000fc8000000001e */
[----:B------:R-:W-:-:S05]  /*0d60*/  FADD R15, R30, -R15 ;  /* 0x8000000f1e0f7221 */ /* 0x000fca0000000000 */
[----:B------:R-:W-:-:S13]  /*0d70*/  FSETP.GT.AND P0, PT, R15, c[0x0][0x504], PT ;  /* 0x000141000f007a0b */ /* 0x000fda0003f04000 */
[----:B------:R-:W-:Y:S05]  /*0d80*/  @P0 EXIT ;  /* 0x000000000000094d */ /* 0x000fea0003800000 */
[----:B------:R-:W-:Y:S01]  /*0d90*/  MOV R21, c[0x0][0x4b0] ;  /* 0x00012c0000157a02 */ /* 0x000fe20000000f00 */
[----:B------:R-:W-:Y:S01]  /*0da0*/  FADD R16, R31, -R20 ;  /* 0x800000141f107221 */ /* 0x000fe20000000000 */
[----:B------:R-:W-:Y:S01]  /*0db0*/  @P2 MOV R34, c[0x0][0x2f0] ;  /* 0x0000bc0000222a02 */ /* 0x000fe20000000f00 */
[----:B------:R-:W-:Y:S01]  /*0dc0*/  @P2 IMAD R28, R10, c[0x0][0x2f0], RZ ;  /* 0x0000bc000a1c2a24 */ /* 0x000fe200078e02ff */
[----:B------:R-:W-:Y:S01]  /*0dd0*/  SHF.R.S32.HI R27, RZ, 0x1f, R21 ;  /* 0x0000001fff1b7819 */ /* 0x000fe20000011415 */
[----:B------:R-:W-:Y:S01]  /*0de0*/  FADD R17, R33, -R32 ;  /* 0x8000002021117221 */ /* 0x000fe20000000000 */
[----:B------:R-:W-:Y:S01]  /*0df0*/  MOV R36, c[0x0][0x610] ;  /* 0x0001840000247a02 */ /* 0x000fe20000000f00 */
[----:B------:R-:W-:Y:S01]  /*0e00*/  @P2 IMAD R31, R5, UR12, R28 ;  /* 0x0000000c051f2c24 */ /* 0x000fe2000f8e021c */
[----:B------:R-:W-:Y:S01]  /*0e10*/  FADD R22, R29, -R22 ;  /* 0x800000161d167221 */ /* 0x000fe20000000000 */
[----:B------:R-:W-:Y:S01]  /*0e20*/  IMAD R20, R27, R18, RZ ;  /* 0x000000121b147224 */ /* 0x000fe200078e02ff */
[----:B------:R-:W-:Y:S01]  /*0e30*/  MOV R27, RZ ;  /* 0x000000ff001b7202 */ /* 0x000fe20000000f00 */
[----:B------:R-:W-:Y:S01]  /*0e40*/  @P2 IMAD.WIDE.U32 R34, R5, R34, c[0x0][0x2d0] ;  /* 0x0000b40005222625 */ /* 0x000fe200078e0022 */
[----:B------:R-:W-:-:S03]  /*0e50*/  CS2R R28, SRZ ;  /* 0x00000000001c7805 */ /* 0x000fc6000001ff00 */
[----:B------:R-:W-:Y:S01]  /*0e60*/  IMAD R37, R37, c[0x0][0x4b0], R20 ;  /* 0x00012c0025257a24 */ /* 0x000fe200078e0214 */
[----:B------:R-:W-:Y:S01]  /*0e70*/  @P2 IADD3 R35, R35, R31, RZ ;  /* 0x0000001f23232210 */ /* 0x000fe20007ffe0ff */
[----:B------:R-:W-:Y:S02]  /*0e80*/  IMAD R20, R19, c[0x0][0x610], RZ ;  /* 0x0001840013147a24 */ /* 0x000fe400078e02ff */
[----:B------:R-:W-:Y:S01]  /*0e90*/  IMAD.WIDE.U32 R18, R18, R21, c[0x0][0x490] ;  /* 0x0001240012127625 */ /* 0x000fe200078e0015 */
[----:B------:R-:W-:Y:S01]  /*0ea0*/  CS2R R30, SRZ ;  /* 0x00000000001e7805 */ /* 0x000fe2000001ff00 */
[----:B------:R-:W-:Y:S01]  /*0eb0*/  MOV R33, RZ ;  /* 0x000000ff00217202 */ /* 0x000fe20000000f00 */
[----:B------:R0:W2:Y:S01]  /*0ec0*/  @P2 LDG.E R27, [R34.64+0x14] ;  /* 0x00001410221b2981 */ /* 0x0000a2000c1e1900 */
[C---:B------:R-:W-:Y:S02]  /*0ed0*/  IMAD R32, R0.reuse, UR10, R20 ;  /* 0x0000000a00207c24 */ /* 0x040fe4000f8e0214 */
[----:B------:R-:W-:Y:S01]  /*0ee0*/  IMAD.WIDE.U32 R20, R0, R36, c[0x0][0x5f0] ;  /* 0x00017c0000147625 */ /* 0x000fe200078e0024 */
[----:B------:R0:W3:Y:S04]  /*0ef0*/  @P2 LDG.E R28, [R34.64+0x10] ;  /* 0x00001010221c2981 */ /* 0x0000e8000c1e1900 */
[----:B------:R-:W-:Y:S01]  /*0f00*/  IADD3 R21, R21, R32, RZ ;  /* 0x0000002015157210 */ /* 0x000fe20007ffe0ff */
[----:B------:R0:W4:Y:S04]  /*0f10*/  @P2 LDG.E R29, [R34.64+0xc] ;  /* 0x00000c10221d2981 */ /* 0x000128000c1e1900 */
[----:B------:R-:W2:Y:S04]  /*0f20*/  LDG.E R36, [R20.64+0x4] ;  /* 0x0000041014247981 */ /* 0x000ea8000c1e1900 */
[----:B------:R0:W3:Y:S04]  /*0f30*/  @P2 LDG.E R30, [R34.64+0x8] ;  /* 0x00000810221e2981 */ /* 0x0000e8000c1e1900 */
[----:B------:R0:W4:Y:S04]  /*0f40*/  @P2 LDG.E R31, [R34.64+0x4] ;  /* 0x00000410221f2981 */ /* 0x000128000c1e1900 */
[----:B------:R0:W4:Y:S01]  /*0f50*/  @P2 LDG.E R33, [R34.64] ;  /* 0x0000001022212981 */ /* 0x000122000c1e1900 */
[----:B------:R-:W-:-:S05]  /*0f60*/  IADD3 R19, R19, R37, RZ ;  /* 0x0000002513137210 */ /* 0x000fca0007ffe0ff */
[----:B------:R2:W5:Y:S04]  /*0f70*/  LDG.E R32, [R18.64] ;  /* 0x0000001012207981 */ /* 0x000568000c1e1900 */
[----:B0-----:R-:W4:Y:S04]  /*0f80*/  LDG.E R34, [R20.64] ;  /* 0x0000001014227981 */ /* 0x001f28000c1e1900 */
[----:B------:R-:W4:Y:S01]  /*0f90*/  LDG.E R35, [R20.64+0x8] ;  /* 0x0000081014237981 */ /* 0x000f22000c1e1900 */
[----:B--2---:R-:W-:Y:S01]  /*0fa0*/  FMUL R19, R36, R8 ;  /* 0x0000000824137220 */ /* 0x004fe20000400000 */
[----:B---3--:R-:W-:-:S04]  /*0fb0*/  FMUL R37, R16, R30 ;  /* 0x0000001e10257220 */ /* 0x008fc80000400000 */
[----:B----4-:R-:W-:-:S04]  /*0fc0*/  FFMA R37, R22, R31, -R37 ;  /* 0x0000001f16257223 */ /* 0x010fc80000000825 */
[----:B------:R-:W-:Y:S01]  /*0fd0*/  FADD R29, R37, R29 ;  /* 0x0000001d251d7221 */ /* 0x000fe20000000000 */
[----:B------:R-:W-:Y:S01]  /*0fe0*/  FMUL R37, R17, R31 ;  /* 0x0000001f11257220 */ /* 0x000fe20000400000 */
[----:B------:R-:W-:-:S04]  /*0ff0*/  FFMA R18, R34, R7, R19 ;  /* 0x0000000722127223 */ /* 0x000fc80000000013 */
[----:B------:R-:W-:Y:S01]  /*1000*/  FFMA R20, R35, R9, R18 ;  /* 0x0000000923147223 */ /* 0x000fe20000000012 */
[----:B------:R-:W-:-:S03]  /*1010*/  FMUL R31, R22, R33 ;  /* 0x00000021161f7220 */ /* 0x000fc60000400000 */
[----:B------:R-:W-:Y:S01]  /*1020*/  FADD R18, R20, R20 ;  /* 0x0000001414127221 */ /* 0x000fe20000000000 */
[----:B------:R-:W-:-:S03]  /*1030*/  FFMA R31, R17, R30, -R31 ;  /* 0x0000001e111f7223 */ /* 0x000fc6000000081f */
[----:B------:R-:W-:Y:S01]  /*1040*/  FMUL R20, R18, R7 ;  /* 0x0000000712147220 */ /* 0x000fe20000400000 */
[----:B------:R-:W-:Y:S01]  /*1050*/  FFMA R30, R16, R33, -R37 ;  /* 0x00000021101e7223 */ /* 0x000fe20000000825 */
[----:B------:R-:W-:Y:S02]  /*1060*/  FADD R28, R31, R28 ;  /* 0x0000001c1f1c7221 */ /* 0x000fe40000000000 */
[----:B------:R-:W-:Y:S01]  /*1070*/  FFMA R19, R11, R34, R20 ;  /* 0x000000220b137223 */ /* 0x000fe20000000014 */
[----:B------:R-:W-:Y:S01]  /*1080*/  FMUL R20, R36, R9 ;  /* 0x0000000924147220 */ /* 0x000fe20000400000 */
[----:B------:R-:W-:Y:S01]  /*1090*/  FADD R27, R30, R27 ;  /* 0x0000001b1e1b7221 */ /* 0x000fe20000000000 */
[-C--:B------:R-:W-:Y:S01]  /*10a0*/  FMUL R31, R34, R8.reuse ;  /* 0x00000008221f7220 */ /* 0x080fe20000400000 */
[-C--:B------:R-:W-:Y:S01]  /*10b0*/  FMUL R30, R18, R8.reuse ;  /* 0x00000008121e7220 */ /* 0x080fe20000400000 */
[----:B------:R-:W-:Y:S02]  /*10c0*/  FFMA R33, R35, R8, -R20 ;  /* 0x0000000823217223 */ /* 0x000fe40000000814 */
[----:B------:R-:W-:Y:S01]  /*10d0*/  FFMA R31, R36, R7, -R31 ;  /* 0x00000007241f7223 */ /* 0x000fe2000000081f */
[----:B------:R-:W-:Y:S01]  /*10e0*/  FFMA R36, R11, R36, R30 ;  /* 0x000000240b247223 */ /* 0x000fe2000000001e */
[----:B------:R-:W-:Y:S01]  /*10f0*/  FMUL R30, R33, R6 ;  /* 0x00000006211e7220 */ /* 0x000fe20000400000 */
[----:B------:R-:W-:Y:S01]  /*1100*/  FMUL R18, R18, R9 ;  /* 0x0000000912127220 */ /* 0x000fe20000400000 */
[----:B------:R-:W-:-:S02]  /*1110*/  MOV R37, c[0x0][0x210] ;  /* 0x0000840000257a02 */ /* 0x000fc40000000f00 */
[----:B------:R-:W-:Y:S01]  /*1120*/  FFMA R30, R30, 2, R19 ;  /* 0x400000001e1e7823 */ /* 0x000fe20000000013 */
[----:B------:R-:W-:Y:S01]  /*1130*/  IMAD R19, R4, c[0x0][0x210], RZ ;  /* 0x0000840004137a24 */ /* 0x000fe200078e02ff */
[----:B------:R-:W-:Y:S01]  /*1140*/  FMUL R21, R35, R7 ;  /* 0x0000000723157220 */ /* 0x000fe20000400000 */
[----:B------:R-:W-:Y:S02]  /*1150*/  FFMA R35, R11, R35, R18 ;  /* 0x000000230b237223 */ /* 0x000fe40000000012 */
[C---:B------:R-:W-:Y:S02]  /*1160*/  IMAD R33, R2.reuse, UR11, R19 ;  /* 0x0000000b02217c24 */ /* 0x040fe4000f8e0213 */
[----:B------:R-:W-:-:S05]  /*1170*/  IMAD.WIDE.U32 R18, R2, R37, c[0x0][0x1f0] ;  /* 0x00007c0002127625 */ /* 0x000fca00078e0025 */
[----:B------:R-:W-:-:S05]  /*1180*/  IADD3 R19, R19, R33, RZ ;  /* 0x0000002113137210 */ /* 0x000fca0007ffe0ff */
[----:B------:R0:W5:Y:S01]  /*1190*/  LDG.E R20, [R18.64] ;  /* 0x0000001012147981 */ /* 0x000162000c1e1900 */
[----:B------:R-:W-:Y:S01]  /*11a0*/  FFMA R21, R34, R9, -R21 ;  /* 0x0000000922157223 */ /* 0x000fe20000000815 */
[----:B------:R-:W-:-:S03]  /*11b0*/  FMUL R34, R31, R6 ;  /* 0x000000061f227220 */ /* 0x000fc60000400000 */
[----:B------:R-:W-:Y:S01]  /*11c0*/  FMUL R21, R21, R6 ;  /* 0x0000000615157220 */ /* 0x000fe20000400000 */
[----:B------:R-:W-:-:S03]  /*11d0*/  FFMA R34, R34, 2, R35 ;  /* 0x4000000022227823 */ /* 0x000fc60000000023 */
[----:B------:R-:W-:Y:S01]  /*11e0*/  FFMA R21, R21, 2, R36 ;  /* 0x4000000015157823 */ /* 0x000fe20000000024 */
[----:B------:R-:W-:Y:S01]  /*11f0*/  FADD R29, R29, R30 ;  /* 0x0000001e1d1d7221 */ /* 0x000fe20000000000 */
[----:B------:R-:W-:Y:S02]  /*1200*/  BSSY B0, `(.L_x_517) ;  /* 0x0000047000007945 */ /* 0x000fe40003800000 */
[----:B------:R-:W-:Y:S01]  /*1210*/  FADD R28, R28, R21 ;  /* 0x000000151c1c7221 */ /* 0x000fe20000000000 */
[----:B------:R-:W-:Y:S01]  /*1220*/  FADD R21, R27, R34 ;  /* 0x000000221b157221 */ /* 0x000fe20000000000 */
[----:B-----5:R-:W-:Y:S02]  /*1230*/  FADD R26, R26, -R29 ;  /* 0x8000001d1a1a7221 */ /* 0x020fe40000000000 */
[----:B------:R-:W-:Y:S01]  /*1240*/  FADD R25, R25, -R28 ;  /* 0x8000001c19197221 */ /* 0x000fe20000000000 */
[----:B------:R-:W-:Y:S01]  /*1250*/  FADD R21, R24, -R21 ;  /* 0x8000001518157221 */ /* 0x000fe20000000000 */
[----:B------:R-:W-:Y:S05]  /*1260*/  @!P2 BRA `(.L_x_518) ;  /* 0x000004000000a947 */ /* 0x000fea0003800000 */
[----:B0-----:R-:W-:Y:S01]  /*1270*/  FMUL R23, R17, R14 ;  /* 0x0000000e11177220 */ /* 0x001fe20000400000 */
[----:B------:R-:W-:Y:S01]  /*1280*/  FMUL R28, R16, R13 ;  /* 0x0000000d101c7220 */ /* 0x000fe20000400000 */
[----:B------:R-:W-:-:S02]  /*1290*/  FMUL R19, R22, R12 ;  /* 0x0000000c16137220 */ /* 0x000fc40000400000 */
[----:B------:R-:W-:Y:S01]  /*12a0*/  FFMA R34, R22, R13, -R23 ;  /* 0x0000000d16227223 */ /* 0x000fe20000000817 */
[----:B------:R-:W-:Y:S01]  /*12b0*/  FFMA R28, R17, R12, -R28 ;  /* 0x0000000c111c7223 */ /* 0x000fe2000000081c */
[----:B------:R-:W-:Y:S02]  /*12c0*/  FFMA R30, R16, R14, -R19 ;  /* 0x0000000e101e7223 */ /* 0x000fe40000000813 */
[----:B------:R-:W-:Y:S01]  /*12d0*/  FMUL R19, R34, R9 ;  /* 0x0000000922137220 */ /* 0x000fe20000400000 */
[----:B------:R-:W-:Y:S01]  /*12e0*/  FMUL R23, R28, R7 ;  /* 0x000000071c177220 */ /* 0x000fe20000400000 */
[-C--:B------:R-:W-:Y:S02]  /*12f0*/  FMUL R27, R30, R8.reuse ;  /* 0x000000081e1b7220 */ /* 0x080fe40000400000 */
[----:B------:R-:W-:Y:S01]  /*1300*/  FFMA R19, R28, R8, -R19 ;  /* 0x000000081c137223 */ /* 0x000fe20000000813 */
[----:B------:R-:W-:Y:S01]  /*1310*/  FFMA R23, R30, R9, -R23 ;  /* 0x000000091e177223 */ /* 0x000fe20000000817 */
[----:B------:R-:W-:-:S02]  /*1320*/  FFMA R29, R34, R7, -R27 ;  /* 0x00000007221d7223 */ /* 0x000fc4000000081b */
[-C--:B------:R-:W-:Y:S01]  /*1330*/  FMUL R18, R19, R6.reuse ;  /* 0x0000000613127220 */ /* 0x080fe20000400000 */
[-C--:B------:R-:W-:Y:S01]  /*1340*/  FMUL R24, R23, R6.reuse ;  /* 0x0000000617187220 */ /* 0x080fe20000400000 */
[-C--:B------:R-:W-:Y:S02]  /*1350*/  FMUL R36, R29, R6.reuse ;  /* 0x000000061d247220 */ /* 0x080fe40000400000 */
[----:B------:R-:W-:Y:S01]  /*1360*/  FFMA R27, R19, R6, R18 ;  /* 0x00000006131b7223 */ /* 0x000fe20000000012 */
[----:B------:R-:W-:Y:S01]  /*1370*/  FMUL R19, R34, R8 ;  /* 0x0000000822137220 */ /* 0x000fe20000400000 */
[-C--:B------:R-:W-:Y:S01]  /*1380*/  FFMA R24, R23, R6.reuse, R24 ;  /* 0x0000000617187223 */ /* 0x080fe20000000018 */
[----:B------:R-:W-:Y:S01]  /*1390*/  FFMA R23, R29, R6, R36 ;  /* 0x000000061d177223 */ /* 0x000fe20000000024 */
[----:B------:R-:W-:Y:S01]  /*13a0*/  IMAD R6, R10, c[0x0][0x398], RZ ;  /* 0x0000e6000a067a24 */ /* 0x000fe200078e02ff */
[----:B------:R-:W-:Y:S01]  /*13b0*/  FFMA R19, R30, R7, R19 ;  /* 0x000000071e137223 */ /* 0x000fe20000000013 */
[----:B------:R-:W-:-:S02]  /*13c0*/  MOV R18, c[0x0][0x398] ;  /* 0x0000e60000127a02 */ /* 0x000fc40000000f00 */
[C---:B------:R-:W-:Y:S01]  /*13d0*/  IMAD R29, R5.reuse, UR13, R6 ;  /* 0x0000000d051d7c24 */ /* 0x040fe2000f8e0206 */
[----:B------:R-:W-:Y:S02]  /*13e0*/  FFMA R6, R28, R9, R19 ;  /* 0x000000091c067223 */ /* 0x000fe40000000013 */
[----:B------:R-:W-:Y:S02]  /*13f0*/  IMAD.WIDE.U32 R18, R5, R18, c[0x0][0x378] ;  /* 0x0000de0005127625 */ /* 0x000fe400078e0012 */
[----:B------:R-:W-:-:S03]  /*1400*/  FADD R6, R6, R6 ;  /* 0x0000000606067221 */ /* 0x000fc60000000000 */
[----:B------:R-:W-:Y:S01]  /*1410*/  IADD3 R19, R19, R29, RZ ;  /* 0x0000001d13137210 */ /* 0x000fe20007ffe0ff */
[C---:B------:R-:W-:Y:S01]  /*1420*/  FMUL R8, R6.reuse, R8 ;  /* 0x0000000806087220 */ /* 0x040fe20000400000 */
[C---:B------:R-:W-:Y:S01]  /*1430*/  FMUL R9, R6.reuse, R9 ;  /* 0x0000000906097220 */ /* 0x040fe20000400000 */
[----:B------:R-:W-:Y:S02]  /*1440*/  FMUL R29, R6, R7 ;  /* 0x00000007061d7220 */ /* 0x000fe40000400000 */
[C---:B------:R-:W-:Y:S01]  /*1450*/  FFMA R7, R11.reuse, R34, R8 ;  /* 0x000000220b077223 */ /* 0x040fe20000000008 */
[C---:B------:R-:W-:Y:S01]  /*1460*/  FFMA R8, R11.reuse, R28, R9 ;  /* 0x0000001c0b087223 */ /* 0x040fe20000000009 */
[----:B------:R-:W-:Y:S01]  /*1470*/  FFMA R6, R11, R30, R29 ;  /* 0x0000001e0b067223 */ /* 0x000fe2000000001d */
[----:B------:R-:W2:Y:S04]  /*1480*/  LDG.E R28, [R18.64+0x10] ;  /* 0x00001010121c7981 */ /* 0x000ea8000c1e1900 */
[----:B------:R2:W3:Y:S04]  /*1490*/  LDG.E R9, [R18.64+0x4] ;  /* 0x0000041012097981 */ /* 0x0004e8000c1e1900 */
[----:B------:R2:W4:Y:S01]  /*14a0*/  LDG.E R29, [R18.64+0xc] ;  /* 0x00000c10121d7981 */ /* 0x000522000c1e1900 */
[----:B------:R-:W-:Y:S01]  /*14b0*/  FADD R24, R7, -R24 ;  /* 0x8000001807187221 */ /* 0x000fe20000000000 */
[----:B------:R-:W-:Y:S01]  /*14c0*/  FADD R36, R6, -R27 ;  /* 0x8000001b06247221 */ /* 0x000fe20000000000 */
[----:B------:R-:W-:Y:S01]  /*14d0*/  IMAD R6, R10, c[0x0][0x360], RZ ;  /* 0x0000d8000a067a24 */ /* 0x000fe200078e02ff */
[----:B------:R2:W5:Y:S01]  /*14e0*/  LDG.E R11, [R18.64] ;  /* 0x00000010120b7981 */ /* 0x000562000c1e1900 */
[----:B------:R-:W-:-:S03]  /*14f0*/  MOV R7, c[0x0][0x360] ;  /* 0x0000d80000077a02 */ /* 0x000fc60000000f00 */
[----:B------:R2:W5:Y:S04]  /*1500*/  LDG.E R31, [R18.64+0x14] ;  /* 0x00001410121f7981 */ /* 0x000568000c1e1900 */
[----:B------:R2:W5:Y:S01]  /*1510*/  LDG.E R33, [R18.64+0x1c] ;  /* 0x00001c1012217981 */ /* 0x000562000c1e1900 */
[----:B------:R-:W-:-:S03]  /*1520*/  IMAD R27, R5, UR14, R6 ;  /* 0x0000000e051b7c24 */ /* 0x000fc6000f8e0206 */
[----:B------:R2:W5:Y:S01]  /*1530*/  LDG.E R30, [R18.64+0x8] ;  /* 0x00000810121e7981 */ /* 0x000562000c1e1900 */
[----:B------:R-:W-:-:S03]  /*1540*/  IMAD.WIDE.U32 R6, R5, R7, c[0x0][0x340] ;  /* 0x0000d00005067625 */ /* 0x000fc600078e0007 */
[----:B------:R2:W5:Y:S04]  /*1550*/  LDG.E R34, [R18.64+0x18] ;  /* 0x0000181012227981 */ /* 0x000568000c1e1900 */
[----:B------:R2:W5:Y:S01]  /*1560*/  LDG.E R35, [R18.64+0x20] ;  /* 0x0000201012237981 */ /* 0x000562000c1e1900 */
[----:B------:R-:W-:-:S05]  /*1570*/  IADD3 R7, R7, R27, RZ ;  /* 0x0000001b07077210 */ /* 0x000fca0007ffe0ff */
[----:B------:R-:W5:Y:S01]  /*1580*/  LDG.E R6, [R6.64] ;  /* 0x0000001006067981 */ /* 0x000f62000c1e1900 */
[----:B------:R-:W-:Y:S01]  /*1590*/  FADD R8, R8, -R23 ;  /* 0x8000001708087221 */ /* 0x000fe20000000000 */
[C---:B--2---:R-:W-:Y:S01]  /*15a0*/  FMUL R19, R24.reuse, R28 ;  /* 0x0000001c18137220 */ /* 0x044fe20000400000 */
[----:B---3--:R-:W-:-:S03]  /*15b0*/  FMUL R18, R24, R9 ;  /* 0x0000000918127220 */ /* 0x008fc60000400000 */
[C---:B----4-:R-:W-:Y:S01]  /*15c0*/  FFMA R19, R36.reuse, R29, R19 ;  /* 0x0000001d24137223 */ /* 0x050fe20000000013 */
[----:B-----5:R-:W-:-:S03]  /*15d0*/  FFMA R11, R36, R11, R18 ;  /* 0x0000000b240b7223 */ /* 0x020fc60000000012 */
[----:B------:R-:W-:Y:S01]  /*15e0*/  FFMA R19, R8, R31, R19 ;  /* 0x0000001f08137223 */ /* 0x000fe20000000013 */
[----:B------:R-:W-:-:S03]  /*15f0*/  FMUL R33, R24, R33 ;  /* 0x0000002118217220 */ /* 0x000fc60000400000 */
[----:B------:R-:W-:Y:S01]  /*1600*/  FMUL R24, R24, R19 ;  /* 0x0000001318187220 */ /* 0x000fe20000400000 */
[----:B------:R-:W-:Y:S01]  /*1610*/  FFMA R11, R8, R30, R11 ;  /* 0x0000001e080b7223 */ /* 0x000fe2000000000b */
[----:B------:R-:W-:-:S03]  /*1620*/  FFMA R34, R36, R34, R33 ;  /* 0x0000002224227223 */ /* 0x000fc60000000021 */
[----:B------:R-:W-:Y:S01]  /*1630*/  FFMA R24, R36, R11, R24 ;  /* 0x0000000b24187223 */ /* 0x000fe20000000018 */
[----:B------:R-:W-:-:S04]  /*1640*/  FFMA R35, R8, R35, R34 ;  /* 0x0000002308237223 */ /* 0x000fc80000000022 */
[----:B------:R-:W-:-:S04]  /*1650*/  FFMA R23, R8, R35, R24 ;  /* 0x0000002308177223 */ /* 0x000fc80000000018 */
[----:B------:R-:W-:Y:S02]  /*1660*/  FADD R23, R23, R6 ;  /* 0x0000000617177221 */ /* 0x000fe40000000000 */
.L_x_518:
[----:B0-----:R-:W-:Y:S05]  /*1670*/  BSYNC B0 ;  /* 0x0000000000007941 */ /* 0x001fea0003800000 */
.L_x_517:
[----:B------:R-:W-:Y:S01]  /*1680*/  FMUL R8, RZ, R20 ;  /* 0x00000014ff087220 */ /* 0x000fe20000400000 */
[----:B------:R-:W-:-:S04]  /*1690*/  FMUL R6, R12, R25 ;  /* 0x000000190c067220 */ /* 0x000fc80000400000 */
[----:B------:R-:W-:Y:S01]  /*16a0*/  FSEL R11, R8, R23, !P2 ;  /* 0x00000017080b7208 */ /* 0x000fe20005000000 */
[----:B------:R-:W-:-:S04]  /*16b0*/  FFMA R7, R13, R26, R6 ;  /* 0x0000001a0d077223 */ /* 0x000fc80000000006 */
[----:B------:R-:W-:Y:S01]  /*16c0*/  FADD R11, R20, R11 ;  /* 0x0000000b140b7221 */ /* 0x000fe20000000000 */
[----:B------:R-:W-:-:S04]  /*16d0*/  FFMA R19, R14, R21, R7 ;  /* 0x000000150e137223 */ /* 0x000fc80000000007 */
[----:B------:R-:W-:Y:S01]  /*16e0*/  FSETP.NEU.AND P0, PT, R11, RZ, PT ;  /* 0x000000ff0b00720b */ /* 0x000fe20003f0d000 */
[----:B------:R-:W-:-:S12]  /*16f0*/  FFMA R6, -R12, R19, R25 ;  /* 0x000000130c067223 */ /* 0x000fd80000000119 */
[----:B------:R-:W-:Y:S05]  /*1700*/  @!P0 EXIT ;  /* 0x000000000000894d */ /* 0x000fea0003800000 */
[-C--:B------:R-:W-:Y:S01]  /*1710*/  FFMA R7, -R13, R19.reuse, R26 ;  /* 0x000000130d077223 */ /* 0x080fe2000000011a */
[----:B------:R-:W-:Y:S01]  /*1720*/  FMUL R18, R6, R6 ;  /* 0x0000000606127220 */ /* 0x000fe20000400000 */
[----:B------:R-:W-:Y:S01]  /*1730*/  FFMA R8, -R14, R19, R21 ;  /* 0x000000130e087223 */ /* 0x000fe20000000115 */
[----:B------:R-:W-:Y:S01]  /*1740*/  FSETP.GEU.AND P0, PT, |R19|, c[0x0][0x508], PT ;  /* 0x0001420013007a0b */ /* 0x000fe20003f0e200 */
[----:B------:R-:W-:Y:S01]  /*1750*/  FADD R32, R32, c[0x0][0x500] ;  /* 0x0001400020207621 */ /* 0x000fe20000000000 */
[----:B------:R-:W-:Y:S01]  /*1760*/  FFMA R9, R7, R7, R18 ;  /* 0x0000000707097223 */ /* 0x000fe20000000012 */
[----:B------:R-:W-:Y:S02]  /*1770*/  BSSY B0, `(.L_x_519) ;  /* 0x0000011000007945 */ /* 0x000fe40003800000 */
[----:B------:R-:W-:Y:S01]  /*1780*/  FMUL R32, R32, 0.5 ;  /* 0x3f00000020207820 */ /* 0x000fe20000400000 */
[----:B------:R-:W-:-:S04]  /*1790*/  FFMA R18, R8, R8, R9 ;  /* 0x0000000808127223 */ /* 0x000fc80000000009 */
[----:B------:R0:W1:Y:S01]  /*17a0*/  MUFU.RSQ R9, R18 ;  /* 0x0000001200097308 */ /* 0x0000620000001400 */
[----:B------:R-:W-:Y:S02]  /*17b0*/  IADD3 R19, R18, -0xd000000, RZ ;  /* 0xf300000012137810 */ /* 0x000fe40007ffe0ff */
[----:B------:R-:W-:Y:S02]  /*17c0*/  FSEL R32, R32, c[0x0][0x50c], P0 ;  /* 0x0001430020207a08 */ /* 0x000fe40000000000 */
[----:B------:R-:W-:-:S03]  /*17d0*/  ISETP.GT.U32.AND P1, PT, R19, 0x727fffff, PT ;  /* 0x727fffff1300780c */ /* 0x000fc60003f24070 */
[----:B------:R-:W-:-:S10]  /*17e0*/  FMUL R21, R15, R32 ;  /* 0x000000200f157220 */ /* 0x000fd40000400000 */
[----:B------:R-:W-:Y:S05]  /*17f0*/  @!P1 BRA `(.L_x_520) ;  /* 0x0000004000009947 */ /* 0x000fea0003800000 */
[----:B01----:R-:W-:Y:S02]  /*1800*/  MOV R27, 0x1820 ;  /* 0x00001820001b7802 */ /* 0x003fe40000000f00 */
[----:B------:R-:W-:Y:S05]  /*1810*/  CALL.REL.NOINC `($__internal_11_$__cuda_sm20_sqrt_rn_f32_slowpath) ;  /* 0x00000a7000007944 */ /* 0x000fea0003c00000 */
[----:B------:R-:W-:Y:S01]  /*1820*/  MOV R19, R9 ;  /* 0x0000000900137202 */ /* 0x000fe20000000f00 */
[----:B------:R-:W-:Y:S05]  /*1830*/  BRA `(.L_x_521) ;  /* 0x0000004000007947 */ /* 0x000fea0003800000 */
.L_x_520:
[----:B01----:R-:W-:Y:S01]  /*1840*/  FMUL.FTZ R19, R18, R9 ;  /* 0x0000000912137220 */ /* 0x003fe20000410000 */
[----:B------:R-:W-:-:S03]  /*1850*/  FMUL.FTZ R9, R9, 0.5 ;  /* 0x3f00000009097820 */ /* 0x000fc60000410000 */
[----:B------:R-:W-:-:S04]  /*1860*/  FFMA R18, -R19, R19, R18 ;  /* 0x0000001313127223 */ /* 0x000fc80000000112 */
[----:B------:R-:W-:Y:S02]  /*1870*/  FFMA R19, R18, R9, R19 ;  /* 0x0000000912137223 */ /* 0x000fe40000000013 */
.L_x_521:
[----:B------:R-:W-:Y:S05]  /*1880*/  BSYNC B0 ;  /* 0x0000000000007941 */ /* 0x000fea0003800000 */
.L_x_519:
[----:B------:R-:W-:Y:S01]  /*1890*/  FSETP.GT.AND P0, PT, R19, RZ, PT ;  /* 0x000000ff1300720b */ /* 0x000fe20003f04000 */
[----:B------:R-:W-:Y:S01]  /*18a0*/  BSSY B0, `(.L_x_522) ;  /* 0x0000033000007945 */ /* 0x000fe20003800000 */
[-C--:B------:R-:W-:Y:S01]  /*18b0*/  FMUL R13, R13, R15.reuse ;  /* 0x0000000f0d0d7220 */ /* 0x080fe20000400000 */
[-C--:B------:R-:W-:Y:S01]  /*18c0*/  FMUL R12, R12, R15.reuse ;  /* 0x0000000f0c0c7220 */ /* 0x080fe20000400000 */
[----:B------:R-:W-:Y:S01]  /*18d0*/  FMUL R15, R14, R15 ;  /* 0x0000000f0e0f7220 */ /* 0x000fe20000400000 */
[----:B------:R-:W-:Y:S02]  /*18e0*/  MOV R18, RZ ;  /* 0x000000ff00127202 */ /* 0x000fe40000000f00 */
        /* <DEDUP_REMOVED lines=14> */
[----:B------:R-:W-:Y:S05]  /*19d0*/  CALL.REL.NOINC `($__internal_12_$__cuda_sm3x_div_rn_noftz_f32_slowpath) ;  /* 0x00000a2000007944 */ /* 0x000fea0003c00000 */
[----:B------:R-:W-:Y:S02]  /*19e0*/  MOV R14, R18 ;  /* 0x00000012000e7202 */ /* 0x000fe40000000f00 */
.L_x_525:
[----:B------:R-:W-:Y:S05]  /*19f0*/  BSYNC B1 ;  /* 0x0000000000017941 */ /* 0x000fea0003800000 */
.L_x_524:
        /* <DEDUP_REMOVED lines=12> */
[----:B------:R-:W-:Y:S05]  /*1ac0*/  CALL.REL.NOINC `($__internal_12_$__cuda_sm3x_div_rn_noftz_f32_slowpath) ;  /* 0x0000093000007944 */ /* 0x000fea0003c00000 */
[----:B------:R-:W-:Y:S02]  /*1ad0*/  MOV R25, R18 ;  /* 0x0000001200197202 */ /* 0x000fe40000000f00 */
.L_x_527:
[----:B------:R-:W-:Y:S05]  /*1ae0*/  BSYNC B1 ;  /* 0x0000000000017941 */ /* 0x000fea0003800000 */
.L_x_526:
        /* <DEDUP_REMOVED lines=13> */
.L_x_528:
[----:B------:R-:W-:Y:S05]  /*1bc0*/  BSYNC B1 ;  /* 0x0000000000017941 */ /* 0x000fea0003800000 */
.L_x_523:
[----:B------:R-:W-:Y:S05]  /*1bd0*/  BSYNC B0 ;  /* 0x0000000000007941 */ /* 0x000fea0003800000 */
.L_x_522:
[----:B------:R-:W-:Y:S01]  /*1be0*/  FADD R19, RZ, -R19 ;  /* 0x80000013ff137221 */ /* 0x000fe20000000000 */
[----:B------:R-:W0:Y:S01]  /*1bf0*/  MUFU.RCP R24, R11 ;  /* 0x0000000b00187308 */ /* 0x000e220000001000 */
[----:B------:R-:W-:Y:S02]  /*1c00*/  BSSY B0, `(.L_x_529) ;  /* 0x0000012000007945 */ /* 0x000fe40003800000 */
[----:B------:R-:W-:-:S05]  /*1c10*/  FMUL R6, R19, c[0x0][0x664] ;  /* 0x0001990013067a20 */ /* 0x000fca0000400000 */
[----:B------:R-:W-:-:S04]  /*1c20*/  FSETP.GT.AND P0, PT, R21, R6, PT ;  /* 0x000000061500720b */ /* 0x000fc80003f04000 */
[----:B------:R-:W-:Y:S01]  /*1c30*/  FSEL R7, R21, R6, P0 ;  /* 0x0000000615077208 */ /* 0x000fe20000000000 */
[----:B0-----:R-:W-:-:S04]  /*1c40*/  FFMA R9, -R11, R24, 1 ;  /* 0x3f8000000b097423 */ /* 0x001fc80000000118 */
[C---:B------:R-:W-:Y:S01]  /*1c50*/  FFMA R8, R7.reuse, R18, -R13 ;  /* 0x0000001207087223 */ /* 0x040fe2000000080d */
[C---:B------:R-:W-:Y:S01]  /*1c60*/  FFMA R6, R7.reuse, R25, -R12 ;  /* 0x0000001907067223 */ /* 0x040fe2000000080c */
[----:B------:R-:W-:Y:S01]  /*1c70*/  FFMA R7, R7, R14, -R15 ;  /* 0x0000000e07077223 */ /* 0x000fe2000000080f */
[----:B------:R-:W-:Y:S01]  /*1c80*/  FFMA R9, R24, R9, R24 ;  /* 0x0000000918097223 */ /* 0x000fe20000000018 */
[----:B------:R-:W0:Y:S03]  /*1c90*/  FCHK P0, R8, R11 ;  /* 0x0000000b08007302 */ /* 0x000e260000000000 */
[----:B------:R-:W-:-:S04]  /*1ca0*/  FFMA R18, R8, R9, RZ ;  /* 0x0000000908127223 */ /* 0x000fc800000000ff */
[----:B------:R-:W-:-:S04]  /*1cb0*/  FFMA R13, -R11, R18, R8 ;  /* 0x000000120b0d7223 */ /* 0x000fc80000000108 */
[----:B------:R-:W-:Y:S01]  /*1cc0*/  FFMA R12, R9, R13, R18 ;  /* 0x0000000d090c7223 */ /* 0x000fe20000000012 */
[----:B0-----:R-:W-:Y:S05]  /*1cd0*/  @!P0 BRA `(.L_x_530) ;  /* 0x0000004000008947 */ /* 0x001fea0003800000 */
[----:B------:R-:W-:Y:S02]  /*1ce0*/  MOV R9, R11 ;  /* 0x0000000b00097202 */ /* 0x000fe40000000f00 */
[----:B------:R-:W-:Y:S02]  /*1cf0*/  MOV R26, 0x1d10 ;  /* 0x00001d10001a7802 */ /* 0x000fe40000000f00 */
[----:B------:R-:W-:Y:S05]  /*1d00*/  CALL.REL.NOINC `($__internal_12_$__cuda_sm3x_div_rn_noftz_f32_slowpath) ;  /* 0x000006f000007944 */ /* 0x000fea0003c00000 */
[----:B------:R-:W-:Y:S02]  /*1d10*/  MOV R12, R18 ;  /* 0x00000012000c7202 */ /* 0x000fe40000000f00 */
.L_x_530:
[----:B------:R-:W-:Y:S05]  /*1d20*/  BSYNC B0 ;  /* 0x0000000000007941 */ /* 0x000fea0003800000 */
.L_x_529:
        /* <DEDUP_REMOVED lines=12> */
[----:B------:R-:W-:Y:S05]  /*1df0*/  CALL.REL.NOINC `($__internal_12_$__cuda_sm3x_div_rn_noftz_f32_slowpath) ;  /* 0x0000060000007944 */ /* 0x000fea0003c00000 */
[----:B------:R-:W-:Y:S02]  /*1e00*/  MOV R13, R18 ;  /* 0x00000012000d7202 */ /* 0x000fe40000000f00 */
.L_x_532:
[----:B------:R-:W-:Y:S05]  /*1e10*/  BSYNC B0 ;  /* 0x0000000000007941 */ /* 0x000fea0003800000 */
.L_x_531:
        /* <DEDUP_REMOVED lines=14> */
.L_x_534:
[----:B------:R-:W-:Y:S05]  /*1f00*/  BSYNC B0 ;  /* 0x0000000000007941 */ /* 0x000fea0003800000 */
.L_x_533:
[----:B------:R-:W-:Y:S01]  /*1f10*/  ULDC UR4, c[0x0][0x690] ;  /* 0x0001a40000047ab9 */ /* 0x000fe20000000800 */
[----:B------:R-:W-:Y:S01]  /*1f20*/  MOV R7, c[0x0][0x690] ;  /* 0x0001a40000077a02 */ /* 0x000fe20000000f00 */
[----:B------:R-:W-:Y:S01]  /*1f30*/  USHF.R.S32.HI UR4, URZ, 0x1f, UR4 ;  /* 0x0000001f3f047899 */ /* 0x000fe20008011404 */
[----:B------:R-:W-:Y:S01]  /*1f40*/  IMAD R11, R4, c[0x0][0x690], RZ ;  /* 0x0001a400040b7a24 */ /* 0x000fe200078e02ff */
[----:B------:R-:W-:Y:S01]  /*1f50*/  FMUL R13, R13, c[0x0][0x668] ;  /* 0x00019a000d0d7a20 */ /* 0x000fe20000400000 */
[----:B------:R-:W-:Y:S01]  /*1f60*/  FMUL R9, R9, c[0x0][0x668] ;  /* 0x00019a0009097a20 */ /* 0x000fe20000400000 */
[----:B------:R-:W-:-:S02]  /*1f70*/  IMAD.WIDE.U32 R6, R2, R7, c[0x0][0x670] ;  /* 0x00019c0002067625 */ /* 0x000fc400078e0007 */
[----:B------:R-:W-:Y:S02]  /*1f80*/  FMUL R19, R20, R13 ;  /* 0x0000000d14137220 */ /* 0x000fe40000400000 */
[----:B------:R-:W-:Y:S01]  /*1f90*/  IMAD R15, R2, UR4, R11 ;  /* 0x00000004020f7c24 */ /* 0x000fe2000f8e020b */
[----:B------:R-:W-:-:S04]  /*1fa0*/  FMUL R11, R12, c[0x0][0x668] ;  /* 0x00019a000c0b7a20 */ /* 0x000fc80000400000 */
[----:B------:R-:W-:Y:S01]  /*1fb0*/  IADD3 R7, R7, R15, RZ ;  /* 0x0000000f07077210 */ /* 0x000fe20007ffe0ff */
[C---:B------:R-:W-:Y:S01]  /*1fc0*/  FMUL R15, R20.reuse, R11 ;  /* 0x0000000b140f7220 */ /* 0x040fe20000400000 */
[----:B------:R-:W-:Y:S01]  /*1fd0*/  FMUL R20, R20, R9 ;  /* 0x0000000914147220 */ /* 0x000fe20000400000 */
[----:B------:R-:W-:Y:S03]  /*1fe0*/  BSSY B0, `(.L_x_535) ;  /* 0x000001e000007945 */ /* 0x000fe60003800000 */
[----:B------:R0:W-:Y:S04]  /*1ff0*/  RED.E.ADD.F32.FTZ.RN.STRONG.GPU [R6.64], R15 ;  /* 0x0000000f0600798e */ /* 0x0001e8000c10e790 */
[----:B------:R0:W-:Y:S04]  /*2000*/  RED.E.ADD.F32.FTZ.RN.STRONG.GPU [R6.64+0x4], R19 ;  /* 0x000004130600798e */ /* 0x0001e8000c10e790 */
[----:B------:R0:W-:Y:S01]  /*2010*/  RED.E.ADD.F32.FTZ.RN.STRONG.GPU [R6.64+0x8], R20 ;  /* 0x000008140600798e */ /* 0x0001e2000c10e790 */
[----:B------:R-:W-:Y:S05]  /*2020*/  @!P2 BRA `(.L_x_536) ;  /* 0x000001900000a947 */ /* 0x000fea0003800000 */
[----:B------:R-:W-:Y:S01]  /*2030*/  ULDC UR4, c[0x0][0x6c8] ;  /* 0x0001b20000047ab9 */ /* 0x000fe20000000800 */
[----:B0-----:R-:W-:Y:S01]  /*2040*/  MOV R6, c[0x0][0x6c8] ;  /* 0x0001b20000067a02 */ /* 0x001fe20000000f00 */
[----:B------:R-:W-:Y:S01]  /*2050*/  USHF.R.S32.HI UR4, URZ, 0x1f, UR4 ;  /* 0x0000001f3f047899 */ /* 0x000fe20008011404 */
[----:B------:R-:W-:Y:S01]  /*2060*/  IMAD R10, R10, c[0x0][0x6c8], RZ ;  /* 0x0001b2000a0a7a24 */ /* 0x000fe200078e02ff */
[----:B------:R-:W-:Y:S01]  /*2070*/  FMUL R9, R22, R19 ;  /* 0x0000001316097220 */ /* 0x000fe20000400000 */
[----:B------:R-:W-:Y:S01]  /*2080*/  FMUL R2, R16, R15 ;  /* 0x0000000f10027220 */ /* 0x000fe20000400000 */
[----:B------:R-:W-:-:S02]  /*2090*/  IMAD.WIDE.U32 R6, R5, R6, c[0x0][0x6a8] ;  /* 0x0001aa0005067625 */ /* 0x000fc400078e0006 */
[-C--:B------:R-:W-:Y:S01]  /*20a0*/  FFMA R9, R16, R20.reuse, -R9 ;  /* 0x0000001410097223 */ /* 0x080fe20000000809 */
[----:B------:R-:W-:Y:S01]  /*20b0*/  FFMA R2, R17, R19, -R2 ;  /* 0x0000001311027223 */ /* 0x000fe20000000802 */
[----:B------:R-:W-:Y:S01]  /*20c0*/  IMAD R11, R5, UR4, R10 ;  /* 0x00000004050b7c24 */ /* 0x000fe2000f8e020a */
[----:B------:R-:W-:Y:S01]  /*20d0*/  FMUL R5, R17, R20 ;  /* 0x0000001411057220 */ /* 0x000fe20000400000 */
[----:B------:R-:W-:-:S03]  /*20e0*/  FADD R9, -R9, -RZ ;  /* 0x800000ff09097221 */ /* 0x000fc60000000100 */
[----:B------:R-:W-:Y:S01]  /*20f0*/  FFMA R5, R22, R15, -R5 ;  /* 0x0000000f16057223 */ /* 0x000fe20000000805 */
[----:B------:R-:W-:Y:S01]  /*2100*/  IADD3 R7, R7, R11, RZ ;  /* 0x0000000b07077210 */ /* 0x000fe20007ffe0ff */
[----:B------:R-:W-:Y:S02]  /*2110*/  FADD R11, -R2, -RZ ;  /* 0x800000ff020b7221 */ /* 0x000fe40000000100 */
[----:B------:R-:W-:Y:S01]  /*2120*/  FADD R5, -R5, -RZ ;  /* 0x800000ff05057221 */ /* 0x000fe20000000100 */
[----:B------:R-:W-:Y:S01]  /*2130*/  FADD R13, -R15, -RZ ;  /* 0x800000ff0f0d7221 */ /* 0x000fe20000000100 */
[----:B------:R-:W-:Y:S01]  /*2140*/  FADD R15, -R19, -RZ ;  /* 0x800000ff130f7221 */ /* 0x000fe20000000100 */
[----:B------:R0:W-:Y:S01]  /*2150*/  RED.E.ADD.F32.FTZ.RN.STRONG.GPU [R6.64], R9 ;  /* 0x000000090600798e */ /* 0x0001e2000c10e790 */
[----:B------:R-:W-:-:S03]  /*2160*/  FADD R17, -R20, -RZ ;  /* 0x800000ff14117221 */ /* 0x000fc60000000100 */
[----:B------:R0:W-:Y:S04]  /*2170*/  RED.E.ADD.F32.FTZ.RN.STRONG.GPU [R6.64+0x4], R5 ;  /* 0x000004050600798e */ /* 0x0001e8000c10e790 */
[----:B------:R0:W-:Y:S04]  /*2180*/  RED.E.ADD.F32.FTZ.RN.STRONG.GPU [R6.64+0x8], R11 ;  /* 0x0000080b0600798e */ /* 0x0001e8000c10e790 */
[----:B------:R0:W-:Y:S04]  /*2190*/  RED.E.ADD.F32.FTZ.RN.STRONG.GPU [R6.64+0xc], R13 ;  /* 0x00000c0d0600798e */ /* 0x0001e8000c10e790 */
[----:B------:R0:W-:Y:S04]  /*21a0*/  RED.E.ADD.F32.FTZ.RN.STRONG.GPU [R6.64+0x10], R15 ;  /* 0x0000100f0600798e */ /* 0x0001e8000c10e790 */
[----:B------:R0:W-:Y:S02]  /*21b0*/  RED.E.ADD.F32.FTZ.RN.STRONG.GPU [R6.64+0x14], R17 ;  /* 0x000014110600798e */ /* 0x0001e4000c10e790 */
.L_x_536:
[----:B------:R-:W-:Y:S05]  /*21c0*/  BSYNC B0 ;  /* 0x0000000000007941 */ /* 0x000fea0003800000 */
.L_x_535:
[----:B------:R-:W-:Y:S02]  /*21d0*/  ULDC UR6, c[0x0][0x0] ;  /* 0x0000000000067ab9 */ /* 0x000fe40000000800 */
[----:B------:R-:W-:-:S02]  /*21e0*/  ULDC UR7, c[0x0][0xc] ;  /* 0x0000030000077ab9 */ /* 0x000fc40000000800 */
[----:B------:R-:W-:Y:S02]  /*21f0*/  UIMAD.WIDE.U32 UR6, UR6, UR7, URZ ;  /* 0x00000007060672a5 */ /* 0x000fe4000f8e003f */
[----:B------:R-:W-:Y:S02]  /*2200*/  UMOV UR4, URZ ;  /* 0x0000003f00047c82 */ /* 0x000fe40008000000 */
[----:B------:R-:W-:Y:S02]  /*2210*/  UIADD3 UR4, UR7, UR4, URZ ;  /* 0x0000000407047290 */ /* 0x000fe4000fffe03f */
[----:B------:R-:W-:-:S04]  /*2220*/  IADD3 R0, P0, R0, UR6, RZ ;  /* 0x0000000600007c10 */ /* 0x000fc8000ff1e0ff */
[----:B------:R-:W-:Y:S02]  /*2230*/  IADD3.X R3, R3, UR4, RZ, P0, !PT ;  /* 0x0000000403037c10 */ /* 0x000fe400087fe4ff */
[----:B------:R-:W-:-:S04]  /*2240*/  ISETP.GE.U32.AND P0, PT, R0, c[0x0][0x178], PT ;  /* 0x00005e0000007a0c */ /* 0x000fc80003f06070 */
[----:B------:R-:W-:-:S13]  /*2250*/  ISETP.GE.U32.AND.EX P0, PT, R3, c[0x0][0x17c], PT, P0 ;  /* 0x00005f0003007a0c */ /* 0x000fda0003f06100 */
[----:B------:R-:W-:Y:S01]  /*2260*/  @P0 CALL.REL.NOINC `(.L_x_537) ;  /* 0x0000001000000944 */ /* 0x000fe20003c00000 */
[----:B------:R-:W-:Y:S05]  /*2270*/  BRA `(.L_x_538) ;  /* 0xffffdf2000007947 */ /* 0x000fea000383ffff */
.L_x_537:
[----:B------:R-:W-:Y:S05]  /*2280*/  EXIT ;  /* 0x000000000000794d */ /* 0x000fea0003800000 */
        .weak           $__internal_11_$__cuda_sm20_sqrt_rn_f32_slowpath
        .type           $__internal_11_$__cuda_sm20_sqrt_rn_f32_slowpath,@function
        .size           $__internal_11_$__cuda_sm20_sqrt_rn_f32_slowpath,($__internal_12_$__cuda_sm3x_div_rn_noftz_f32_slowpath - $__internal_11_$__cuda_sm20_sqrt_rn_f32_slowpath)
$__internal_11_$__cuda_sm20_sqrt_rn_f32_slowpath:
        /* <DEDUP_REMOVED lines=19> */
.L_x_539:
[----:B------:R-:W-:Y:S02]  /*23c0*/  MOV R9, R18 ;  /* 0x0000001200097202 */ /* 0x000fe40000000f00 */
[----:B------:R-:W-:Y:S02]  /*23d0*/  MOV R18, R27 ;  /* 0x0000001b00127202 */ /* 0x000fe40000000f00 */
[----:B------:R-:W-:-:S04]  /*23e0*/  MOV R19, 0x0 ;  /* 0x0000000000137802 */ /* 0x000fc80000000f00 */
[----:B------:R-:W-:Y:S05]  /*23f0*/  RET.REL.NODEC R18 `(my_solve_particle_shape_contacts_cuda_kernel_forward) ;  /* 0xffffdc0012007950 */ /* 0x000fea0003c3ffff */
        .weak           $__internal_12_$__cuda_sm3x_div_rn_noftz_f32_slowpath
        .type           $__internal_12_$__cuda_sm3x_div_rn_noftz_f32_slowpath,@function
        .size           $__internal_12_$__cuda_sm3x_div_rn_noftz_f32_slowpath,(.L_x_1213 - $__internal_12_$__cuda_sm3x_div_rn_noftz_f32_slowpath)
$__internal_12_$__cuda_sm3x_div_rn_noftz_f32_slowpath:
        /* <DEDUP_REMOVED lines=34> */
.L_x_541:
        /* <DEDUP_REMOVED lines=31> */
[C---:B------:R-:W-:Y:S02]  /*2810*/  ISETP.NE.AND P1, PT, R18.reuse, RZ, PT ;  /* 0x000000ff1200720c */ /* 0x040fe40003f25270 */
        /* <DEDUP_REMOVED lines=19> */
.L_x_548:
[----:B------:R-:W-:-:S04]  /*2950*/  LOP3.LUT R8, R8, 0x80000000, RZ, 0xc0, !PT ;  /* 0x8000000008087812 */ /* 0x000fc800078ec0ff */
[----:B------:R-:W-:Y:S01]  /*2960*/  LOP3.LUT R8, R8, 0x7f800000, RZ, 0xfc, !PT ;  /* 0x7f80000008087812 */ /* 0x000fe200078efcff */
[----:B------:R-:W-:Y:S05]  /*2970*/  BRA `(.L_x_549) ;  /* 0x0000001000007947 */ /* 0x000fea0003800000 */
.L_x_547:
[----:B------:R-:W-:Y:S02]  /*2980*/  LEA R8, R31, R8, 0x17 ;  /* 0x000000081f087211 */ /* 0x000fe400078eb8ff */
.L_x_549:
[----:B------:R-:W-:Y:S05]  /*2990*/  BSYNC B3 ;  /* 0x0000000000037941 */ /* 0x000fea0003800000 */
.L_x_546:
[----:B------:R-:W-:Y:S05]  /*29a0*/  BRA `(.L_x_550) ;  /* 0x0000008000007947 */ /* 0x000fea0003800000 */
.L_x_545:
[----:B------:R-:W-:-:S04]  /*29b0*/  LOP3.LUT R8, R9, 0x80000000, R8, 0x48, !PT ;  /* 0x8000000009087812 */ /* 0x000fc800078e4808 */
[----:B------:R-:W-:Y:S01]  /*29c0*/  LOP3.LUT R8, R8, 0x7f800000, RZ, 0xfc, !PT ;  /* 0x7f80000008087812 */ /* 0x000fe200078efcff */
[----:B------:R-:W-:Y:S05]  /*29d0*/  BRA `(.L_x_550) ;  /* 0x0000005000007947 */ /* 0x000fea0003800000 */
.L_x_544:
[----:B------:R-:W-:Y:S01]  /*29e0*/  LOP3.LUT R8, R9, 0x80000000, R8, 0x48, !PT ;  /* 0x8000000009087812 */ /* 0x000fe200078e4808 */
[----:B------:R-:W-:Y:S05]  /*29f0*/  BRA `(.L_x_550) ;  /* 0x0000003000007947 */ /* 0x000fea0003800000 */
.L_x_543:
[----:B------:R-:W0:Y:S01]  /*2a00*/  MUFU.RSQ R8, -QNAN ;  /* 0xffc0000000087908 */ /* 0x000e220000001400 */
[----:B------:R-:W-:Y:S05]  /*2a10*/  BRA `(.L_x_550) ;  /* 0x0000001000007947 */ /* 0x000fea0003800000 */
.L_x_542:
[----:B------:R-:W-:Y:S02]  /*2a20*/  FADD.FTZ R8, R8, R9 ;  /* 0x0000000908087221 */ /* 0x000fe40000010000 */
.L_x_550:
[----:B------:R-:W-:Y:S05]  /*2a30*/  BSYNC B2 ;  /* 0x0000000000027941 */ /* 0x000fea0003800000 */
.L_x_540:
[----:B0-----:R-:W-:Y:S02]  /*2a40*/  MOV R18, R8 ;  /* 0x0000000800127202 */ /* 0x001fe40000000f00 */
[----:B------:R-:W-:Y:S02]  /*2a50*/  MOV R8, R26 ;  /* 0x0000001a00087202 */ /* 0x000fe40000000f00 */
[----:B------:R-:W-:-:S04]  /*2a60*/  MOV R9, 0x0 ;  /* 0x0000000000097802 */ /* 0x000fc80000000f00 */
[----:B------:R-:W-:Y:S05]  /*2a70*/  RET.REL.NODEC R8 `(my_solve_particle_shape_contacts_cuda_kernel_forward) ;  /* 0xffffd58008007950 */ /* 0x000fea0003c3ffff */
.L_x_551:
        /* <DEDUP_REMOVED lines=16> */
.L_x_1213:


//--------------------- .text.my_solve_particle_particle_contacts_cuda_kernel_backward --------------------------
	.section	.text.my_solve_particle_particle_contacts_cuda_kernel_backward,"ax",@progbits
	.sectioninfo	@"SHI_REGISTERS=102"
	.align	128
        .global         my_solve_particle_particle_contacts_cuda_kernel_backward
        .type           my_solve_particle_particle_contacts_cuda_kernel_backward,@function
        .size           my_solve_particle_particle_contacts_cuda_kernel_backward,(.L_x_1216 - my_solve_particle_particle_contacts_cuda_kernel_backward)
        .other          my_solve_particle_particle_contacts_cuda_kernel_backward,@"STO_CUDA_ENTRY STV_DEFAULT"
my_solve_particle_particle_contacts_cuda_kernel_backward:
.text.my_solve_particle_particle_contacts_cuda_kernel_backward:
        /* <DEDUP_REMOVED lines=9> */
[----:B------:R-:W-:Y:S01]  /*0090*/  MOV R19, c[0x0][0x2a0] ;  /* 0x0000a80000137a02 */ /* 0x000fe20000000f00 */
        /* <DEDUP_REMOVED lines=23> */
.L_x_650:
[----:B------:R-:W-:Y:S02]  /*0210*/  MOV R60, c[0x0][0x180] ;  /* 0x00006000003c7a02 */ /* 0x000fe40000000f00 */
[----:B------:R-:W-:-:S06]  /*0220*/  MOV R61, c[0x0][0x184] ;  /* 0x00006100003d7a02 */ /* 0x000fcc0000000f00 */
[----:B------:R-:W2:Y:S01]  /*0230*/  LDG.E.64 R60, [R60.64+0x10] ;  /* 0x000010123c3c7981 */ /* 0x000ea2000c1e1b00 */
[----:B------:R-:W-:Y:S02]  /*0240*/  MOV R18, 0xffffffff ;  /* 0xffffffff00127802 */ /* 0x000fe40000000f00 */
[----:B--2---:R-:W-:-:S04]  /*0250*/  ISETP.NE.U32.AND P1, PT, R60, RZ, PT ;  /* 0x000000ff3c00720c */ /* 0x004fc80003f25070 */
[----:B------:R-:W-:-:S13]  /*0260*/  ISETP.NE.AND.EX P1, PT, R61, RZ, PT, P1 ;  /* 0x000000ff3d00720c */ /* 0x000fda0003f25310 */
[----:B------:R-:W-:-:S04]  /*0270*/  @P1 SHF.R.S64 R5, RZ, 0x1e, R16 ;  /* 0x0000001eff051819 */ /* 0x000fc80000001010 */
[----:B------:R-:W-:-:S04]  /*0280*/  @P1 IADD3 R4, P2, R60, R5, RZ ;  /* 0x000000053c041210 */ /* 0x000fc80007f5e0ff */
[----:B------:R-:W-:-:S05]  /*0290*/  @P1 LEA.HI.X.SX32 R5, R16, R61, 0x2, P2 ;  /* 0x0000003d10051211 */ /* 0x000fca00010f16ff */
[----:B------:R-:W2:Y:S01]  /*02a0*/  @P1 LDG.E R18, [R4.64] ;  /* 0x0000001204121981 */ /* 0x000ea2000c1e1900 */
[----:B------:R-:W-:Y:S01]  /*02b0*/  YIELD ;  /* 0x0000000000007946 */ /* 0x000fe20003800000 */
[----:B------:R-:W-:Y:S01]  /*02c0*/  ULDC.64 UR16, c[0x0][0x180] ;  /* 0x0000600000107ab9 */ /* 0x000fe20000000a00 */
[----:B------:R-:W-:Y:S01]  /*02d0*/  BSSY B1, `(.L_x_553) ;  /* 0x0000487000017945 */ /* 0x000fe20003800000 */
[----:B------:R-:W-:-:S04]  /*02e0*/  UIADD3 UR15, UP0, UR16, 0x10, URZ ;  /* 0x00000010100f7890 */ /* 0x000fc8000ff1e03f */
[----:B------:R-:W-:Y:S02]  /*02f0*/  UIADD3.X UR16, URZ, UR17, URZ, UP0, !UPT ;  /* 0x000000113f107290 */ /* 0x000fe400087fe43f */
[----:B------:R-:W-:-:S04]  /*0300*/  MOV R2, UR15 ;  /* 0x0000000f00027c02 */ /* 0x000fc80008000f00 */
[----:B------:R-:W-:Y:S01]  /*0310*/  IMAD.U32 R3, RZ, RZ, UR16 ;  /* 0x00000010ff037e24 */ /* 0x000fe2000f8e00ff */
[----:B--2---:R-:W-:-:S13]  /*0320*/  ISETP.NE.AND P1, PT, R18, -0x1, PT ;  /* 0xffffffff1200780c */ /* 0x004fda0003f25270 */
[----:B-----5:R-:W-:Y:S05]  /*0330*/  @!P1 BRA `(.L_x_554) ;  /* 0x0000480000009947 */ /* 0x020fea0003800000 */
        /* <DEDUP_REMOVED lines=9> */
[----:B------:R-:W-:Y:S05]  /*03d0*/  @P1 BRA `(.L_x_554) ;  /* 0x0000476000001947 */ /* 0x000fea0003800000 */
[----:B------:R0:W2:Y:S01]  /*03e0*/  LDG.E.64 R62, [R2.64+0x18] ;  /* 0x00001812023e7981 */ /* 0x0000a2000c1e1b00 */
[----:B------:R-:W-:Y:S01]  /*03f0*/  IMAD R5, R20, c[0x0][0x250], RZ ;  /* 0x0000940014057a24 */ /* 0x000fe200078e02ff */
[----:B------:R-:W-:Y:S02]  /*0400*/  MOV R7, c[0x0][0x250] ;  /* 0x0000940000077a02 */ /* 0x000fe40000000f00 */
[----:B------:R0:W3:Y:S01]  /*0410*/  LDG.E R21, [R2.64+0x20] ;  /* 0x0000201202157981 */ /* 0x0000e2000c1e1900 */
[C---:B------:R-:W-:Y:S01]  /*0420*/  IMAD R9, R18.reuse, UR7, R5 ;  /* 0x0000000712097c24 */ /* 0x040fe2000f8e0205 */
[----:B------:R-:W-:Y:S01]  /*0430*/  MOV R11, c[0x0][0x1a8] ;  /* 0x00006a00000b7a02 */ /* 0x000fe20000000f00 */
[----:B------:R-:W-:Y:S01]  /*0440*/  IMAD.WIDE.U32 R4, R18, R7, c[0x0][0x230] ;  /* 0x00008c0012047625 */ /* 0x000fe200078e0007 */
[----:B------:R0:W4:Y:S03]  /*0450*/  LDG.E.64 R64, [R2.64+0x8] ;  /* 0x0000081202407981 */ /* 0x000126000c1e1b00 */
[----:B------:R-:W-:Y:S01]  /*0460*/  IMAD R7, R20, c[0x0][0x1a8], RZ ;  /* 0x00006a0014077a24 */ /* 0x000fe200078e02ff */
[----:B------:R-:W-:Y:S01]  /*0470*/  IADD3 R9, R5, R9, RZ ;  /* 0x0000000905097210 */ /* 0x000fe20007ffe0ff */
[----:B------:R0:W4:Y:S01]  /*0480*/  LDG.E.64 R66, [R2.64+0x10] ;  /* 0x0000101202427981 */ /* 0x000122000c1e1b00 */
[----:B------:R-:W-:Y:S01]  /*0490*/  MOV R8, R4 ;  /* 0x0000000400087202 */ /* 0x000fe20000000f00 */
[----:B------:R-:W-:-:S02]  /*04a0*/  IMAD R5, R18, UR5, R7 ;  /* 0x0000000512057c24 */ /* 0x000fc4000f8e0207 */
[----:B------:R-:W-:Y:S01]  /*04b0*/  IMAD.WIDE.U32 R6, R18, R11, c[0x0][0x188] ;  /* 0x0000620012067625 */ /* 0x000fe200078e000b */
[----:B------:R0:W4:Y:S04]  /*04c0*/  LDG.E R4, [R2.64+-0xc] ;  /* 0xfffff41202047981 */ /* 0x000128000c1e1900 */
[----:B------:R1:W4:Y:S01]  /*04d0*/  LDG.E R22, [R8.64] ;  /* 0x0000001208167981 */ /* 0x000322000c1e1900 */
[----:B------:R-:W-:-:S05]  /*04e0*/  IMAD.IADD R7, R7, 0x1, R5 ;  /* 0x0000000107077824 */ /* 0x000fca00078e0205 */
[----:B------:R0:W4:Y:S04]  /*04f0*/  LDG.E R23, [R6.64] ;  /* 0x0000001206177981 */ /* 0x000128000c1e1900 */
[----:B------:R1:W4:Y:S04]  /*0500*/  LDG.E R24, [R6.64+0x4] ;  /* 0x0000041206187981 */ /* 0x000328000c1e1900 */
[----:B------:R1:W4:Y:S04]  /*0510*/  LDG.E R25, [R6.64+0x8] ;  /* 0x0000081206197981 */ /* 0x000328000c1e1900 */
[----:B0-----:R-:W4:Y:S01]  /*0520*/  LDG.E.64 R2, [R2.64+-0x8] ;  /* 0xfffff81202027981 */ /* 0x001f22000c1e1b00 */
[----:B--2---:R-:W-:-:S02]  /*0530*/  IABS R33, R62 ;  /* 0x0000003e00217213 */ /* 0x004fc40000000000 */
[----:B------:R-:W-:Y:S02]  /*0540*/  IABS R37, R63 ;  /* 0x0000003f00257213 */ /* 0x000fe40000000000 */
[----:B------:R-:W0:Y:S01]  /*0550*/  I2F.RP R0, R33 ;  /* 0x0000002100007306 */ /* 0x000e220000209400 */
[----:B---3--:R-:W-:-:S07]  /*0560*/  IABS R41, R21 ;  /* 0x0000001500297213 */ /* 0x008fce0000000000 */
[----:B-1----:R-:W1:Y:S08]  /*0570*/  I2F.RP R8, R37 ;  /* 0x0000002500087306 */ /* 0x002e700000209400 */
[----:B------:R-:W2:Y:S01]  /*0580*/  I2F.RP R7, R41 ;  /* 0x0000002900077306 */ /* 0x000ea20000209400 */
[----:B----4-:R-:W-:-:S07]  /*0590*/  FADD R6, R22, c[0x0][0x2b0] ;  /* 0x0000ac0016067621 */ /* 0x010fce0000000000 */
[----:B0-----:R-:W0:Y:S01]  /*05a0*/  MUFU.RCP R0, R0 ;  /* 0x0000000000007308 */ /* 0x001e220000001000 */
[----:B------:R-:W-:-:S07]  /*05b0*/  FADD R6, R6, c[0x0][0x2ac] ;  /* 0x0000ab0006067621 */ /* 0x000fce0000000000 */
[----:B-1----:R-:W1:Y:S01]  /*05c0*/  MUFU.RCP R8, R8 ;  /* 0x0000000800087308 */ /* 0x002e620000001000 */
[----:B------:R-:W-:-:S07]  /*05d0*/  FADD R5, -R6, R23 ;  /* 0x0000001706057221 */ /* 0x000fce0000000100 */
[----:B--2---:R-:W2:Y:S01]  /*05e0*/  MUFU.RCP R7, R7 ;  /* 0x0000000700077308 */ /* 0x004ea20000001000 */
[----:B0-----:R-:W-:Y:S01]  /*05f0*/  IADD3 R10, R0, 0xffffffe, RZ ;  /* 0x0ffffffe000a7810 */ /* 0x001fe20007ffe0ff */
[----:B------:R-:W-:-:S06]  /*0600*/  FMUL R5, R4, R5 ;  /* 0x0000000504057220 */ /* 0x000fcc0000400000 */
[----:B------:R-:W0:Y:S01]  /*0610*/  F2I.FTZ.U32.TRUNC.NTZ R11, R10 ;  /* 0x0000000a000b7305 */ /* 0x000e22000021f000 */
[----:B-1----:R-:W-:-:S07]  /*0620*/  IADD3 R30, R8, 0xffffffe, RZ ;  /* 0x0ffffffe081e7810 */ /* 0x002fce0007ffe0ff */
[----:B------:R-:W1:Y:S01]  /*0630*/  F2I.TRUNC.NTZ R27, R5 ;  /* 0x00000005001b7305 */ /* 0x000e62000020f100 */
[----:B--2---:R-:W-:Y:S01]  /*0640*/  IADD3 R8, R7, 0xffffffe, RZ ;  /* 0x0ffffffe07087810 */ /* 0x004fe20007ffe0ff */
[----:B------:R-:W-:-:S06]  /*0650*/  FADD R7, -R6, R24 ;  /* 0x0000001806077221 */ /* 0x000fcc0000000100 */
[----:B------:R-:W2:Y:S01]  /*0660*/  F2I.FTZ.U32.TRUNC.NTZ R31, R30 ;  /* 0x0000001e001f7305 */ /* 0x000ea2000021f000 */
[----:B------:R-:W-:Y:S01]  /*0670*/  FMUL R7, R4, R7 ;  /* 0x0000000704077220 */ /* 0x000fe20000400000 */
[----:B------:R-:W-:Y:S01]  /*0680*/  FADD R29, -R6, R25 ;  /* 0x00000019061d7221 */ /* 0x000fe20000000100 */
[----:B0-----:R-:W-:-:S03]  /*0690*/  IADD3 R12, RZ, -R11, RZ ;  /* 0x8000000bff0c7210 */ /* 0x001fc60007ffe0ff */
[----:B------:R-:W-:Y:S02]  /*06a0*/  FMUL R29, R4, R29 ;  /* 0x0000001d041d7220 */ /* 0x000fe40000400000 */
[----:B------:R2:W0:Y:S01]  /*06b0*/  F2I.FTZ.U32.TRUNC.NTZ R9, R8 ;  /* 0x0000000800097305 */ /* 0x000422000021f000 */
[----:B-1----:R-:W-:Y:S01]  /*06c0*/  IADD3 R0, R27, 0x100000, RZ ;  /* 0x001000001b007810 */ /* 0x002fe20007ffe0ff */
[----:B------:R-:W-:Y:S01]  /*06d0*/  IMAD R35, R12, R33, RZ ;  /* 0x000000210c237224 */ /* 0x000fe200078e02ff */
[----:B------:R-:W-:-:S05]  /*06e0*/  MOV R10, RZ ;  /* 0x000000ff000a7202 */ /* 0x000fca0000000f00 */
[----:B------:R1:W3:Y:S01]  /*06f0*/  F2I.TRUNC.NTZ R26, R7 ;  /* 0x00000007001a7305 */ /* 0x0002e2000020f100 */
[----:B--2---:R-:W-:Y:S02]  /*0700*/  IADD3 R8, RZ, -R31, RZ ;  /* 0x8000001fff087210 */ /* 0x004fe40007ffe0ff */
[----:B------:R-:W-:Y:S01]  /*0710*/  IMNMX R5, RZ, R0, !PT ;  /* 0x00000000ff057217 */ /* 0x000fe20007800200 */
[----:B------:R-:W-:Y:S01]  /*0720*/  IMAD.HI.U32 R10, R11, R35, R10 ;  /* 0x000000230b0a7227 */ /* 0x000fe200078e000a */
[----:B------:R-:W-:-:S03]  /*0730*/  MOV R30, RZ ;  /* 0x000000ff001e7202 */ /* 0x000fc60000000f00 */
[----:B------:R-:W2:Y:S01]  /*0740*/  F2I.TRUNC.NTZ R28, R29 ;  /* 0x0000001d001c7305 */ /* 0x000ea2000020f100 */
[----:B------:R-:W-:Y:S01]  /*0750*/  IABS R0, R62 ;  /* 0x0000003e00007213 */ /* 0x000fe20000000000 */
[----:B------:R-:W-:Y:S01]  /*0760*/  IMAD R11, R8, R37, RZ ;  /* 0x00000025080b7224 */ /* 0x000fe200078e02ff */
[----:B-1----:R-:W-:Y:S02]  /*0770*/  IABS R7, R5 ;  /* 0x0000000500077213 */ /* 0x002fe40000000000 */
[----:B------:R-:W-:Y:S01]  /*0780*/  IADD3 R8, RZ, -R0, RZ ;  /* 0x80000000ff087210 */ /* 0x000fe20007ffe0ff */
[----:B------:R-:W-:Y:S01]  /*0790*/  IMAD.HI.U32 R30, R31, R11, R30 ;  /* 0x0000000b1f1e7227 */ /* 0x000fe200078e001e */
[----:B------:R-:W-:Y:S02]  /*07a0*/  IABS R11, R63 ;  /* 0x0000003f000b7213 */ /* 0x000fe40000000000 */
[----:B0-----:R-:W-:Y:S01]  /*07b0*/  IADD3 R32, RZ, -R9, RZ ;  /* 0x80000009ff207210 */ /* 0x001fe20007ffe0ff */
[----:B------:R-:W-:Y:S01]  /*07c0*/  IMAD.HI.U32 R10, R10, R7, RZ ;  /* 0x000000070a0a7227 */ /* 0x000fe200078e00ff */
[----:B---3--:R-:W-:-:S03]  /*07d0*/  IADD3 R0, R26, 0x100000, RZ ;  /* 0x001000001a007810 */ /* 0x008fc60007ffe0ff */
[----:B------:R-:W-:Y:S01]  /*07e0*/  IMAD R10, R10, R8, R7 ;  /* 0x000000080a0a7224 */ /* 0x000fe200078e0207 */
[----:B------:R-:W-:Y:S01]  /*07f0*/  IMNMX R12, RZ, R0, !PT ;  /* 0x00000000ff0c7217 */ /* 0x000fe20007800200 */
[----:B------:R-:W-:Y:S01]  /*0800*/  IMAD.MOV R31, RZ, RZ, -R11 ;  /* 0x000000ffff1f7224 */ /* 0x000fe200078e0a0b */
[----:B------:R-:W-:Y:S01]  /*0810*/  MOV R8, RZ ;  /* 0x000000ff00087202 */ /* 0x000fe20000000f00 */
[----:B------:R-:W-:Y:S01]  /*0820*/  IMAD R11, R32, R41, RZ ;  /* 0x00000029200b7224 */ /* 0x000fe200078e02ff */
[----:B--2---:R-:W-:Y:S02]  /*0830*/  IADD3 R0, R28, 0x100000, RZ ;  /* 0x001000001c007810 */ /* 0x004fe40007ffe0ff */
[----:B------:R-:W-:Y:S01]  /*0840*/  IABS R7, R12 ;  /* 0x0000000c00077213 */ /* 0x000fe20000000000 */
[----:B------:R-:W-:Y:S01]  /*0850*/  IMAD.HI.U32 R8, R9, R11, R8 ;  /* 0x0000000b09087227 */ /* 0x000fe200078e0008 */
[----:B------:R-:W-:Y:S02]  /*0860*/  IMNMX R29, RZ, R0, !PT ;  /* 0x00000000ff1d7217 */ /* 0x000fe40007800200 */
[----:B------:R-:W-:Y:S01]  /*0870*/  IABS R11, R21 ;  /* 0x00000015000b7213 */ /* 0x000fe20000000000 */
[----:B------:R-:W-:Y:S01]  /*0880*/  IMAD.HI.U32 R30, R30, R7, RZ ;  /* 0x000000071e1e7227 */ /* 0x000fe200078e00ff */
[----:B------:R-:W-:-:S02]  /*0890*/  MOV R0, R31 ;  /* 0x0000001f00007202 */ /* 0x000fc40000000f00 */
[----:B------:R-:W-:Y:S02]  /*08a0*/  IABS R9, R29 ;  /* 0x0000001d00097213 */ /* 0x000fe40000000000 */
[----:B------:R-:W-:Y:S01]  /*08b0*/  IADD3 R11, RZ, -R11, RZ ;  /* 0x8000000bff0b7210 */ /* 0x000fe20007ffe0ff */
[----:B------:R-:W-:Y:S01]  /*08c0*/  IMAD R30, R30, R0, R7 ;  /* 0x000000001e1e7224 */ /* 0x000fe200078e0207 */
[----:B------:R-:W-:Y:S01]  /*08d0*/  ISETP.GT.U32.AND P1, PT, R33, R10, PT ;  /* 0x0000000a2100720c */ /* 0x000fe20003f24070 */
[----:B------:R-:W-:Y:S01]  /*08e0*/  IMAD.HI.U32 R8, R8, R9, RZ ;  /* 0x0000000908087227 */ /* 0x000fe200078e00ff */
[----:B------:R-:W-:Y:S02]  /*08f0*/  MOV R0, R11 ;  /* 0x0000000b00007202 */ /* 0x000fe40000000f00 */
[----:B------:R-:W-:-:S03]  /*0900*/  ISETP.GT.U32.AND P2, PT, R37, R30, PT ;  /* 0x0000001e2500720c */ /* 0x000fc60003f44070 */
[----:B------:R-:W-:-:S05]  /*0910*/  IMAD R0, R8, R0, R9 ;  /* 0x0000000008007224 */ /* 0x000fca00078e0209 */
[----:B------:R-:W-:Y:S02]  /*0920*/  ISETP.GT.U32.AND P3, PT, R41, R0, PT ;  /* 0x000000002900720c */ /* 0x000fe40003f64070 */
[----:B------:R-:W-:-:S04]  /*0930*/  @!P1 IADD3 R10, R10, -R33, RZ ;  /* 0x800000210a0a9210 */ /* 0x000fc80007ffe0ff */
[----:B------:R-:W-:Y:S01]  /*0940*/  ISETP.GT.U32.AND P4, PT, R33, R10, PT ;  /* 0x0000000a2100720c */ /* 0x000fe20003f84070 */
[----:B------:R-:W-:Y:S01]  /*0950*/  @!P2 IMAD.IADD R30, R30, 0x1, -R37 ;  /* 0x000000011e1ea824 */ /* 0x000fe200078e0a25 */
[----:B------:R-:W-:-:S05]  /*0960*/  ISETP.GE.AND P2, PT, R5, RZ, PT ;  /* 0x000000ff0500720c */ /* 0x000fca0003f46270 */
[----:B------:R-:W-:Y:S02]  /*0970*/  @!P3 IADD3 R0, R0, -R41, RZ ;  /* 0x800000290000b210 */ /* 0x000fe40007ffe0ff */
[----:B------:R-:W-:Y:S02]  /*0980*/  ISETP.GT.U32.AND P5, PT, R37, R30, PT ;  /* 0x0000001e2500720c */ /* 0x000fe40003fa4070 */
[----:B------:R-:W-:Y:S02]  /*0990*/  ISETP.NE.U32.AND P1, PT, RZ, c[0x0][0x438], PT ;  /* 0x00010e00ff007a0c */ /* 0x000fe40003f25070 */
[----:B------:R-:W-:Y:S02]  /*09a0*/  ISETP.GT.U32.AND P3, PT, R41, R0, PT ;  /* 0x000000002900720c */ /* 0x000fe40003f64070 */
[----:B------:R-:W-:Y:S02]  /*09b0*/  @!P4 IADD3 R10, R10, -R33, RZ ;  /* 0x800000210a0ac210 */ /* 0x000fe40007ffe0ff */
[----:B------:R-:W-:Y:S01]  /*09c0*/  ISETP.NE.AND.EX P1, PT, RZ, c[0x0][0x43c], PT, P1 ;  /* 0x00010f00ff007a0c */ /* 0x000fe20003f25310 */
[----:B------:R-:W-:Y:S01]  /*09d0*/  IMAD R7, R20, c[0x0][0x218], RZ ;  /* 0x0000860014077a24 */ /* 0x000fe200078e02ff */
[----:B------:R-:W-:-:S02]  /*09e0*/  MOV R9, c[0x0][0x218] ;  /* 0x0000860000097a02 */ /* 0x000fc40000000f00 */
[----:B------:R-:W-:Y:S02]  /*09f0*/  ISETP.GE.AND P4, PT, R12, RZ, PT ;  /* 0x000000ff0c00720c */ /* 0x000fe40003f86270 */
[----:B------:R-:W-:Y:S01]  /*0a00*/  @!P2 IADD3 R10, -R10, RZ, RZ ;  /* 0x000000ff0a0aa210 */ /* 0x000fe20007ffe1ff */
[----:B------:R-:W-:Y:S01]  /*0a10*/  IMAD R7, R18, UR8, R7 ;  /* 0x0000000812077c24 */ /* 0x000fe2000f8e0207 */
[----:B------:R-:W-:Y:S01]  /*0a20*/  ISETP.NE.AND P6, PT, R62, RZ, PT ;  /* 0x000000ff3e00720c */ /* 0x000fe20003fc5270 */
[----:B------:R-:W-:Y:S01]  /*0a30*/  IMAD.WIDE.U32 R8, R18, R9, c[0x0][0x1f8] ;  /* 0x00007e0012087625 */ /* 0x000fe200078e0009 */
[----:B------:R-:W-:Y:S02]  /*0a40*/  ISETP.NE.AND P2, PT, R63, RZ, PT ;  /* 0x000000ff3f00720c */ /* 0x000fe40003f45270 */
[----:B------:R-:W-:Y:S01]  /*0a50*/  @!P5 IADD3 R30, R30, -R37, RZ ;  /* 0x800000251e1ed210 */ /* 0x000fe20007ffe0ff */
[----:B------:R-:W-:Y:S01]  /*0a60*/  IMAD R5, R20, c[0x0][0x1e0], RZ ;  /* 0x0000780014057a24 */ /* 0x000fe200078e02ff */
[----:B------:R-:W-:Y:S01]  /*0a70*/  ISETP.GE.AND P5, PT, R29, RZ, PT ;  /* 0x000000ff1d00720c */ /* 0x000fe20003fa6270 */
[----:B------:R-:W-:Y:S01]  /*0a80*/  @!P3 IMAD.IADD R0, R0, 0x1, -R41 ;  /* 0x000000010000b824 */ /* 0x000fe200078e0a29 */
[----:B------:R-:W-:-:S02]  /*0a90*/  ISETP.NE.AND P3, PT, R21, RZ, PT ;  /* 0x000000ff1500720c */ /* 0x000fc40003f65270 */
[----:B------:R-:W-:Y:S01]  /*0aa0*/  IADD3 R39, R9, R7, RZ ;  /* 0x0000000709277210 */ /* 0x000fe20007ffe0ff */
[----:B------:R-:W-:Y:S01]  /*0ab0*/  IMAD R7, R18, UR6, R5 ;  /* 0x0000000612077c24 */ /* 0x000fe2000f8e0205 */
[----:B------:R-:W-:Y:S01]  /*0ac0*/  MOV R9, c[0x0][0x1e0] ;  /* 0x0000780000097a02 */ /* 0x000fe20000000f00 */
[----:B------:R-:W-:Y:S01]  /*0ad0*/  @P1 IMAD R5, R20, c[0x0][0x458], RZ ;  /* 0x0001160014051a24 */ /* 0x000fe200078e02ff */
[----:B------:R-:W-:Y:S02]  /*0ae0*/  MOV R38, R8 ;  /* 0x0000000800267202 */ /* 0x000fe40000000f00 */
[----:B------:R-:W-:Y:S01]  /*0af0*/  @!P4 IADD3 R30, -R30, RZ, RZ ;  /* 0x000000ff1e1ec210 */ /* 0x000fe20007ffe1ff */
[C---:B------:R-:W-:Y:S01]  /*0b00*/  IMAD.WIDE.U32 R8, R18.reuse, R9, c[0x0][0x1c0] ;  /* 0x0000700012087625 */ /* 0x040fe200078e0009 */
[----:B------:R-:W-:Y:S02]  /*0b10*/  @P1 MOV R37, c[0x0][0x458] ;  /* 0x0001160000251a02 */ /* 0x000fe40000000f00 */
[----:B------:R-:W-:Y:S01]  /*0b20*/  @!P6 LOP3.LUT R10, RZ, R62, RZ, 0x33, !PT ;  /* 0x0000003eff0ae212 */ /* 0x000fe200078e33ff */
[----:B------:R-:W-:Y:S01]  /*0b30*/  @P1 IMAD R11, R18, UR9, R5 ;  /* 0x00000009120b1c24 */ /* 0x000fe2000f8e0205 */
[----:B------:R-:W-:-:S02]  /*0b40*/  MOV R5, R0 ;  /* 0x0000000000057202 */ /* 0x000fc40000000f00 */
[----:B------:R-:W-:Y:S01]  /*0b50*/  @!P2 LOP3.LUT R30, RZ, R63, RZ, 0x33, !PT ;  /* 0x0000003fff1ea212 */ /* 0x000fe200078e33ff */
[----:B------:R-:W-:Y:S01]  /*0b60*/  @P1 IMAD.WIDE.U32 R36, R18, R37, c[0x0][0x438] ;  /* 0x00010e0012241625 */ /* 0x000fe200078e0025 */
[----:B------:R-:W-:Y:S01]  /*0b70*/  @!P5 IADD3 R5, -R5, RZ, RZ ;  /* 0x000000ff0505d210 */ /* 0x000fe20007ffe1ff */
[----:B------:R-:W-:Y:S01]  /*0b80*/  FADD R31, R6, R25 ;  /* 0x00000019061f7221 */ /* 0x000fe20000000000 */
[----:B------:R-:W-:Y:S01]  /*0b90*/  IADD3 R9, R9, R7, RZ ;  /* 0x0000000709097210 */ /* 0x000fe20007ffe0ff */
[C---:B------:R-:W-:Y:S01]  /*0ba0*/  IMAD R7, R62.reuse, R30, R10 ;  /* 0x0000001e3e077224 */ /* 0x040fe200078e020a */
[----:B------:R-:W-:Y:S01]  /*0bb0*/  @!P3 LOP3.LUT R5, RZ, R21, RZ, 0x33, !PT ;  /* 0x00000015ff05b212 */ /* 0x000fe200078e33ff */
[----:B------:R-:W-:Y:S01]  /*0bc0*/  IMAD R10, R62, R63, RZ ;  /* 0x0000003f3e0a7224 */ /* 0x000fe200078e02ff */
[----:B------:R-:W-:Y:S01]  /*0bd0*/  @P1 IADD3 R37, R37, R11, RZ ;  /* 0x0000000b25251210 */ /* 0x000fe20007ffe0ff */
[----:B------:R0:W5:Y:S02]  /*0be0*/  LDG.E R30, [R8.64] ;  /* 0x00000012081e7981 */ /* 0x000164000c1e1900 */
[----:B------:R-:W-:-:S02]  /*0bf0*/  IMAD R7, R5, R10, R7 ;  /* 0x0000000a05077224 */ /* 0x000fc400078e0207 */
[----:B------:R1:W2:Y:S02]  /*0c00*/  @P1 LDG.E R45, [R36.64] ;  /* 0x00000012242d1981 */ /* 0x0002a4000c1e1900 */
[C---:B------:R-:W-:Y:S02]  /*0c10*/  IMAD.WIDE R10, R7.reuse, 0x4, R64 ;  /* 0x00000004070a7825 */ /* 0x040fe400078e0240 */
[----:B------:R1:W3:Y:S04]  /*0c20*/  @P1 LDG.E R44, [R36.64+0x4] ;  /* 0x00000412242c1981 */ /* 0x0002e8000c1e1900 */
[----:B------:R1:W4:Y:S04]  /*0c30*/  @P1 LDG.E R43, [R36.64+0x8] ;  /* 0x00000812242b1981 */ /* 0x000328000c1e1900 */
[----:B------:R0:W5:Y:S01]  /*0c40*/  LD.E R76, [R10.64] ;  /* 0x000000120a4c7980 */ /* 0x000162000c101900 */
[----:B------:R-:W-:Y:S01]  /*0c50*/  IMAD.WIDE R34, R7, 0x4, R66 ;  /* 0x0000000407227825 */ /* 0x000fe200078e0242 */
[C---:B------:R-:W-:Y:S01]  /*0c60*/  FADD R5, R6.reuse, R23 ;  /* 0x0000001706057221 */ /* 0x040fe20000000000 */
[----:B------:R-:W-:Y:S01]  /*0c70*/  FADD R7, R6, R24 ;  /* 0x0000001806077221 */ /* 0x000fe20000000000 */
[----:B------:R0:W5:Y:S02]  /*0c80*/  LDG.E R29, [R8.64+0x4] ;  /* 0x00000412081d7981 */ /* 0x000164000c1e1900 */
[C---:B------:R-:W-:Y:S01]  /*0c90*/  FMUL R5, R4.reuse, R5 ;  /* 0x0000000504057220 */ /* 0x040fe20000400000 */
[C---:B------:R-:W-:Y:S01]  /*0ca0*/  FMUL R7, R4.reuse, R7 ;  /* 0x0000000704077220 */ /* 0x040fe20000400000 */
[----:B------:R-:W-:Y:S01]  /*0cb0*/  FMUL R4, R4, R31 ;  /* 0x0000001f04047220 */ /* 0x000fe20000400000 */
[----:B------:R0:W5:Y:S03]  /*0cc0*/  LDG.E R32, [R8.64+0x8] ;  /* 0x0000081208207981 */ /* 0x000166000c1e1900 */
[----:B------:R-:W0:Y:S01]  /*0cd0*/  F2I.TRUNC.NTZ R5, R5 ;  /* 0x0000000500057305 */ /* 0x000e22000020f100 */
[----:B------:R-:W-:Y:S01]  /*0ce0*/  ISETP.NE.U32.AND P2, PT, R2, RZ, PT ;  /* 0x000000ff0200720c */ /* 0x000fe20003f45070 */
[----:B------:R0:W5:Y:S01]  /*0cf0*/  LDG.E R0, [R38.64] ;  /* 0x0000001226007981 */ /* 0x000162000c1e1900 */
[----:B-1----:R-:W-:Y:S01]  /*0d00*/  CS2R R36, SRZ ;  /* 0x0000000000247805 */ /* 0x002fe2000001ff00 */
[----:B------:R-:W-:-:S02]  /*0d10*/  MOV R40, RZ ;  /* 0x000000ff00287202 */ /* 0x000fc40000000f00 */
[----:B------:R1:W5:Y:S02]  /*0d20*/  LD.E R75, [R34.64] ;  /* 0x00000012224b7980 */ /* 0x000364000c101900 */
[----:B------:R-:W1:Y:S08]  /*0d30*/  F2I.TRUNC.NTZ R7, R7 ;  /* 0x0000000700077305 */ /* 0x000e70000020f100 */
[----:B------:R-:W1:Y:S01]  /*0d40*/  F2I.TRUNC.NTZ R4, R4 ;  /* 0x0000000400047305 */ /* 0x000e62000020f100 */
[----:B------:R-:W-:-:S02]  /*0d50*/  IADD3 R6, R62, -0x1, R27 ;  /* 0xffffffff3e067810 */ /* 0x000fc40007ffe01b */
[----:B0-----:R-:W-:Y:S02]  /*0d60*/  IADD3 R8, R63, -0x1, R26 ;  /* 0xffffffff3f087810 */ /* 0x001fe40007ffe01a */
[----:B------:R-:W-:Y:S01]  /*0d70*/  IADD3 R9, R21, -0x1, R28 ;  /* 0xffffffff15097810 */ /* 0x000fe20007ffe01c */
[----:B-1----:R-:W-:Y:S01]  /*0d80*/  IMAD.MOV.U32 R35, RZ, RZ, RZ ;  /* 0x000000ffff237224 */ /* 0x002fe200078e00ff */
[----:B------:R-:W-:Y:S01]  /*0d90*/  IMNMX R31, R5, R6, PT ;  /* 0x00000006051f7217 */ /* 0x000fe20003800200 */
[----:B------:R-:W-:Y:S01]  /*0da0*/  CS2R R38, SRZ ;  /* 0x0000000000267805 */ /* 0x000fe2000001ff00 */
[----:B------:R-:W-:Y:S02]  /*0db0*/  IMNMX R33, R7, R8, PT ;  /* 0x0000000807217217 */ /* 0x000fe40003800200 */
[----:B------:R-:W-:Y:S02]  /*0dc0*/  ISETP.NE.AND.EX P2, PT, R3, RZ, PT, P2 ;  /* 0x000000ff0300720c */ /* 0x000fe40003f45320 */
[----:B------:R-:W-:Y:S01]  /*0dd0*/  IMNMX R34, R4, R9, PT ;  /* 0x0000000904227217 */ /* 0x000fe20003800200 */
[----:B--2---:R-:W-:Y:S01]  /*0de0*/  @P1 FADD R45, RZ, R45 ;  /* 0x0000002dff2d1221 */ /* 0x004fe20000000000 */
[----:B---3--:R-:W-:Y:S01]  /*0df0*/  @P1 FADD R44, RZ, R44 ;  /* 0x0000002cff2c1221 */ /* 0x008fe20000000000 */
[----:B----4-:R-:W-:Y:S01]  /*0e00*/  @P1 FADD R43, RZ, R43 ;  /* 0x0000002bff2b1221 */ /* 0x010fe20000000000 */
[----:B------:R-:W-:Y:S05]  /*0e10*/  @P1 BRA `(.L_x_555) ;  /* 0x0000010000001947 */ /* 0x000fea0003800000 */
[----:B------:R-:W-:Y:S01]  /*0e20*/  ISETP.NE.U32.AND P1, PT, RZ, c[0x0][0x2c8], PT ;  /* 0x0000b200ff007a0c */ /* 0x000fe20003f25070 */
[----:B------:R-:W-:Y:S01]  /*0e30*/  CS2R R44, SRZ ;  /* 0x00000000002c7805 */ /* 0x000fe2000001ff00 */
[----:B------:R-:W-:-:S02]  /*0e40*/  MOV R43, RZ ;  /* 0x000000ff002b7202 */ /* 0x000fc40000000f00 */
[----:B------:R-:W-:-:S13]  /*0e50*/  ISETP.NE.AND.EX P1, PT, RZ, c[0x0][0x2cc], PT, P1 ;  /* 0x0000b300ff007a0c */ /* 0x000fda0003f25310 */
[----:B------:R-:W-:Y:S05]  /*0e60*/  @!P1 BRA `(.L_x_555) ;  /* 0x000000b000009947 */ /* 0x000fea0003800000 */
[----:B------:R-:W-:Y:S01]  /*0e70*/  IMAD R3, R20, c[0x0][0x2e0], RZ ;  /* 0x0000b80014037a24 */ /* 0x000fe200078e02ff */
[----:B------:R-:W-:-:S03]  /*0e80*/  MOV R7, c[0x0][0x2e0] ;  /* 0x0000b80000077a02 */ /* 0x000fc60000000f00 */
[C---:B------:R-:W-:Y:S02]  /*0e90*/  IMAD R5, R18.reuse, UR10, R3 ;  /* 0x0000000a12057c24 */ /* 0x040fe4000f8e0203 */
[----:B------:R-:W-:-:S05]  /*0ea0*/  IMAD.WIDE.U32 R2, R18, R7, c[0x0][0x2c8] ;  /* 0x0000b20012027625 */ /* 0x000fca00078e0007 */
[----:B------:R-:W-:-:S05]  /*0eb0*/  IADD3 R3, R3, R5, RZ ;  /* 0x0000000503037210 */ /* 0x000fca0007ffe0ff */
[----:B------:R-:W2:Y:S04]  /*0ec0*/  LDG.E R45, [R2.64] ;  /* 0x00000012022d7981 */ /* 0x000ea8000c1e1900 */
[----:B------:R-:W3:Y:S04]  /*0ed0*/  LDG.E R44, [R2.64+0x4] ;  /* 0x00000412022c7981 */ /* 0x000ee8000c1e1900 */
[----:B------:R-:W4:Y:S01]  /*0ee0*/  LDG.E R43, [R2.64+0x8] ;  /* 0x00000812022b7981 */ /* 0x000f22000c1e1900 */
[----:B--2---:R-:W-:Y:S01]  /*0ef0*/  FADD R45, RZ, R45 ;  /* 0x0000002dff2d7221 */ /* 0x004fe20000000000 */
[----:B---3--:R-:W-:Y:S01]  /*0f00*/  FADD R44, RZ, R44 ;  /* 0x0000002cff2c7221 */ /* 0x008fe20000000000 */
[----:B----4-:R-:W-:Y:S01]  /*0f10*/  FADD R43, RZ, R43 ;  /* 0x0000002bff2b7221 */ /* 0x010fe20000000000 */
.L_x_555:
[----:B------:R-:W-:Y:S02]  /*0f20*/  MOV R41, RZ ;  /* 0x000000ff00297202 */ /* 0x000fe40000000f00 */
[----:B------:R-:W-:Y:S01]  /*0f30*/  MOV R42, RZ ;  /* 0x000000ff002a7202 */ /* 0x000fe20000000f00 */
[----:B------:R-:W-:Y:S05]  /*0f40*/  @!P2 BRA `(.L_x_556) ;  /* 0x000036300000a947 */ /* 0x000fea0003800000 */
[----:B------:R-:W-:Y:S01]  /*0f50*/  BSSY B0, `(.L_x_556) ;  /* 0x0000362000007945 */ /* 0x000fe20003800000 */
[----:B------:R-:W-:Y:S01]  /*0f60*/  FFMA R43, R43, c[0x0][0x2b8], RZ ;  /* 0x0000ae002b2b7a23 */ /* 0x000fe200000000ff */
[----:B------:R-:W-:Y:S01]  /*0f70*/  FFMA R44, R44, c[0x0][0x2b8], RZ ;  /* 0x0000ae002c2c7a23 */ /* 0x000fe200000000ff */
[----:B------:R-:W-:Y:S01]  /*0f80*/  FFMA R45, R45, c[0x0][0x2b8], RZ ;  /* 0x0000ae002d2d7a23 */ /* 0x000fe200000000ff */
[----:B------:R-:W-:Y:S01]  /*0f90*/  MOV R46, RZ ;  /* 0x000000ff002e7202 */ /* 0x000fe20000000f00 */
[----:B------:R-:W-:Y:S01]  /*0fa0*/  IMAD.MOV.U32 R47, RZ, RZ, R26 ;  /* 0x000000ffff2f7224 */ /* 0x000fe200078e001a */
[----:B------:R-:W-:Y:S01]  /*0fb0*/  MOV R48, R27 ;  /* 0x0000001b00307202 */ /* 0x000fe20000000f00 */
[----:B------:R-:W-:Y:S01]  /*0fc0*/  CS2R R50, SRZ ;  /* 0x0000000000327805 */ /* 0x000fe2000001ff00 */
[----:B------:R-:W-:Y:S01]  /*0fd0*/  MOV R49, RZ ;  /* 0x000000ff00317202 */ /* 0x000fe20000000f00 */
[----:B------:R-:W-:Y:S01]  /*0fe0*/  CS2R R2, SRZ ;  /* 0x0000000000027805 */ /* 0x000fe2000001ff00 */
[----:B------:R-:W-:Y:S01]  /*0ff0*/  CS2R R52, SRZ ;  /* 0x0000000000347805 */ /* 0x000fe2000001ff00 */
[----:B------:R-:W-:Y:S01]  /*1000*/  CS2R R54, SRZ ;  /* 0x0000000000367805 */ /* 0x000fe2000001ff00 */
[----:B------:R-:W-:Y:S01]  /*1010*/  MOV R56, RZ ;  /* 0x000000ff00387202 */ /* 0x000fe20000000f00 */
[----:B------:R-:W-:Y:S01]  /*1020*/  CS2R R4, SRZ ;  /* 0x0000000000047805 */ /* 0x000fe2000001ff00 */
[----:B------:R-:W-:Y:S01]  /*1030*/  CS2R R6, SRZ ;  /* 0x0000000000067805 */ /* 0x000fe2000001ff00 */
[----:B------:R-:W-:Y:S01]  /*1040*/  MOV R58, RZ ;  /* 0x000000ff003a7202 */ /* 0x000fe20000000f00 */
[----:B------:R-:W-:Y:S01]  /*1050*/  CS2R R8, SRZ ;  /* 0x0000000000087805 */ /* 0x000fe2000001ff00 */
[----:B------:R-:W-:Y:S01]  /*1060*/  CS2R R10, SRZ ;  /* 0x00000000000a7805 */ /* 0x000fe2000001ff00 */
[----:B------:R-:W-:Y:S01]  /*1070*/  MOV R12, RZ ;  /* 0x000000ff000c7202 */ /* 0x000fe20000000f00 */
[----:B------:R-:W-:Y:S01]  /*1080*/  CS2R R40, SRZ ;  /* 0x0000000000287805 */ /* 0x000fe2000001ff00 */
[----:B------:R-:W-:Y:S01]  /*1090*/  MOV R42, RZ ;  /* 0x000000ff002a7202 */ /* 0x000fe20000000f00 */
[----:B------:R-:W-:Y:S01]  /*10a0*/  CS2R R38, SRZ ;  /* 0x0000000000267805 */ /* 0x000fe2000001ff00 */
[----:B------:R-:W-:Y:S01]  /*10b0*/  CS2R R36, SRZ ;  /* 0x0000000000247805 */ /* 0x000fe2000001ff00 */
[----:B------:R-:W-:-:S02]  /*10c0*/  MOV R35, RZ ;  /* 0x000000ff00237202 */ /* 0x000fc40000000f00 */
.L_x_641:
[----:B-----5:R-:W-:Y:S01]  /*10d0*/  ISETP.GE.AND P1, PT, R76, R75, PT ;  /* 0x0000004b4c00720c */ /* 0x020fe20003f26270 */
[----:B------:R-:W-:Y:S01]  /*10e0*/  YIELD ;  /* 0x0000000000007946 */ /* 0x000fe20003800000 */
[----:B------:R-:W-:Y:S11]  /*10f0*/  BSSY B3, `(.L_x_557) ;  /* 0x0000068000037945 */ /* 0x000ff60003800000 */
[----:B0-----:R-:W-:Y:S05]  /*1100*/  @!P1 BRA `(.L_x_558) ;  /* 0x0000066000009947 */ /* 0x001fea0003800000 */
[----:B------:R-:W-:Y:S01]  /*1110*/  BSSY B4, `(.L_x_559) ;  /* 0x0000064000047945 */ /* 0x000fe20003800000 */
[----:B------:R-:W-:-:S02]  /*1120*/  ISETP.NE.AND P1, PT, R21, RZ, PT ;  /* 0x000000ff1500720c */ /* 0x000fc40003f25270 */
[----:B------:R-:W-:Y:S02]  /*1130*/  LOP3.LUT R75, RZ, R21, RZ, 0x33, !PT ;  /* 0x00000015ff4b7212 */ /* 0x000fe400078e33ff */
.L_x_561:
[-C--:B------:R-:W-:Y:S02]  /*1140*/  ISETP.GE.AND P2, PT, R48, R31.reuse, PT ;  /* 0x0000001f3000720c */ /* 0x080fe40003f46270 */
[----:B------:R-:W-:Y:S02]  /*1150*/  IADD3 R68, R47, 0x1, RZ ;  /* 0x000000012f447810 */ /* 0x000fe40007ffe0ff */
[----:B------:R-:W-:Y:S02]  /*1160*/  IADD3 R83, R28, 0x1, RZ ;  /* 0x000000011c537810 */ /* 0x000fe40007ffe0ff */
[C---:B------:R-:W-:Y:S02]  /*1170*/  ISETP.GE.AND P3, PT, R48.reuse, R31, PT ;  /* 0x0000001f3000720c */ /* 0x040fe40003f66270 */
[----:B------:R-:W-:-:S04]  /*1180*/  IADD3 R48, R48, 0x1, RZ ;  /* 0x0000000130307810 */ /* 0x000fc80007ffe0ff */
[----:B------:R-:W-:Y:S01]  /*1190*/  SEL R48, R48, R27, !P3 ;  /* 0x0000001b30307207 */ /* 0x000fe20005800000 */
[----:B------:R-:W-:-:S05]  /*11a0*/  @!P2 IMAD.MOV R68, RZ, RZ, R47 ;  /* 0x000000ffff44a224 */ /* 0x000fca00078e022f */
[----:B------:R-:W-:-:S04]  /*11b0*/  ISETP.GT.AND P2, PT, R68, R33, PT ;  /* 0x000000214400720c */ /* 0x000fc80003f44270 */
[----:B------:R-:W-:-:S09]  /*11c0*/  SEL R47, R26, R68, P2 ;  /* 0x000000441a2f7207 */ /* 0x000fd20001000000 */
[----:B------:R-:W-:-:S04]  /*11d0*/  @!P2 IADD3 R83, R28, RZ, RZ ;  /* 0x000000ff1c53a210 */ /* 0x000fc80007ffe0ff */
[----:B------:R-:W-:-:S13]  /*11e0*/  ISETP.GT.AND P4, PT, R83, R34, PT ;  /* 0x000000225300720c */ /* 0x000fda0003f84270 */
[----:B------:R-:W-:Y:S01]  /*11f0*/  @P4 BREAK B4 ;  /* 0x0000000000044942 */ /* 0x000fe20003800000 */
[----:B------:R-:W-:Y:S01]  /*1200*/  @P4 BREAK B3 ;  /* 0x0000000000034942 */ /* 0x000fe20003800000 */
[----:B------:R-:W-:Y:S05]  /*1210*/  @P4 BRA `(.L_x_560) ;  /* 0x0000335000004947 */ /* 0x000fea0003800000 */
[----:B------:R-:W-:Y:S02]  /*1220*/  IABS R79, R21 ;  /* 0x00000015004f7213 */ /* 0x000fe40000000000 */
[----:B------:R-:W-:Y:S02]  /*1230*/  IABS R76, R63 ;  /* 0x0000003f004c7213 */ /* 0x000fe40000000000 */
[----:B------:R-:W0:Y:S01]  /*1240*/  I2F.RP R85, R79 ;  /* 0x0000004f00557306 */ /* 0x000e220000209400 */
[----:B------:R-:W-:-:S07]  /*1250*/  IABS R82, R62 ;  /* 0x0000003e00527213 */ /* 0x000fce0000000000 */
[----:B------:R-:W1:Y:S08]  /*1260*/  I2F.RP R84, R76 ;  /* 0x0000004c00547306 */ /* 0x000e700000209400 */
[----:B------:R-:W2:Y:S08]  /*1270*/  I2F.RP R28, R82 ;  /* 0x00000052001c7306 */ /* 0x000eb00000209400 */
[----:B0-----:R-:W0:Y:S08]  /*1280*/  MUFU.RCP R85, R85 ;  /* 0x0000005500557308 */ /* 0x001e300000001000 */
[----:B-1----:R-:W1:Y:S08]  /*1290*/  MUFU.RCP R84, R84 ;  /* 0x0000005400547308 */ /* 0x002e700000001000 */
[----:B--2---:R-:W2:Y:S01]  /*12a0*/  MUFU.RCP R28, R28 ;  /* 0x0000001c001c7308 */ /* 0x004ea20000001000 */
[----:B0-----:R-:W-:-:S02]  /*12b0*/  IADD3 R68, R85, 0xffffffe, RZ ;  /* 0x0ffffffe55447810 */ /* 0x001fc40007ffe0ff */
[----:B-1----:R-:W-:-:S05]  /*12c0*/  IADD3 R70, R84, 0xffffffe, RZ ;  /* 0x0ffffffe54467810 */ /* 0x002fca0007ffe0ff */
[----:B------:R0:W1:Y:S01]  /*12d0*/  F2I.FTZ.U32.TRUNC.NTZ R69, R68 ;  /* 0x0000004400457305 */ /* 0x000062000021f000 */
[----:B--2---:R-:W-:-:S07]  /*12e0*/  IADD3 R80, R28, 0xffffffe, RZ ;  /* 0x0ffffffe1c507810 */ /* 0x004fce0007ffe0ff */
[----:B------:R2:W3:Y:S01]  /*12f0*/  F2I.FTZ.U32.TRUNC.NTZ R71, R70 ;  /* 0x0000004600477305 */ /* 0x0004e2000021f000 */
[----:B0-----:R-:W-:-:S07]  /*1300*/  MOV R68, RZ ;  /* 0x000000ff00447202 */ /* 0x001fce0000000f00 */
[----:B------:R0:W4:Y:S01]  /*1310*/  F2I.FTZ.U32.TRUNC.NTZ R81, R80 ;  /* 0x0000005000517305 */ /* 0x000122000021f000 */
[----:B-1----:R-:W-:Y:S02]  /*1320*/  IADD3 R28, RZ, -R69, RZ ;  /* 0x80000045ff1c7210 */ /* 0x002fe40007ffe0ff */
[----:B--2---:R-:W-:-:S03]  /*1330*/  MOV R70, RZ ;  /* 0x000000ff00467202 */ /* 0x004fc60000000f00 */
[----:B------:R-:W-:Y:S01]  /*1340*/  IMAD R89, R28, R79, RZ ;  /* 0x0000004f1c597224 */ /* 0x000fe200078e02ff */
[----:B---3--:R-:W-:Y:S01]  /*1350*/  IADD3 R87, RZ, -R71, RZ ;  /* 0x80000047ff577210 */ /* 0x008fe20007ffe0ff */
[----:B------:R-:W-:Y:S01]  /*1360*/  IMAD.MOV.U32 R28, RZ, RZ, R83 ;  /* 0x000000ffff1c7224 */ /* 0x000fe200078e0053 */
[----:B0-----:R-:W-:Y:S01]  /*1370*/  MOV R80, RZ ;  /* 0x000000ff00507202 */ /* 0x001fe20000000f00 */
[----:B------:R-:W-:Y:S01]  /*1380*/  IMAD.HI.U32 R90, R69, R89, R68 ;  /* 0x00000059455a7227 */ /* 0x000fe200078e0044 */
[----:B------:R-:W-:Y:S02]  /*1390*/  IADD3 R69, R47, 0x100000, RZ ;  /* 0x001000002f457810 */ /* 0x000fe40007ffe0ff */
[----:B------:R-:W-:Y:S01]  /*13a0*/  IABS R68, R63 ;  /* 0x0000003f00447213 */ /* 0x000fe20000000000 */
[----:B------:R-:W-:Y:S01]  /*13b0*/  IMAD R87, R87, R76, RZ ;  /* 0x0000004c57577224 */ /* 0x000fe200078e02ff */
[----:B----4-:R-:W-:Y:S02]  /*13c0*/  IADD3 R85, RZ, -R81, RZ ;  /* 0x80000051ff557210 */ /* 0x010fe40007ffe0ff */
[----:B------:R-:W-:Y:S01]  /*13d0*/  IMNMX R83, RZ, R69, !PT ;  /* 0x00000045ff537217 */ /* 0x000fe20007800200 */
[----:B------:R-:W-:Y:S01]  /*13e0*/  IMAD.HI.U32 R86, R71, R87, R70 ;  /* 0x0000005747567227 */ /* 0x000fe200078e0046 */
[----:B------:R-:W-:-:S02]  /*13f0*/  IADD3 R70, R28, 0x100000, RZ ;  /* 0x001000001c467810 */ /* 0x000fc40007ffe0ff */
[----:B------:R-:W-:Y:S01]  /*1400*/  IADD3 R88, RZ, -R68, RZ ;  /* 0x80000044ff587210 */ /* 0x000fe20007ffe0ff */
[----:B------:R-:W-:Y:S01]  /*1410*/  IMAD R85, R85, R82, RZ ;  /* 0x0000005255557224 */ /* 0x000fe200078e02ff */
[----:B------:R-:W-:Y:S02]  /*1420*/  IADD3 R68, R48, 0x100000, RZ ;  /* 0x0010000030447810 */ /* 0x000fe40007ffe0ff */
[----:B------:R-:W-:Y:S01]  /*1430*/  IABS R71, R62 ;  /* 0x0000003e00477213 */ /* 0x000fe20000000000 */
[----:B------:R-:W-:Y:S01]  /*1440*/  IMAD.HI.U32 R87, R81, R85, R80 ;  /* 0x0000005551577227 */ /* 0x000fe200078e0050 */
[----:B------:R-:W-:Y:S02]  /*1450*/  IMNMX R85, RZ, R70, !PT ;  /* 0x00000046ff557217 */ /* 0x000fe40007800200 */
[----:B------:R-:W-:Y:S02]  /*1460*/  IABS R70, R83 ;  /* 0x0000005300467213 */ /* 0x000fe40000000000 */
[----:B------:R-:W-:-:S02]  /*1470*/  IMNMX R68, RZ, R68, !PT ;  /* 0x00000044ff447217 */ /* 0x000fc40007800200 */
[----:B------:R-:W-:Y:S02]  /*1480*/  IADD3 R69, RZ, -R71, RZ ;  /* 0x80000047ff457210 */ /* 0x000fe40007ffe0ff */
[----:B------:R-:W-:Y:S02]  /*1490*/  MOV R71, R70 ;  /* 0x0000004600477202 */ /* 0x000fe40000000f00 */
[----:B------:R-:W-:Y:S02]  /*14a0*/  IABS R84, R68 ;  /* 0x0000004400547213 */ /* 0x000fe40000000000 */
[----:B------:R-:W-:Y:S01]  /*14b0*/  IABS R80, R21 ;  /* 0x0000001500507213 */ /* 0x000fe20000000000 */
[----:B------:R-:W-:Y:S01]  /*14c0*/  IMAD.HI.U32 R70, R86, R71, RZ ;  /* 0x0000004756467227 */ /* 0x000fe200078e00ff */
[----:B------:R-:W-:Y:S02]  /*14d0*/  IABS R81, R85 ;  /* 0x0000005500517213 */ /* 0x000fe40000000000 */
[----:B------:R-:W-:Y:S01]  /*14e0*/  MOV R86, R69 ;  /* 0x0000004500567202 */ /* 0x000fe20000000f00 */
[----:B------:R-:W-:Y:S01]  /*14f0*/  IMAD.HI.U32 R69, R87, R84, RZ ;  /* 0x0000005457457227 */ /* 0x000fe200078e00ff */
[----:B------:R-:W-:-:S02]  /*1500*/  IADD3 R89, RZ, -R80, RZ ;  /* 0x80000050ff597210 */ /* 0x000fc40007ffe0ff */
[----:B------:R-:W-:Y:S01]  /*1510*/  ISETP.GE.AND P5, PT, R85, RZ, PT ;  /* 0x000000ff5500720c */ /* 0x000fe20003fa6270 */
[----:B------:R-:W-:-:S04]  /*1520*/  IMAD.HI.U32 R80, R90, R81, RZ ;  /* 0x000000515a507227 */ /* 0x000fc800078e00ff */
[----:B------:R-:W-:Y:S02]  /*1530*/  IMAD R71, R70, R88, R71 ;  /* 0x0000005846477224 */ /* 0x000fe400078e0247 */
[----:B------:R-:W-:Y:S02]  /*1540*/  IMAD R69, R69, R86, R84 ;  /* 0x0000005645457224 */ /* 0x000fe400078e0254 */
[----:B------:R-:W-:Y:S01]  /*1550*/  IMAD R80, R80, R89, R81 ;  /* 0x0000005950507224 */ /* 0x000fe200078e0251 */
[----:B------:R-:W-:Y:S02]  /*1560*/  ISETP.GT.U32.AND P3, PT, R76, R71, PT ;  /* 0x000000474c00720c */ /* 0x000fe40003f64070 */
[----:B------:R-:W-:Y:S02]  /*1570*/  ISETP.GT.U32.AND P2, PT, R82, R69, PT ;  /* 0x000000455200720c */ /* 0x000fe40003f44070 */
[----:B------:R-:W-:-:S09]  /*1580*/  ISETP.GT.U32.AND P4, PT, R79, R80, PT ;  /* 0x000000504f00720c */ /* 0x000fd20003f84070 */
[----:B------:R-:W-:Y:S02]  /*1590*/  @!P3 IADD3 R71, R71, -R76, RZ ;  /* 0x8000004c4747b210 */ /* 0x000fe40007ffe0ff */
[----:B------:R-:W-:Y:S02]  /*15a0*/  @!P2 IMAD.IADD R69, R69, 0x1, -R82 ;  /* 0x000000014545a824 */ /* 0x000fe400078e0a52 */
[----:B------:R-:W-:Y:S02]  /*15b0*/  @!P4 IADD3 R80, R80, -R79, RZ ;  /* 0x8000004f5050c210 */ /* 0x000fe40007ffe0ff */
[----:B------:R-:W-:Y:S02]  /*15c0*/  ISETP.GT.U32.AND P6, PT, R76, R71, PT ;  /* 0x000000474c00720c */ /* 0x000fe40003fc4070 */
[----:B------:R-:W-:Y:S02]  /*15d0*/  ISETP.GT.U32.AND P2, PT, R79, R80, PT ;  /* 0x000000504f00720c */ /* 0x000fe40003f44070 */
[----:B------:R-:W-:-:S02]  /*15e0*/  ISETP.GT.U32.AND P3, PT, R82, R69, PT ;  /* 0x000000455200720c */ /* 0x000fc40003f64070 */
[----:B------:R-:W-:-:S07]  /*15f0*/  ISETP.GE.AND P4, PT, R83, RZ, PT ;  /* 0x000000ff5300720c */ /* 0x000fce0003f86270 */
[----:B------:R-:W-:Y:S02]  /*1600*/  @!P6 IADD3 R71, R71, -R76, RZ ;  /* 0x8000004c4747e210 */ /* 0x000fe40007ffe0ff */
[----:B------:R-:W-:Y:S01]  /*1610*/  ISETP.GE.AND P6, PT, R68, RZ, PT ;  /* 0x000000ff4400720c */ /* 0x000fe20003fc6270 */
[----:B------:R-:W-:Y:S01]  /*1620*/  IMAD R68, R62, R63, RZ ;  /* 0x0000003f3e447224 */ /* 0x000fe200078e02ff */
[----:B------:R-:W-:Y:S02]  /*1630*/  @!P2 IADD3 R80, R80, -R79, RZ ;  /* 0x8000004f5050a210 */ /* 0x000fe40007ffe0ff */
[----:B------:R-:W-:Y:S02]  /*1640*/  @!P3 IADD3 R69, R69, -R82, RZ ;  /* 0x800000524545b210 */ /* 0x000fe40007ffe0ff */
[----:B------:R-:W-:Y:S02]  /*1650*/  ISETP.NE.AND P3, PT, R63, RZ, PT ;  /* 0x000000ff3f00720c */ /* 0x000fe40003f65270 */
[----:B------:R-:W-:-:S02]  /*1660*/  ISETP.NE.AND P2, PT, R62, RZ, PT ;  /* 0x000000ff3e00720c */ /* 0x000fc40003f45270 */
[----:B------:R-:W-:Y:S02]  /*1670*/  @!P4 IADD3 R71, -R71, RZ, RZ ;  /* 0x000000ff4747c210 */ /* 0x000fe40007ffe1ff */
[----:B------:R-:W-:Y:S02]  /*1680*/  @!P5 IADD3 R80, -R80, RZ, RZ ;  /* 0x000000ff5050d210 */ /* 0x000fe40007ffe1ff */
[----:B------:R-:W-:Y:S02]  /*1690*/  @!P6 IADD3 R69, -R69, RZ, RZ ;  /* 0x000000ff4545e210 */ /* 0x000fe40007ffe1ff */
[----:B------:R-:W-:-:S03]  /*16a0*/  SEL R80, R75, R80, !P1 ;  /* 0x000000504b507207 */ /* 0x000fc60004800000 */
[----:B------:R-:W-:Y:S02]  /*16b0*/  @!P3 LOP3.LUT R71, RZ, R63, RZ, 0x33, !PT ;  /* 0x0000003fff47b212 */ /* 0x000fe400078e33ff */
[----:B------:R-:W-:-:S05]  /*16c0*/  @!P2 LOP3.LUT R69, RZ, R62, RZ, 0x33, !PT ;  /* 0x0000003eff45a212 */ /* 0x000fca00078e33ff */
[----:B------:R-:W-:-:S04]  /*16d0*/  IMAD R69, R62, R71, R69 ;  /* 0x000000473e457224 */ /* 0x000fc800078e0245 */
[----:B------:R-:W-:-:S04]  /*16e0*/  IMAD R71, R68, R80, R69 ;  /* 0x0000005044477224 */ /* 0x000fc800078e0245 */
[----:B------:R-:W-:-:S04]  /*16f0*/  IMAD.WIDE R68, R71, 0x4, R64 ;  /* 0x0000000447447825 */ /* 0x000fc800078e0240 */
[----:B------:R-:W-:Y:S01]  /*1700*/  IMAD.WIDE R70, R71, 0x4, R66 ;  /* 0x0000000447467825 */ /* 0x000fe200078e0242 */
[----:B------:R-:W2:Y:S05]  /*1710*/  LD.E R76, [R68.64] ;  /* 0x00000012444c7980 */ /* 0x000eaa000c101900 */
[----:B------:R-:W2:Y:S02]  /*1720*/  LD.E R70, [R70.64] ;  /* 0x0000001246467980 */ /* 0x000ea4000c101900 */
[----:B--2---:R-:W-:-:S13]  /*1730*/  ISETP.GE.AND P2, PT, R76, R70, PT ;  /* 0x000000464c00720c */ /* 0x004fda0003f46270 */
[----:B------:R-:W-:Y:S05]  /*1740*/  @P2 BRA `(.L_x_561) ;  /* 0xfffff9f000002947 */ /* 0x000fea000383ffff */
[----:B------:R-:W-:Y:S05]  /*1750*/  BSYNC B4 ;  /* 0x0000000000047941 */ /* 0x000fea0003800000 */
.L_x_559:
[----:B------:R-:W-:Y:S02]  /*1760*/  MOV R75, R70 ;  /* 0x00000046004b7202 */ /* 0x000fe40000000f00 */
.L_x_558:
[----:B------:R-:W-:Y:S05]  /*1770*/  BSYNC B3 ;  /* 0x0000000000037941 */ /* 0x000fea0003800000 */
.L_x_557:
[----:B------:R-:W-:-:S05]  /*1780*/  IMAD.WIDE R68, R76, 0x4, R60 ;  /* 0x000000044c447825 */ /* 0x000fca00078e023c */
[----:B------:R-:W2:Y:S01]  /*1790*/  LD.E R79, [R68.64] ;  /* 0x00000012444f7980 */ /* 0x000ea2000c101900 */
[----:B------:R-:W-:Y:S01]  /*17a0*/  IMAD.MOV.U32 R70, RZ, RZ, c[0x0][0x288] ;  /* 0x0000a200ff467624 */ /* 0x000fe200078e00ff */
[----:B--2---:R-:W-:-:S03]  /*17b0*/  SHF.R.S32.HI R80, RZ, 0x1f, R79 ;  /* 0x0000001fff507819 */ /* 0x004fc6000001144f */
[----:B------:R-:W-:-:S04]  /*17c0*/  IMAD.WIDE.U32 R70, R79, R70, c[0x0][0x268] ;  /* 0x00009a004f467625 */ /* 0x000fc800078e0046 */
[----:B------:R-:W-:-:S04]  /*17d0*/  IMAD R82, R80, c[0x0][0x288], RZ ;  /* 0x0000a20050527a24 */ /* 0x000fc800078e02ff */
[----:B------:R-:W-:-:S05]  /*17e0*/  IMAD R81, R79, UR4, R82 ;  /* 0x000000044f517c24 */ /* 0x000fca000f8e0252 */
[----:B------:R-:W-:-:S05]  /*17f0*/  IADD3 R71, R71, R81, RZ ;  /* 0x0000005147477210 */ /* 0x000fca0007ffe0ff */
[----:B------:R-:W2:Y:S01]  /*1800*/  LDG.E R70, [R70.64] ;  /* 0x0000001246467981 */ /* 0x000ea2000c1e1900 */
[----:B------:R-:W-:Y:S01]  /*1810*/  BSSY B3, `(.L_x_562) ;  /* 0x00000f7000037945 */ /* 0x000fe20003800000 */
[----:B--2---:R-:W-:-:S04]  /*1820*/  LOP3.LUT R81, R70, 0x1, RZ, 0xc0, !PT ;  /* 0x0000000146517812 */ /* 0x004fc800078ec0ff */
[----:B------:R-:W-:-:S04]  /*1830*/  ISETP.NE.U32.AND P1, PT, R81, 0x1, PT ;  /* 0x000000015100780c */ /* 0x000fc80003f25070 */
[----:B------:R-:W-:-:S13]  /*1840*/  ISETP.NE.AND P1, PT, R79, R18, !P1 ;  /* 0x000000124f00720c */ /* 0x000fda0004f25270 */
[----:B------:R-:W-:Y:S05]  /*1850*/  @!P1 BRA `(.L_x_563) ;  /* 0x00000f2000009947 */ /* 0x000fea0003800000 */
[----:B------:R-:W-:Y:S01]  /*1860*/  IMAD R10, R80, c[0x0][0x1a8], RZ ;  /* 0x00006a00500a7a24 */ /* 0x000fe200078e02ff */
[----:B------:R-:W-:-:S03]  /*1870*/  MOV R12, c[0x0][0x1a8] ;  /* 0x00006a00000c7a02 */ /* 0x000fc60000000f00 */
[C---:B------:R-:W-:Y:S02]  /*1880*/  IMAD R69, R79.reuse, UR5, R10 ;  /* 0x000000054f457c24 */ /* 0x040fe4000f8e020a */
[----:B------:R-:W-:-:S05]  /*1890*/  IMAD.WIDE.U32 R10, R79, R12, c[0x0][0x188] ;  /* 0x000062004f0a7625 */ /* 0x000fca00078e000c */
[----:B------:R-:W-:Y:S02]  /*18a0*/  IADD3 R69, R11, R69, RZ ;  /* 0x000000450b457210 */ /* 0x000fe40007ffe0ff */
[----:B------:R-:W-:-:S05]  /*18b0*/  MOV R68, R10 ;  /* 0x0000000a00447202 */ /* 0x000fca0000000f00 */
[----:B------:R-:W2:Y:S04]  /*18c0*/  LDG.E R11, [R68.64+0x4] ;  /* 0x00000412440b7981 */ /* 0x000ea8000c1e1900 */
[----:B------:R-:W3:Y:S04]  /*18d0*/  LDG.E R10, [R68.64] ;  /* 0x00000012440a7981 */ /* 0x000ee8000c1e1900 */
[----:B------:R-:W4:Y:S01]  /*18e0*/  LDG.E R12, [R68.64+0x8] ;  /* 0x00000812440c7981 */ /* 0x000f22000c1e1900 */
[----:B------:R-:W-:Y:S01]  /*18f0*/  BSSY B4, `(.L_x_564) ;  /* 0x0000014000047945 */ /* 0x000fe20003800000 */
[----:B--2---:R-:W-:Y:S01]  /*1900*/  FADD R11, R24, -R11 ;  /* 0x8000000b180b7221 */ /* 0x004fe20000000000 */
[----:B---3--:R-:W-:-:S03]  /*1910*/  FADD R10, R23, -R10 ;  /* 0x8000000a170a7221 */ /* 0x008fc60000000000 */
[----:B------:R-:W-:Y:S01]  /*1920*/  FMUL R57, R11, R11 ;  /* 0x0000000b0b397220 */ /* 0x000fe20000400000 */
[----:B----4-:R-:W-:-:S03]  /*1930*/  FADD R12, R25, -R12 ;  /* 0x8000000c190c7221 */ /* 0x010fc60000000000 */
[----:B------:R-:W-:-:S04]  /*1940*/  FFMA R57, R10, R10, R57 ;  /* 0x0000000a0a397223 */ /* 0x000fc80000000039 */
[----:B------:R-:W-:-:S04]  /*1950*/  FFMA R70, R12, R12, R57 ;  /* 0x0000000c0c467223 */ /* 0x000fc80000000039 */
[----:B------:R0:W1:Y:S01]  /*1960*/  MUFU.RSQ R71, R70 ;  /* 0x0000004600477308 */ /* 0x0000620000001400 */
[----:B------:R-:W-:-:S04]  /*1970*/  IADD3 R57, R70, -0xd000000, RZ ;  /* 0xf300000046397810 */ /* 0x000fc80007ffe0ff */
[----:B------:R-:W-:-:S13]  /*1980*/  ISETP.GT.U32.AND P0, PT, R57, 0x727fffff, PT ;  /* 0x727fffff3900780c */ /* 0x000fda0003f04070 */
[----:B------:R-:W-:Y:S05]  /*1990*/  @!P0 BRA `(.L_x_565) ;  /* 0x0000005000008947 */ /* 0x000fea0003800000 */
[----:B01----:R-:W-:Y:S02]  /*19a0*/  MOV R68, R70 ;  /* 0x0000004600447202 */ /* 0x003fe40000000f00 */
[----:B------:R-:W-:Y:S02]  /*19b0*/  MOV R91, 0x19d0 ;  /* 0x000019d0005b7802 */ /* 0x000fe40000000f00 */
[----:B------:R-:W-:Y:S05]  /*19c0*/  CALL.REL.NOINC `($__internal_14_$__cuda_sm20_sqrt_rn_f32_slowpath) ;  /* 0x0000355000007944 */ /* 0x000fea0003c00000 */
[----:B------:R-:W-:Y:S01]  /*19d0*/  MOV R57, R86 ;  /* 0x0000005600397202 */ /* 0x000fe20000000f00 */
[----:B------:R-:W-:Y:S05]  /*19e0*/  BRA `(.L_x_566) ;  /* 0x0000004000007947 */ /* 0x000fea0003800000 */
.L_x_565:
[----:B01----:R-:W-:Y:S01]  /*19f0*/  FMUL.FTZ R57, R70, R71 ;  /* 0x0000004746397220 */ /* 0x003fe20000410000 */
[----:B------:R-:W-:-:S03]  /*1a00*/  FMUL.FTZ R69, R71, 0.5 ;  /* 0x3f00000047457820 */ /* 0x000fc60000410000 */
[----:B------:R-:W-:-:S04]  /*1a10*/  FFMA R68, -R57, R57, R70 ;  /* 0x0000003939447223 */ /* 0x000fc80000000146 */
[----:B------:R-:W-:Y:S02]  /*1a20*/  FFMA R57, R68, R69, R57 ;  /* 0x0000004544397223 */ /* 0x000fe40000000039 */
.L_x_566:
[----:B------:R-:W-:Y:S05]  /*1a30*/  BSYNC B4 ;  /* 0x0000000000047941 */ /* 0x000fea0003800000 */
.L_x_564:
[C---:B------:R-:W-:Y:S01]  /*1a40*/  IMAD R68, R80.reuse, c[0x0][0x250], RZ ;  /* 0x0000940050447a24 */ /* 0x040fe200078e02ff */
[----:B------:R-:W-:Y:S01]  /*1a50*/  MOV R78, c[0x0][0x250] ;  /* 0x00009400004e7a02 */ /* 0x000fe20000000f00 */
[----:B------:R-:W-:Y:S02]  /*1a60*/  IMAD R70, R80, c[0x0][0x218], RZ ;  /* 0x0000860050467a24 */ /* 0x000fe400078e02ff */
[----:B------:R-:W-:Y:S02]  /*1a70*/  IMAD.MOV.U32 R82, RZ, RZ, c[0x0][0x218] ;  /* 0x00008600ff527624 */ /* 0x000fe400078e00ff */
[C---:B------:R-:W-:Y:S02]  /*1a80*/  IMAD R77, R79.reuse, UR7, R68 ;  /* 0x000000074f4d7c24 */ /* 0x040fe4000f8e0244 */
[C---:B------:R-:W-:Y:S02]  /*1a90*/  IMAD R81, R79.reuse, UR8, R70 ;  /* 0x000000084f517c24 */ /* 0x040fe4000f8e0246 */
[----:B------:R-:W-:-:S04]  /*1aa0*/  IMAD.WIDE.U32 R70, R79, R78, c[0x0][0x230] ;  /* 0x00008c004f467625 */ /* 0x000fc800078e004e */
[----:B------:R-:W-:Y:S01]  /*1ab0*/  IMAD.WIDE.U32 R68, R79, R82, c[0x0][0x1f8] ;  /* 0x00007e004f447625 */ /* 0x000fe200078e0052 */
[----:B------:R-:W-:-:S04]  /*1ac0*/  IADD3 R71, R71, R77, RZ ;  /* 0x0000004d47477210 */ /* 0x000fc80007ffe0ff */
[----:B------:R-:W-:Y:S01]  /*1ad0*/  IADD3 R69, R69, R81, RZ ;  /* 0x0000005145457210 */ /* 0x000fe20007ffe0ff */
[----:B------:R-:W2:Y:S05]  /*1ae0*/  LDG.E R70, [R70.64] ;  /* 0x0000001246467981 */ /* 0x000eaa000c1e1900 */
[----:B------:R-:W3:Y:S01]  /*1af0*/  LDG.E R69, [R68.64] ;  /* 0x0000001244457981 */ /* 0x000ee2000c1e1900 */
[----:B------:R-:W-:Y:S01]  /*1b00*/  FADD R81, -R22, R57 ;  /* 0x0000003916517221 */ /* 0x000fe20000000100 */
[----:B------:R-:W-:Y:S03]  /*1b10*/  BSSY B6, `(.L_x_567) ;  /* 0x00000c5000067945 */ /* 0x000fe60003800000 */
[----:B--2---:R-:W-:Y:S01]  /*1b20*/  FADD R81, R81, -R70 ;  /* 0x8000004651517221 */ /* 0x004fe20000000000 */
[C---:B---3--:R-:W-:Y:S01]  /*1b30*/  FSETP.GT.AND P0, PT, R0.reuse, -R69, PT ;  /* 0x800000450000720b */ /* 0x048fe20003f04000 */
[----:B------:R-:W-:-:S03]  /*1b40*/  FADD R77, R0, R69 ;  /* 0x00000045004d7221 */ /* 0x000fc60000000000 */
[----:B------:R-:W-:-:S13]  /*1b50*/  FSETP.LE.AND P0, PT, R81, c[0x0][0x2ac], P0 ;  /* 0x0000ab0051007a0b */ /* 0x000fda0000703000 */
        /* <DEDUP_REMOVED lines=17> */
[----:B--2---:R-:W-:Y:S01]  /*1c70*/  FADD R58, R30, -R5 ;  /* 0x800000051e3a7221 */ /* 0x004fe20000000000 */
[----:B---3--:R-:W-:Y:S01]  /*1c80*/  FADD R53, R29, -R4 ;  /* 0x800000041d357221 */ /* 0x008fe20000000000 */
[----:B----4-:R-:W-:Y:S01]  /*1c90*/  FADD R55, R32, -R55 ;  /* 0x8000003720377221 */ /* 0x010fe20000000000 */
[----:B-1----:R-:W-:Y:S05]  /*1ca0*/  @!P2 BRA `(.L_x_570) ;  /* 0x000000500000a947 */ /* 0x002fea0003800000 */
[----:B------:R-:W-:Y:S02]  /*1cb0*/  MOV R68, R10 ;  /* 0x0000000a00447202 */ /* 0x000fe40000000f00 */
[----:B------:R-:W-:Y:S02]  /*1cc0*/  MOV R69, R57 ;  /* 0x0000003900457202 */ /* 0x000fe40000000f00 */
[----:B------:R-:W-:Y:S02]  /*1cd0*/  MOV R85, 0x1cf0 ;  /* 0x00001cf000557802 */ /* 0x000fe40000000f00 */
[----:B------:R-:W-:Y:S05]  /*1ce0*/  CALL.REL.NOINC `($__internal_15_$__cuda_sm3x_div_rn_noftz_f32_slowpath) ;  /* 0x000033a000007944 */ /* 0x000fea0003c00000 */
[----:B------:R-:W-:Y:S02]  /*1cf0*/  MOV R7, R87 ;  /* 0x0000005700077202 */ /* 0x000fe40000000f00 */
.L_x_570:
[----:B------:R-:W-:Y:S05]  /*1d00*/  BSYNC B7 ;  /* 0x0000000000077941 */ /* 0x000fea0003800000 */
.L_x_569:
        /* <DEDUP_REMOVED lines=9> */
[----:B------:R-:W-:Y:S01]  /*1da0*/  IMAD.MOV.U32 R68, RZ, RZ, R11 ;  /* 0x000000ffff447224 */ /* 0x000fe200078e000b */
[----:B------:R-:W-:Y:S02]  /*1db0*/  MOV R69, R57 ;  /* 0x0000003900457202 */ /* 0x000fe40000000f00 */
[----:B------:R-:W-:Y:S02]  /*1dc0*/  MOV R85, 0x1de0 ;  /* 0x00001de000557802 */ /* 0x000fe40000000f00 */
[----:B------:R-:W-:Y:S05]  /*1dd0*/  CALL.REL.NOINC `($__internal_15_$__cuda_sm3x_div_rn_noftz_f32_slowpath) ;  /* 0x000032b000007944 */ /* 0x000fea0003c00000 */
[----:B------:R-:W-:Y:S02]  /*1de0*/  MOV R8, R87 ;  /* 0x0000005700087202 */ /* 0x000fe40000000f00 */
.L_x_572:
[----:B------:R-:W-:Y:S05]  /*1df0*/  BSYNC B7 ;  /* 0x0000000000077941 */ /* 0x000fea0003800000 */
.L_x_571:
        /* <DEDUP_REMOVED lines=12> */
[----:B------:R-:W-:Y:S05]  /*1ec0*/  CALL.REL.NOINC `($__internal_15_$__cuda_sm3x_div_rn_noftz_f32_slowpath) ;  /* 0x000031c000007944 */ /* 0x000fea0003c00000 */
[----:B------:R-:W-:Y:S02]  /*1ed0*/  MOV R9, R87 ;  /* 0x0000005700097202 */ /* 0x000fe40000000f00 */
.L_x_574:
[----:B------:R-:W-:Y:S05]  /*1ee0*/  BSYNC B7 ;  /* 0x0000000000077941 */ /* 0x000fea0003800000 */
.L_x_573:
[----:B------:R-:W-:Y:S01]  /*1ef0*/  FMUL R3, R53, R8 ;  /* 0x0000000835037220 */ /* 0x000fe20000400000 */
[----:B------:R-:W-:Y:S03]  /*1f00*/  BSSY B4, `(.L_x_575) ;  /* 0x0000018000047945 */ /* 0x000fe60003800000 */
[----:B------:R-:W-:-:S04]  /*1f10*/  FFMA R2, R58, R7, R3 ;  /* 0x000000073a027223 */ /* 0x000fc80000000003 */
[----:B------:R-:W-:-:S04]  /*1f20*/  FFMA R13, R55, R9, R2 ;  /* 0x00000009370d7223 */ /* 0x000fc80000000002 */
[-C--:B------:R-:W-:Y:S01]  /*1f30*/  FFMA R5, -R8, R13.reuse, R29 ;  /* 0x0000000d08057223 */ /* 0x080fe2000000011d */
[----:B------:R-:W-:Y:S01]  /*1f40*/  FFMA R4, -R7, R13, R30 ;  /* 0x0000000d07047223 */ /* 0x000fe2000000011e */
[C---:B------:R-:W-:Y:S01]  /*1f50*/  FFMA R6, R13.reuse, -R9, R32 ;  /* 0x800000090d067223 */ /* 0x040fe20000000020 */
[----:B------:R-:W-:Y:S01]  /*1f60*/  FSETP.GEU.AND P2, PT, |R13|, c[0x0][0x2a4], PT ;  /* 0x0000a9000d007a0b */ /* 0x000fe20003f4e200 */
[----:B------:R-:W-:-:S03]  /*1f70*/  FMUL R3, R5, R5 ;  /* 0x0000000505037220 */ /* 0x000fc60000400000 */
[----:B------:R-:W-:Y:S01]  /*1f80*/  FSEL R14, R19, c[0x0][0x2a8], P2 ;  /* 0x0000aa00130e7a08 */ /* 0x000fe20001000000 */
[----:B------:R-:W-:-:S04]  /*1f90*/  FFMA R3, R4, R4, R3 ;  /* 0x0000000404037223 */ /* 0x000fc80000000003 */
[----:B------:R-:W-:Y:S01]  /*1fa0*/  FFMA R68, R6, R6, R3 ;  /* 0x0000000606447223 */ /* 0x000fe20000000003 */
[----:B------:R-:W-:-:S03]  /*1fb0*/  FMUL R59, R81, R14 ;  /* 0x0000000e513b7220 */ /* 0x000fc60000400000 */
[----:B------:R0:W1:Y:S01]  /*1fc0*/  MUFU.RSQ R3, R68 ;  /* 0x0000004400037308 */ /* 0x0000620000001400 */
[----:B------:R-:W-:-:S04]  /*1fd0*/  IADD3 R2, R68, -0xd000000, RZ ;  /* 0xf300000044027810 */ /* 0x000fc80007ffe0ff */
[----:B------:R-:W-:-:S13]  /*1fe0*/  ISETP.GT.U32.AND P3, PT, R2, 0x727fffff, PT ;  /* 0x727fffff0200780c */ /* 0x000fda0003f64070 */
[----:B------:R-:W-:Y:S05]  /*1ff0*/  @!P3 BRA `(.L_x_576) ;  /* 0x000000400000b947 */ /* 0x000fea0003800000 */
[----:B01----:R-:W-:Y:S02]  /*2000*/  MOV R91, 0x2020 ;  /* 0x00002020005b7802 */ /* 0x003fe40000000f00 */
[----:B------:R-:W-:Y:S05]  /*2010*/  CALL.REL.NOINC `($__internal_14_$__cuda_sm20_sqrt_rn_f32_slowpath) ;  /* 0x00002f0000007944 */ /* 0x000fea0003c00000 */
[----:B------:R-:W-:Y:S01]  /*2020*/  MOV R73, R86 ;  /* 0x0000005600497202 */ /* 0x000fe20000000f00 */
[----:B------:R-:W-:Y:S05]  /*2030*/  BRA `(.L_x_577) ;  /* 0x0000004000007947 */ /* 0x000fea0003800000 */
.L_x_576:
[----:B01----:R-:W-:Y:S01]  /*2040*/  FMUL.FTZ R73, R68, R3 ;  /* 0x0000000344497220 */ /* 0x003fe20000410000 */
[----:B------:R-:W-:-:S03]  /*2050*/  FMUL.FTZ R3, R3, 0.5 ;  /* 0x3f00000003037820 */ /* 0x000fc60000410000 */
[----:B------:R-:W-:-:S04]  /*2060*/  FFMA R2, -R73, R73, R68 ;  /* 0x0000004949027223 */ /* 0x000fc80000000144 */
[----:B------:R-:W-:Y:S02]  /*2070*/  FFMA R73, R2, R3, R73 ;  /* 0x0000000302497223 */ /* 0x000fe40000000049 */
.L_x_577:
[----:B------:R-:W-:Y:S05]  /*2080*/  BSYNC B4 ;  /* 0x0000000000047941 */ /* 0x000fea0003800000 */
.L_x_575:
[----:B------:R-:W-:Y:S01]  /*2090*/  FSETP.GT.AND P3, PT, R73, RZ, PT ;  /* 0x000000ff4900720b */ /* 0x000fe20003f64000 */
[----:B------:R-:W-:Y:S01]  /*20a0*/  FADD R72, RZ, -R73 ;  /* 0x80000049ff487221 */ /* 0x000fe20000000000 */
[----:B------:R-:W-:Y:S01]  /*20b0*/  BSSY B7, `(.L_x_578) ;  /* 0x0000035000077945 */ /* 0x000fe20003800000 */
[----:B------:R-:W-:Y:S01]  /*20c0*/  MOV R52, RZ ;  /* 0x000000ff00347202 */ /* 0x000fe20000000f00 */
[----:B------:R-:W-:Y:S01]  /*20d0*/  IMAD.MOV.U32 R54, RZ, RZ, RZ ;  /* 0x000000ffff367224 */ /* 0x000fe200078e00ff */
[----:B------:R-:W-:Y:S01]  /*20e0*/  FMUL R72, R72, c[0x0][0x2b4] ;  /* 0x0000ad0048487a20 */ /* 0x000fe20000400000 */
[----:B------:R-:W-:-:S04]  /*20f0*/  MOV R56, RZ ;  /* 0x000000ff00387202 */ /* 0x000fc80000000f00 */
[----:B------:R-:W-:-:S04]  /*2100*/  FSETP.GT.AND P2, PT, R59, R72, PT ;  /* 0x000000483b00720b */ /* 0x000fc80003f44000 */
[----:B------:R-:W-:Y:S01]  /*2110*/  FSEL R15, R59, R72, P2 ;  /* 0x000000483b0f7208 */ /* 0x000fe20001000000 */
        /* <DEDUP_REMOVED lines=15> */
.L_x_581:
[----:B------:R-:W-:Y:S05]  /*2210*/  BSYNC B8 ;  /* 0x0000000000087941 */ /* 0x000fea0003800000 */
.L_x_580:
        /* <DEDUP_REMOVED lines=14> */
.L_x_583:
[----:B------:R-:W-:Y:S05]  /*2300*/  BSYNC B8 ;  /* 0x0000000000087941 */ /* 0x000fea0003800000 */
.L_x_582:
        /* <DEDUP_REMOVED lines=14> */
.L_x_584:
[----:B------:R-:W-:Y:S05]  /*23f0*/  BSYNC B8 ;  /* 0x0000000000087941 */ /* 0x000fea0003800000 */
.L_x_579:
[----:B------:R-:W-:Y:S05]  /*2400*/  BSYNC B7 ;  /* 0x0000000000077941 */ /* 0x000fea0003800000 */
.L_x_578:
[----:B------:R-:W0:Y:S01]  /*2410*/  MUFU.RCP R2, R77 ;  /* 0x0000004d00027308 */ /* 0x000e220000001000 */
[----:B------:R-:W-:Y:S01]  /*2420*/  FADD R3, -R22, R57 ;  /* 0x0000003916037221 */ /* 0x000fe20000000100 */
[----:B------:R-:W-:Y:S03]  /*2430*/  BSSY B7, `(.L_x_585) ;  /* 0x0000014000077945 */ /* 0x000fe60003800000 */
[----:B------:R-:W-:-:S04]  /*2440*/  FADD R74, R3, -R70 ;  /* 0x80000046034a7221 */ /* 0x000fc80000000000 */
[----:B------:R-:W-:-:S04]  /*2450*/  FMUL R3, R7, R74 ;  /* 0x0000004a07037220 */ /* 0x000fc80000400000 */
[----:B------:R-:W-:Y:S01]  /*2460*/  FFMA R68, R52, R15, -R3 ;  /* 0x0000000f34447223 */ /* 0x000fe20000000803 */
[----:B------:R-:W-:Y:S01]  /*2470*/  FMUL R3, R8, R74 ;  /* 0x0000004a08037220 */ /* 0x000fe20000400000 */
[----:B0-----:R-:W-:Y:S02]  /*2480*/  FFMA R49, -R77, R2, 1 ;  /* 0x3f8000004d317423 */ /* 0x001fe40000000102 */
[----:B------:R-:W0:Y:S02]  /*2490*/  FCHK P2, R68, R77 ;  /* 0x0000004d44007302 */ /* 0x000e240000040000 */
[----:B------:R-:W-:Y:S01]  /*24a0*/  FFMA R51, R2, R49, R2 ;  /* 0x0000003102337223 */ /* 0x000fe20000000002 */
[----:B------:R-:W-:-:S03]  /*24b0*/  FMUL R49, R9, R74 ;  /* 0x0000004a09317220 */ /* 0x000fc60000400000 */
[----:B------:R-:W-:-:S04]  /*24c0*/  FFMA R2, R68, R51, RZ ;  /* 0x0000003344027223 */ /* 0x000fc800000000ff */
[----:B------:R-:W-:-:S04]  /*24d0*/  FFMA R46, -R77, R2, R68 ;  /* 0x000000024d2e7223 */ /* 0x000fc80000000144 */
[----:B------:R-:W-:Y:S01]  /*24e0*/  FFMA R46, R51, R46, R2 ;  /* 0x0000002e332e7223 */ /* 0x000fe20000000002 */
[-C--:B------:R-:W-:Y:S01]  /*24f0*/  FFMA R2, R54, R15.reuse, -R3 ;  /* 0x0000000f36027223 */ /* 0x080fe20000000803 */
[----:B------:R-:W-:Y:S01]  /*2500*/  FFMA R3, R56, R15, -R49 ;  /* 0x0000000f38037223 */ /* 0x000fe20000000831 */
[----:B------:R-:W-:Y:S01]  /*2510*/  MOV R51, R68 ;  /* 0x0000004400337202 */ /* 0x000fe20000000f00 */
[----:B0-----:R-:W-:Y:S05]  /*2520*/  @!P2 BRA `(.L_x_586) ;  /* 0x000000400000a947 */ /* 0x001fea0003800000 */
[----:B------:R-:W-:Y:S02]  /*2530*/  MOV R69, R77 ;  /* 0x0000004d00457202 */ /* 0x000fe40000000f00 */
[----:B------:R-:W-:Y:S02]  /*2540*/  MOV R85, 0x2560 ;  /* 0x0000256000557802 */ /* 0x000fe40000000f00 */
[----:B------:R-:W-:Y:S05]  /*2550*/  CALL.REL.NOINC `($__internal_15_$__cuda_sm3x_div_rn_noftz_f32_slowpath) ;  /* 0x00002b3000007944 */ /* 0x000fea0003c00000 */
[----:B------:R-:W-:Y:S02]  /*2560*/  MOV R46, R87 ;  /* 0x00000057002e7202 */ /* 0x000fe40000000f00 */
.L_x_586:
[----:B------:R-:W-:Y:S05]  /*2570*/  BSYNC B7 ;  /* 0x0000000000077941 */ /* 0x000fea0003800000 */
.L_x_585:
        /* <DEDUP_REMOVED lines=13> */
[----:B------:R-:W-:Y:S02]  /*2650*/  IMAD.MOV.U32 R49, RZ, RZ, R87 ;  /* 0x000000ffff317224 */ /* 0x000fe400078e0057 */
.L_x_588:
[----:B------:R-:W-:Y:S05]  /*2660*/  BSYNC B7 ;  /* 0x0000000000077941 */ /* 0x000fea0003800000 */
.L_x_587:
        /* <DEDUP_REMOVED lines=14> */
.L_x_589:
[----:B------:R-:W-:Y:S05]  /*2750*/  BSYNC B7 ;  /* 0x0000000000077941 */ /* 0x000fea0003800000 */
.L_x_568:
[----:B------:R-:W-:Y:S05]  /*2760*/  BSYNC B6 ;  /* 0x0000000000067941 */ /* 0x000fea0003800000 */
.L_x_567:
[----:B------:R-:W-:Y:S02]  /*2770*/  FSEL R78, R14, R19, P0 ;  /* 0x000000130e4e7208 */ /* 0x000fe40000000000 */
.L_x_563:
[----:B------:R-:W-:Y:S05]  /*2780*/  BSYNC B3 ;  /* 0x0000000000037941 */ /* 0x000fea0003800000 */
.L_x_562:
[----:B------:R-:W-:Y:S01]  /*2790*/  FADD R68, RZ, R43 ;  /* 0x0000002bff447221 */ /* 0x000fe20000000000 */
[----:B------:R-:W-:Y:S01]  /*27a0*/  FADD R69, RZ, R44 ;  /* 0x0000002cff457221 */ /* 0x000fe20000000000 */
[----:B------:R-:W-:Y:S01]  /*27b0*/  FADD R70, RZ, R45 ;  /* 0x0000002dff467221 */ /* 0x000fe20000000000 */
[----:B------:R-:W-:Y:S01]  /*27c0*/  BSSY B6, `(.L_x_590) ;  /* 0x00001d9000067945 */ /* 0x000fe20003800000 */
[----:B------:R-:W-:Y:S02]  /*27d0*/  IADD3 R76, R76, 0x1, RZ ;  /* 0x000000014c4c7810 */ /* 0x000fe40007ffe0ff */
[----:B------:R-:W-:-:S02]  /*27e0*/  FSEL R19, R78, R19, P1 ;  /* 0x000000134e137208 */ /* 0x000fc40000800000 */
[----:B------:R-:W-:Y:S02]  /*27f0*/  FSEL R43, R68, RZ, !P1 ;  /* 0x000000ff442b7208 */ /* 0x000fe40004800000 */
[----:B------:R-:W-:Y:S02]  /*2800*/  FSEL R44, R69, RZ, !P1 ;  /* 0x000000ff452c7208 */ /* 0x000fe40004800000 */
[----:B------:R-:W-:Y:S01]  /*2810*/  FSEL R45, R70, RZ, !P1 ;  /* 0x000000ff462d7208 */ /* 0x000fe20004800000 */
[----:B------:R-:W-:Y:S05]  /*2820*/  @!P1 BRA `(.L_x_591) ;  /* 0x00001d2000009947 */ /* 0x000fea0003800000 */
[----:B------:R-:W-:Y:S01]  /*2830*/  MOV R88, R68 ;  /* 0x0000004400587202 */ /* 0x000fe20000000f00 */
[----:B------:R-:W-:Y:S01]  /*2840*/  BSSY B3, `(.L_x_592) ;  /* 0x0000153000037945 */ /* 0x000fe20003800000 */
[----:B------:R-:W-:Y:S01]  /*2850*/  MOV R81, R69 ;  /* 0x0000004500517202 */ /* 0x000fe20000000f00 */
[----:B------:R-:W-:Y:S01]  /*2860*/  CS2R R82, SRZ ;  /* 0x0000000000527805 */ /* 0x000fe2000001ff00 */
[----:B------:R-:W-:Y:S01]  /*2870*/  MOV R90, R70 ;  /* 0x00000046005a7202 */ /* 0x000fe20000000f00 */
[----:B------:R-:W-:Y:S01]  /*2880*/  IMAD.MOV.U32 R69, RZ, RZ, RZ ;  /* 0x000000ffff457224 */ /* 0x000fe200078e00ff */
[----:B------:R-:W-:Y:S01]  /*2890*/  @!P0 MOV R43, R88 ;  /* 0x00000058002b8202 */ /* 0x000fe20000000f00 */
[----:B------:R-:W-:Y:S01]  /*28a0*/  CS2R R70, SRZ ;  /* 0x0000000000467805 */ /* 0x000fe2000001ff00 */
[----:B------:R-:W-:-:S02]  /*28b0*/  @!P0 MOV R44, R81 ;  /* 0x00000051002c8202 */ /* 0x000fc40000000f00 */
[----:B------:R-:W-:Y:S02]  /*28c0*/  @!P0 MOV R45, R90 ;  /* 0x0000005a002d8202 */ /* 0x000fe40000000f00 */
[----:B------:R-:W-:Y:S02]  /*28d0*/  MOV R86, RZ ;  /* 0x000000ff00567202 */ /* 0x000fe40000000f00 */
[----:B------:R-:W-:Y:S02]  /*28e0*/  @!P0 MOV R88, RZ ;  /* 0x000000ff00588202 */ /* 0x000fe40000000f00 */
[----:B------:R-:W-:Y:S02]  /*28f0*/  @!P0 MOV R81, RZ ;  /* 0x000000ff00518202 */ /* 0x000fe40000000f00 */
[----:B------:R-:W-:Y:S01]  /*2900*/  @!P0 MOV R90, RZ ;  /* 0x000000ff005a8202 */ /* 0x000fe20000000f00 */
[----:B------:R-:W-:Y:S05]  /*2910*/  @!P0 BRA `(.L_x_593) ;  /* 0x0000145000008947 */ /* 0x000fea0003800000 */
[--C-:B------:R-:W-:Y:S01]  /*2920*/  FADD R83, RZ, R81.reuse ;  /* 0x00000051ff537221 */ /* 0x100fe20000000000 */
[----:B------:R-:W-:Y:S01]  /*2930*/  FMUL R87, R77, R77 ;  /* 0x0000004d4d577220 */ /* 0x000fe20000400000 */
[----:B------:R-:W-:Y:S01]  /*2940*/  FADD R69, RZ, R90 ;  /* 0x0000005aff457221 */ /* 0x000fe20000000000 */
[----:B------:R-:W-:Y:S01]  /*2950*/  FADD R71, RZ, R88 ;  /* 0x00000058ff477221 */ /* 0x000fe20000000000 */
[C---:B------:R-:W-:Y:S01]  /*2960*/  FFMA R70, R0.reuse, R83, RZ ;  /* 0x0000005300467223 */ /* 0x040fe200000000ff */
[----:B------:R-:W0:Y:S01]  /*2970*/  MUFU.RCP R85, R87 ;  /* 0x0000005700557308 */ /* 0x000e220000001000 */
[C---:B------:R-:W-:Y:S01]  /*2980*/  FFMA R82, R0.reuse, R69, RZ ;  /* 0x0000004500527223 */ /* 0x040fe200000000ff */
[----:B------:R-:W-:Y:S01]  /*2990*/  FFMA R84, R0, R71, RZ ;  /* 0x0000004700547223 */ /* 0x000fe200000000ff */
[----:B------:R-:W-:Y:S01]  /*29a0*/  FMUL R68, R2, R70 ;  /* 0x0000004602447220 */ /* 0x000fe20000400000 */
[----:B------:R-:W-:Y:S01]  /*29b0*/  FMUL R83, R49, R83 ;  /* 0x0000005331537220 */ /* 0x000fe20000400000 */
[----:B------:R-:W-:Y:S01]  /*29c0*/  BSSY B7, `(.L_x_594) ;  /* 0x0000013000077945 */ /* 0x000fe20003800000 */
[----:B------:R-:W-:Y:S01]  /*29d0*/  FADD R44, R44, R81 ;  /* 0x000000512c2c7221 */ /* 0x000fe20000000000 */
[----:B------:R-:W-:Y:S01]  /*29e0*/  FFMA R68, R51, R82, R68 ;  /* 0x0000005233447223 */ /* 0x000fe20000000044 */
[----:B------:R-:W-:Y:S01]  /*29f0*/  FFMA R83, R46, R69, R83 ;  /* 0x000000452e537223 */ /* 0x000fe20000000053 */
[----:B------:R-:W-:Y:S01]  /*2a00*/  FADD R45, R45, R90 ;  /* 0x0000005a2d2d7221 */ /* 0x000fe20000000000 */
[----:B------:R-:W-:Y:S01]  /*2a10*/  FADD R43, R43, R88 ;  /* 0x000000582b2b7221 */ /* 0x000fe20000000000 */
[----:B------:R-:W-:Y:S01]  /*2a20*/  FFMA R68, R3, R84, R68 ;  /* 0x0000005403447223 */ /* 0x000fe20000000044 */
[----:B------:R-:W-:-:S03]  /*2a30*/  FFMA R71, R50, R71, R83 ;  /* 0x0000004732477223 */ /* 0x000fc60000000053 */
        /* <DEDUP_REMOVED lines=9> */
[----:B------:R-:W-:Y:S05]  /*2ad0*/  CALL.REL.NOINC `($__internal_15_$__cuda_sm3x_div_rn_noftz_f32_slowpath) ;  /* 0x000025b000007944 */ /* 0x000fea0003c00000 */
[----:B------:R-:W-:Y:S02]  /*2ae0*/  IMAD.MOV.U32 R81, RZ, RZ, R87 ;  /* 0x000000ffff517224 */ /* 0x000fe400078e0057 */
.L_x_595:
[----:B------:R-:W-:Y:S05]  /*2af0*/  BSYNC B7 ;  /* 0x0000000000077941 */ /* 0x000fea0003800000 */
.L_x_594:
        /* <DEDUP_REMOVED lines=14> */
.L_x_597:
[----:B------:R-:W-:Y:S05]  /*2be0*/  BSYNC B7 ;  /* 0x0000000000077941 */ /* 0x000fea0003800000 */
.L_x_596:
        /* <DEDUP_REMOVED lines=15> */
.L_x_599:
[----:B------:R-:W-:Y:S05]  /*2ce0*/  BSYNC B7 ;  /* 0x0000000000077941 */ /* 0x000fea0003800000 */
.L_x_598:
        /* <DEDUP_REMOVED lines=10> */
[----:B------:R-:W-:Y:S01]  /*2d90*/  MOV R68, R84 ;  /* 0x0000005400447202 */ /* 0x000fe20000000f00 */
[----:B------:R-:W-:Y:S01]  /*2da0*/  IMAD.MOV.U32 R69, RZ, RZ, R77 ;  /* 0x000000ffff457224 */ /* 0x000fe200078e004d */
[----:B------:R-:W-:Y:S02]  /*2db0*/  MOV R85, 0x2dd0 ;  /* 0x00002dd000557802 */ /* 0x000fe40000000f00 */
[----:B------:R-:W-:Y:S05]  /*2dc0*/  CALL.REL.NOINC `($__internal_15_$__cuda_sm3x_div_rn_noftz_f32_slowpath) ;  /* 0x000022c000007944 */ /* 0x000fea0003c00000 */
[----:B------:R-:W-:Y:S02]  /*2dd0*/  MOV R68, R87 ;  /* 0x0000005700447202 */ /* 0x000fe40000000f00 */
.L_x_601:
[----:B------:R-:W-:Y:S05]  /*2de0*/  BSYNC B7 ;  /* 0x0000000000077941 */ /* 0x000fea0003800000 */
.L_x_600:
[----:B------:R-:W-:Y:S01]  /*2df0*/  FMUL R84, R4, R4 ;  /* 0x0000000404547220 */ /* 0x000fe20000400000 */
[----:B------:R-:W-:Y:S01]  /*2e00*/  FADD R42, R42, R71 ;  /* 0x000000472a2a7221 */ /* 0x000fe20000000000 */
[----:B------:R-:W-:Y:S01]  /*2e10*/  FADD R71, RZ, R68 ;  /* 0x00000044ff477221 */ /* 0x000fe20000000000 */
[----:B------:R-:W-:Y:S01]  /*2e20*/  BSSY B4, `(.L_x_602) ;  /* 0x0000016000047945 */ /* 0x000fe20003800000 */
[----:B------:R-:W-:Y:S01]  /*2e30*/  FFMA R69, R5, R5, R84 ;  /* 0x0000000505457223 */ /* 0x000fe20000000054 */
[C---:B------:R-:W-:Y:S01]  /*2e40*/  FFMA R87, R15.reuse, R82, RZ ;  /* 0x000000520f577223 */ /* 0x040fe200000000ff */
[----:B------:R-:W-:Y:S02]  /*2e50*/  FFMA R85, R15, R70, RZ ;  /* 0x000000460f557223 */ /* 0x000fe400000000ff */
[----:B------:R-:W-:Y:S01]  /*2e60*/  FFMA R88, R6, R6, R69 ;  /* 0x0000000606587223 */ /* 0x000fe20000000045 */
[----:B------:R-:W-:-:S03]  /*2e70*/  FMUL R69, R54, R70 ;  /* 0x0000004636457220 */ /* 0x000fc60000400000 */
[----:B------:R0:W1:Y:S01]  /*2e80*/  MUFU.RSQ R89, R88 ;  /* 0x0000005800597308 */ /* 0x0000620000001400 */
[----:B------:R-:W-:Y:S01]  /*2e90*/  IADD3 R83, R88, -0xd000000, RZ ;  /* 0xf300000058537810 */ /* 0x000fe20007ffe0ff */
[----:B------:R-:W-:-:S03]  /*2ea0*/  FFMA R69, R52, R82, R69 ;  /* 0x0000005234457223 */ /* 0x000fc60000000045 */
[----:B------:R-:W-:Y:S01]  /*2eb0*/  ISETP.GT.U32.AND P1, PT, R83, 0x727fffff, PT ;  /* 0x727fffff5300780c */ /* 0x000fe20003f24070 */
[-C--:B------:R-:W-:Y:S01]  /*2ec0*/  FFMA R83, R15, R71.reuse, RZ ;  /* 0x000000470f537223 */ /* 0x080fe200000000ff */
[----:B------:R-:W-:-:S11]  /*2ed0*/  FFMA R84, R56, R71, R69 ;  /* 0x0000004738547223 */ /* 0x000fd60000000045 */
[----:B------:R-:W-:Y:S05]  /*2ee0*/  @!P1 BRA `(.L_x_603) ;  /* 0x0000005000009947 */ /* 0x000fea0003800000 */
[----:B01----:R-:W-:Y:S02]  /*2ef0*/  MOV R68, R88 ;  /* 0x0000005800447202 */ /* 0x003fe40000000f00 */
[----:B------:R-:W-:Y:S02]  /*2f00*/  MOV R91, 0x2f20 ;  /* 0x00002f20005b7802 */ /* 0x000fe40000000f00 */
[----:B------:R-:W-:Y:S05]  /*2f10*/  CALL.REL.NOINC `($__internal_14_$__cuda_sm20_sqrt_rn_f32_slowpath) ;  /* 0x0000200000007944 */ /* 0x000fea0003c00000 */
[----:B------:R-:W-:Y:S01]  /*2f20*/  MOV R69, R86 ;  /* 0x0000005600457202 */ /* 0x000fe20000000f00 */
[----:B------:R-:W-:Y:S05]  /*2f30*/  BRA `(.L_x_604) ;  /* 0x0000004000007947 */ /* 0x000fea0003800000 */
.L_x_603:
[----:B01----:R-:W-:Y:S01]  /*2f40*/  FMUL.FTZ R69, R88, R89 ;  /* 0x0000005958457220 */ /* 0x003fe20000410000 */
[----:B------:R-:W-:-:S03]  /*2f50*/  FMUL.FTZ R86, R89, 0.5 ;  /* 0x3f00000059567820 */ /* 0x000fc60000410000 */
[----:B------:R-:W-:-:S04]  /*2f60*/  FFMA R68, -R69, R69, R88 ;  /* 0x0000004545447223 */ /* 0x000fc80000000158 */
[----:B------:R-:W-:Y:S02]  /*2f70*/  FFMA R69, R68, R86, R69 ;  /* 0x0000005644457223 */ /* 0x000fe40000000045 */
.L_x_604:
[----:B------:R-:W-:Y:S05]  /*2f80*/  BSYNC B4 ;  /* 0x0000000000047941 */ /* 0x000fea0003800000 */
.L_x_602:
[----:B------:R-:W-:Y:S01]  /*2f90*/  FSETP.GT.AND P1, PT, R69, RZ, PT ;  /* 0x000000ff4500720b */ /* 0x000fe20003f24000 */
[----:B------:R-:W-:Y:S01]  /*2fa0*/  BSSY B4, `(.L_x_605) ;  /* 0x0000022000047945 */ /* 0x000fe20003800000 */
[----:B------:R-:W-:Y:S02]  /*2fb0*/  MOV R89, RZ ;  /* 0x000000ff00597202 */ /* 0x000fe40000000f00 */
[----:B------:R-:W-:Y:S02]  /*2fc0*/  MOV R86, RZ ;  /* 0x000000ff00567202 */ /* 0x000fe40000000f00 */
[----:B------:R-:W-:-:S07]  /*2fd0*/  MOV R91, RZ ;  /* 0x000000ff005b7202 */ /* 0x000fce0000000f00 */
[----:B------:R-:W-:Y:S05]  /*2fe0*/  @!P1 BRA `(.L_x_606) ;  /* 0x000001d000009947 */ /* 0x000fea0003800000 */
[----:B------:R-:W-:Y:S01]  /*2ff0*/  IADD3 R68, R69, 0x1800000, RZ ;  /* 0x0180000045447810 */ /* 0x000fe20007ffe0ff */
[----:B------:R-:W-:Y:S03]  /*3000*/  BSSY B5, `(.L_x_607) ;  /* 0x000000c000057945 */ /* 0x000fe60003800000 */
[----:B------:R-:W-:-:S04]  /*3010*/  LOP3.LUT R68, R68, 0x7f800000, RZ, 0xc0, !PT ;  /* 0x7f80000044447812 */ /* 0x000fc800078ec0ff */
[----:B------:R-:W-:-:S13]  /*3020*/  ISETP.GT.U32.AND P1, PT, R68, 0x1ffffff, PT ;  /* 0x01ffffff4400780c */ /* 0x000fda0003f24070 */
[----:B------:R-:W-:Y:S05]  /*3030*/  @P1 BRA `(.L_x_608) ;  /* 0x0000004000001947 */ /* 0x000fea0003800000 */
[----:B------:R-:W-:Y:S02]  /*3040*/  MOV R90, 0x3060 ;  /* 0x00003060005a7802 */ /* 0x000fe40000000f00 */
[----:B------:R-:W-:Y:S05]  /*3050*/  CALL.REL.NOINC `($__internal_13_$__cuda_sm20_rcp_rn_f32_slowpath) ;  /* 0x00001b7000007944 */ /* 0x000fea0003c00000 */
[----:B-1----:R-:W-:Y:S01]  /*3060*/  MOV R68, R86 ;  /* 0x0000005600447202 */ /* 0x002fe20000000f00 */
[----:B------:R-:W-:Y:S05]  /*3070*/  BRA `(.L_x_609) ;  /* 0x0000004000007947 */ /* 0x000fea0003800000 */
.L_x_608:
[----:B------:R-:W0:Y:S02]  /*3080*/  MUFU.RCP R68, R69 ;  /* 0x0000004500447308 */ /* 0x000e240000001000 */
[----:B0-----:R-:W-:-:S04]  /*3090*/  FFMA R86, R68, R69, -1 ;  /* 0xbf80000044567423 */ /* 0x001fc80000000045 */
[----:B------:R-:W-:-:S04]  /*30a0*/  FADD.FTZ R89, -R86, -RZ ;  /* 0x800000ff56597221 */ /* 0x000fc80000010100 */
[----:B------:R-:W-:Y:S02]  /*30b0*/  FFMA R68, R68, R89, R68 ;  /* 0x0000005944447223 */ /* 0x000fe40000000044 */
.L_x_609:
[----:B------:R-:W-:Y:S05]  /*30c0*/  BSYNC B5 ;  /* 0x0000000000057941 */ /* 0x000fea0003800000 */
.L_x_607:
[----:B------:R-:W-:-:S04]  /*30d0*/  FMUL R69, R54, R85 ;  /* 0x0000005536457220 */ /* 0x000fc80000400000 */
[----:B------:R-:W-:-:S04]  /*30e0*/  FFMA R69, R52, R87, R69 ;  /* 0x0000005734457223 */ /* 0x000fc80000000045 */
[----:B------:R-:W-:-:S04]  /*30f0*/  FFMA R69, R56, R83, R69 ;  /* 0x0000005338457223 */ /* 0x000fc80000000045 */
[-C--:B------:R-:W-:Y:S01]  /*3100*/  FMUL R89, R52, R69.reuse ;  /* 0x0000004534597220 */ /* 0x080fe20000400000 */
[-C--:B------:R-:W-:Y:S01]  /*3110*/  FMUL R91, R54, R69.reuse ;  /* 0x00000045365b7220 */ /* 0x080fe20000400000 */
        /* <DEDUP_REMOVED lines=10> */
.L_x_606:
[----:B------:R-:W-:Y:S05]  /*31c0*/  BSYNC B4 ;  /* 0x0000000000047941 */ /* 0x000fea0003800000 */
.L_x_605:
[----:B------:R-:W-:Y:S01]  /*31d0*/  FSETP.GT.AND P2, PT, R73, RZ, PT ;  /* 0x000000ff4900720b */ /* 0x000fe20003f44000 */
[----:B------:R-:W-:Y:S01]  /*31e0*/  FADD R84, RZ, R84 ;  /* 0x00000054ff547221 */ /* 0x000fe20000000000 */
[----:B------:R-:W-:Y:S01]  /*31f0*/  FSETP.GT.AND P1, PT, R59, R72, PT ;  /* 0x000000483b00720b */ /* 0x000fe20003f24000 */
[----:B------:R-:W-:Y:S01]  /*3200*/  BSSY B7, `(.L_x_610) ;  /* 0x0000039000077945 */ /* 0x000fe20003800000 */
[----:B------:R-:W-:Y:S01]  /*3210*/  FADD R82, RZ, -R82 ;  /* 0x80000052ff527221 */ /* 0x000fe20000000000 */
[----:B------:R-:W-:Y:S01]  /*3220*/  FADD R83, RZ, -R70 ;  /* 0x80000046ff537221 */ /* 0x000fe20000000000 */
[C---:B------:R-:W-:Y:S01]  /*3230*/  FSEL R68, R84.reuse, RZ, !P1 ;  /* 0x000000ff54447208 */ /* 0x040fe20004800000 */
[----:B------:R-:W-:Y:S01]  /*3240*/  FADD R71, RZ, -R71 ;  /* 0x80000047ff477221 */ /* 0x000fe20000000000 */
[----:B------:R-:W-:-:S03]  /*3250*/  FSEL R93, R84, RZ, P1 ;  /* 0x000000ff545d7208 */ /* 0x000fc60000800000 */
[----:B------:R-:W-:Y:S02]  /*3260*/  FFMA R68, R68, c[0x0][0x2b4], RZ ;  /* 0x0000ad0044447a23 */ /* 0x000fe400000000ff */
[----:B------:R-:W-:Y:S05]  /*3270*/  @!P2 BRA `(.L_x_611) ;  /* 0x000003100000a947 */ /* 0x000fea0003800000 */
[----:B------:R-:W0:Y:S01]  /*3280*/  MUFU.RCP R70, R73 ;  /* 0x0000004900467308 */ /* 0x000e220000001000 */
[----:B------:R-:W-:Y:S07]  /*3290*/  BSSY B8, `(.L_x_612) ;  /* 0x000000e000087945 */ /* 0x000fee0003800000 */
[----:B------:R-:W1:Y:S01]  /*32a0*/  FCHK P1, R4, R73 ;  /* 0x0000004904007302 */ /* 0x000e620000020000 */
[----:B0-----:R-:W-:-:S04]  /*32b0*/  FFMA R69, -R73, R70, 1 ;  /* 0x3f80000049457423 */ /* 0x001fc80000000146 */
[----:B------:R-:W-:Y:S01]  /*32c0*/  FFMA R69, R70, R69, R70 ;  /* 0x0000004546457223 */ /* 0x000fe20000000046 */
[----:B------:R-:W-:-:S03]  /*32d0*/  FADD R70, RZ, -R68 ;  /* 0x80000044ff467221 */ /* 0x000fc60000000000 */
        /* <DEDUP_REMOVED lines=9> */
.L_x_613:
[----:B------:R-:W-:Y:S05]  /*3370*/  BSYNC B8 ;  /* 0x0000000000087941 */ /* 0x000fea0003800000 */
.L_x_612:
        /* <DEDUP_REMOVED lines=14> */
.L_x_615:
[----:B------:R-:W-:Y:S05]  /*3460*/  BSYNC B8 ;  /* 0x0000000000087941 */ /* 0x000fea0003800000 */
.L_x_614:
        /* <DEDUP_REMOVED lines=14> */
.L_x_617:
[----:B------:R-:W-:Y:S05]  /*3550*/  BSYNC B8 ;  /* 0x0000000000087941 */ /* 0x000fea0003800000 */
.L_x_616:
[C---:B------:R-:W-:Y:S01]  /*3560*/  FFMA R91, R70.reuse, R84, R91 ;  /* 0x00000054465b7223 */ /* 0x040fe2000000005b */
[C---:B------:R-:W-:Y:S01]  /*3570*/  FFMA R86, R70.reuse, R95, R86 ;  /* 0x0000005f46567223 */ /* 0x040fe20000000056 */
[----:B------:R-:W-:Y:S02]  /*3580*/  FFMA R89, R70, R68, R89 ;  /* 0x0000004446597223 */ /* 0x000fe40000000059 */
.L_x_611:
[----:B------:R-:W-:Y:S05]  /*3590*/  BSYNC B7 ;  /* 0x0000000000077941 */ /* 0x000fea0003800000 */
.L_x_610:
[----:B------:R-:W-:Y:S01]  /*35a0*/  FADD R68, RZ, -R86 ;  /* 0x80000056ff447221 */ /* 0x000fe20000000000 */
[--C-:B------:R-:W-:Y:S01]  /*35b0*/  FADD R70, RZ, -R91.reuse ;  /* 0x8000005bff467221 */ /* 0x100fe20000000000 */
[----:B------:R-:W-:Y:S01]  /*35c0*/  FADD R88, R40, R91 ;  /* 0x0000005b28587221 */ /* 0x000fe20000000000 */
[C---:B------:R-:W-:Y:S01]  /*35d0*/  FMUL R69, R8.reuse, R83 ;  /* 0x0000005308457220 */ /* 0x040fe20000400000 */
[----:B------:R-:W-:Y:S01]  /*35e0*/  FMUL R84, R8, R68 ;  /* 0x0000004408547220 */ /* 0x000fe20000400000 */
[--C-:B------:R-:W-:Y:S01]  /*35f0*/  FADD R40, RZ, -R89.reuse ;  /* 0x80000059ff287221 */ /* 0x100fe20000000000 */
[----:B------:R-:W-:Y:S01]  /*3600*/  FADD R90, R38, R89 ;  /* 0x00000059265a7221 */ /* 0x000fe20000000000 */
[C---:B------:R-:W-:Y:S01]  /*3610*/  FFMA R38, R7.reuse, R82, R69 ;  /* 0x0000005207267223 */ /* 0x040fe20000000045 */
[-C--:B------:R-:W-:Y:S01]  /*3620*/  FFMA R84, R7, R70.reuse, R84 ;  /* 0x0000004607547223 */ /* 0x080fe20000000054 */
[----:B------:R-:W-:Y:S01]  /*3630*/  ISETP.NE.U32.AND P1, PT, RZ, c[0x0][0x338], PT ;  /* 0x0000ce00ff007a0c */ /* 0x000fe20003f25070 */
[----:B------:R-:W-:Y:S01]  /*3640*/  FADD R85, R39, R86 ;  /* 0x0000005627557221 */ /* 0x000fe20000000000 */
[----:B------:R-:W-:Y:S01]  /*3650*/  FFMA R39, R13, R70, RZ ;  /* 0x000000460d277223 */ /* 0x000fe200000000ff */
[C---:B------:R-:W-:Y:S01]  /*3660*/  FFMA R84, R9.reuse, R40, R84 ;  /* 0x0000002809547223 */ /* 0x040fe20000000054 */
[----:B------:R-:W-:Y:S01]  /*3670*/  FFMA R70, R9, R71, R38 ;  /* 0x0000004709467223 */ /* 0x000fe20000000026 */
[----:B------:R-:W-:Y:S01]  /*3680*/  ISETP.NE.AND.EX P1, PT, RZ, c[0x0][0x33c], PT, P1 ;  /* 0x0000cf00ff007a0c */ /* 0x000fe20003f25310 */
[C---:B------:R-:W-:Y:S01]  /*3690*/  FFMA R68, R13.reuse, R68, RZ ;  /* 0x000000440d447223 */ /* 0x040fe200000000ff */
[----:B------:R-:W-:Y:S01]  /*36a0*/  FADD R38, RZ, R84 ;  /* 0x00000054ff267221 */ /* 0x000fe20000000000 */
[----:B------:R-:W-:Y:S01]  /*36b0*/  FFMA R40, R13, R40, RZ ;  /* 0x000000280d287223 */ /* 0x000fe200000000ff */
[----:B------:R-:W-:-:S02]  /*36c0*/  FFMA R93, R14, R93, RZ ;  /* 0x0000005d0e5d7223 */ /* 0x000fc400000000ff */
[-C--:B------:R-:W-:Y:S01]  /*36d0*/  FFMA R39, R58, R38.reuse, R39 ;  /* 0x000000263a277223 */ /* 0x080fe20000000027 */
[-C--:B------:R-:W-:Y:S01]  /*36e0*/  FFMA R68, R53, R38.reuse, R68 ;  /* 0x0000002635447223 */ /* 0x080fe20000000044 */
[----:B------:R-:W-:Y:S01]  /*36f0*/  FFMA R40, R55, R38, R40 ;  /* 0x0000002637287223 */ /* 0x000fe20000000028 */
[----:B------:R-:W-:Y:S01]  /*3700*/  FADD R70, R93, R70 ;  /* 0x000000465d467221 */ /* 0x000fe20000000000 */
[C---:B------:R-:W-:Y:S01]  /*3710*/  FFMA R86, R74.reuse, R82, R39 ;  /* 0x000000524a567223 */ /* 0x040fe20000000027 */
[----:B------:R-:W-:Y:S01]  /*3720*/  FFMA R82, R74, R83, R68 ;  /* 0x000000534a527223 */ /* 0x000fe20000000044 */
[-C--:B------:R-:W-:Y:S01]  /*3730*/  FFMA R39, R7, R38.reuse, RZ ;  /* 0x0000002607277223 */ /* 0x080fe200000000ff */
[-C--:B------:R-:W-:Y:S01]  /*3740*/  FFMA R68, R8, R38.reuse, RZ ;  /* 0x0000002608447223 */ /* 0x080fe200000000ff */
[----:B------:R-:W-:Y:S01]  /*3750*/  FFMA R69, R9, R38, RZ ;  /* 0x0000002609457223 */ /* 0x000fe200000000ff */
[----:B------:R-:W-:Y:S01]  /*3760*/  FFMA R84, R74, R71, R40 ;  /* 0x000000474a547223 */ /* 0x000fe20000000028 */
[----:B------:R-:W-:Y:S01]  /*3770*/  FADD R40, R39, R88 ;  /* 0x0000005827287221 */ /* 0x000fe20000000000 */
[----:B------:R-:W-:Y:S01]  /*3780*/  FADD R83, RZ, -R39 ;  /* 0x80000027ff537221 */ /* 0x000fe20000000000 */
[----:B------:R-:W-:Y:S01]  /*3790*/  FADD R39, R68, R85 ;  /* 0x0000005544277221 */ /* 0x000fe20000000000 */
[----:B------:R-:W-:Y:S01]  /*37a0*/  FADD R70, RZ, R70 ;  /* 0x00000046ff467221 */ /* 0x000fe20000000000 */
[----:B------:R-:W-:Y:S01]  /*37b0*/  FADD R38, R69, R90 ;  /* 0x0000005a45267221 */ /* 0x000fe20000000000 */
[----:B------:R-:W-:Y:S01]  /*37c0*/  FADD R85, RZ, -R68 ;  /* 0x80000044ff557221 */ /* 0x000fe20000000000 */
[----:B------:R-:W-:Y:S01]  /*37d0*/  FADD R87, RZ, -R69 ;  /* 0x80000045ff577221 */ /* 0x000fe20000000000 */
        /* <DEDUP_REMOVED lines=10> */
.L_x_618:
        /* <DEDUP_REMOVED lines=11> */
.L_x_619:
[----:B0-----:R-:W-:Y:S01]  /*3930*/  FMUL R85, R57, R57 ;  /* 0x0000003939557220 */ /* 0x001fe20000400000 */
[----:B------:R-:W-:Y:S01]  /*3940*/  FMUL R69, R11, R82 ;  /* 0x000000520b457220 */ /* 0x000fe20000400000 */
[----:B------:R-:W-:Y:S02]  /*3950*/  BSSY B7, `(.L_x_620) ;  /* 0x000000f000077945 */ /* 0x000fe40003800000 */
[----:B------:R-:W0:Y:S01]  /*3960*/  MUFU.RCP R71, R85 ;  /* 0x0000005500477308 */ /* 0x000e220000001000 */
[----:B------:R-:W-:-:S04]  /*3970*/  FFMA R69, R10, R86, R69 ;  /* 0x000000560a457223 */ /* 0x000fc80000000045 */
[----:B------:R-:W-:-:S04]  /*3980*/  FFMA R68, R12, R84, R69 ;  /* 0x000000540c447223 */ /* 0x000fc80000000045 */
        /* <DEDUP_REMOVED lines=10> */
[----:B------:R-:W-:Y:S02]  /*3a30*/  MOV R83, R87 ;  /* 0x0000005700537202 */ /* 0x000fe40000000f00 */
.L_x_621:
[----:B------:R-:W-:Y:S05]  /*3a40*/  BSYNC B7 ;  /* 0x0000000000077941 */ /* 0x000fea0003800000 */
.L_x_620:
        /* <DEDUP_REMOVED lines=14> */
.L_x_623:
[----:B------:R-:W-:Y:S05]  /*3b30*/  BSYNC B7 ;  /* 0x0000000000077941 */ /* 0x000fea0003800000 */
.L_x_622:
        /* <DEDUP_REMOVED lines=15> */
.L_x_625:
[----:B------:R-:W-:Y:S05]  /*3c30*/  BSYNC B7 ;  /* 0x0000000000077941 */ /* 0x000fea0003800000 */
.L_x_624:
        /* <DEDUP_REMOVED lines=15> */
.L_x_627:
[----:B------:R-:W-:Y:S05]  /*3d30*/  BSYNC B7 ;  /* 0x0000000000077941 */ /* 0x000fea0003800000 */
.L_x_626:
[----:B------:R-:W-:Y:S01]  /*3d40*/  FADD R82, RZ, R82 ;  /* 0x00000052ff527221 */ /* 0x000fe20000000000 */
[----:B------:R-:W-:Y:S01]  /*3d50*/  FADD R83, RZ, -R83 ;  /* 0x80000053ff537221 */ /* 0x000fe20000000000 */
[----:B------:R-:W-:Y:S02]  /*3d60*/  FADD R69, RZ, -R81 ;  /* 0x80000051ff457221 */ /* 0x000fe40000000000 */
.L_x_593:
[----:B------:R-:W-:Y:S05]  /*3d70*/  BSYNC B3 ;  /* 0x0000000000037941 */ /* 0x000fea0003800000 */
.L_x_592:
[----:B------:R-:W-:Y:S01]  /*3d80*/  ISETP.NE.U32.AND P1, PT, RZ, c[0x0][0x370], PT ;  /* 0x0000dc00ff007a0c */ /* 0x000fe20003f25070 */
[----:B------:R-:W-:Y:S01]  /*3d90*/  FADD R42, R69, R42 ;  /* 0x0000002a452a7221 */ /* 0x000fe20000000000 */
[----:B------:R-:W-:Y:S02]  /*3da0*/  FADD R85, RZ, R69 ;  /* 0x00000045ff557221 */ /* 0x000fe40000000000 */
[----:B------:R-:W-:-:S13]  /*3db0*/  ISETP.NE.AND.EX P1, PT, RZ, c[0x0][0x374], PT, P1 ;  /* 0x0000dd00ff007a0c */ /* 0x000fda0003f25310 */
[----:B------:R-:W-:Y:S05]  /*3dc0*/  @!P1 BRA `(.L_x_628) ;  /* 0x0000007000009947 */ /* 0x000fea0003800000 */
[----:B------:R-:W-:Y:S02]  /*3dd0*/  IMAD R68, R80, c[0x0][0x390], RZ ;  /* 0x0000e40050447a24 */ /* 0x000fe400078e02ff */
[----:B------:R-:W-:Y:S02]  /*3de0*/  IMAD.MOV.U32 R84, RZ, RZ, c[0x0][0x390] ;  /* 0x0000e400ff547624 */ /* 0x000fe400078e00ff */
[C---:B------:R-:W-:Y:S02]  /*3df0*/  IMAD R81, R79.reuse, UR11, R68 ;  /* 0x0000000b4f517c24 */ /* 0x040fe4000f8e0244 */
[----:B------:R-:W-:-:S05]  /*3e00*/  IMAD.WIDE.U32 R68, R79, R84, c[0x0][0x370] ;  /* 0x0000dc004f447625 */ /* 0x000fca00078e0054 */
[----:B------:R-:W-:-:S05]  /*3e10*/  IADD3 R69, R69, R81, RZ ;  /* 0x0000005145457210 */ /* 0x000fca0007ffe0ff */
[----:B------:R0:W-:Y:S01]  /*3e20*/  RED.E.ADD.F32.FTZ.RN.STRONG.GPU [R68.64], R85 ;  /* 0x000000554400798e */ /* 0x0001e2000c10e792 */
[----:B------:R-:W-:Y:S05]  /*3e30*/  BRA `(.L_x_629) ;  /* 0x0000009000007947 */ /* 0x000fea0003800000 */
.L_x_628:
        /* <DEDUP_REMOVED lines=9> */
.L_x_629:
[----:B------:R-:W-:Y:S01]  /*3ed0*/  ISETP.NE.U32.AND P1, PT, RZ, c[0x0][0x3a8], PT ;  /* 0x0000ea00ff007a0c */ /* 0x000fe20003f25070 */
[----:B0-----:R-:W-:-:S03]  /*3ee0*/  FADD R85, RZ, -R70 ;  /* 0x80000046ff557221 */ /* 0x001fc60000000000 */
[----:B------:R-:W-:-:S13]  /*3ef0*/  ISETP.NE.AND.EX P1, PT, RZ, c[0x0][0x3ac], PT, P1 ;  /* 0x0000eb00ff007a0c */ /* 0x000fda0003f25310 */
        /* <DEDUP_REMOVED lines=8> */
.L_x_630:
        /* <DEDUP_REMOVED lines=9> */
.L_x_631:
[----:B------:R-:W-:Y:S01]  /*4010*/  FSETP.GT.AND P1, PT, R57, RZ, PT ;  /* 0x000000ff3900720b */ /* 0x000fe20003f24000 */
[----:B------:R-:W-:Y:S01]  /*4020*/  FADD R70, RZ, R70 ;  /* 0x00000046ff467221 */ /* 0x000fe20000000000 */
[----:B------:R-:W-:Y:S03]  /*4030*/  BSSY B3, `(.L_x_632) ;  /* 0x0000034000037945 */ /* 0x000fe60003800000 */
[----:B------:R-:W-:Y:S01]  /*4040*/  FADD R81, R70, R83 ;  /* 0x0000005346517221 */ /* 0x000fe20000000000 */
[----:B------:R-:W-:-:S07]  /*4050*/  FADD R41, R41, -R70 ;  /* 0x8000004629297221 */ /* 0x000fce0000000000 */
[----:B------:R-:W-:Y:S05]  /*4060*/  @!P1 BRA `(.L_x_633) ;  /* 0x0000030000009947 */ /* 0x000fea0003800000 */
[----:B0-----:R-:W0:Y:S01]  /*4070*/  MUFU.RCP R68, R57 ;  /* 0x0000003900447308 */ /* 0x001e220000001000 */
        /* <DEDUP_REMOVED lines=13> */
.L_x_635:
[----:B------:R-:W-:Y:S05]  /*4150*/  BSYNC B7 ;  /* 0x0000000000077941 */ /* 0x000fea0003800000 */
.L_x_634:
        /* <DEDUP_REMOVED lines=14> */
.L_x_637:
[----:B------:R-:W-:Y:S05]  /*4240*/  BSYNC B7 ;  /* 0x0000000000077941 */ /* 0x000fea0003800000 */
.L_x_636:
        /* <DEDUP_REMOVED lines=14> */
.L_x_639:
[----:B------:R-:W-:Y:S05]  /*4330*/  BSYNC B7 ;  /* 0x0000000000077941 */ /* 0x000fea0003800000 */
.L_x_638:
[C---:B------:R-:W-:Y:S01]  /*4340*/  FFMA R86, R81.reuse, R70, R86 ;  /* 0x0000004651567223 */ /* 0x040fe20000000056 */
[C---:B------:R-:W-:Y:S01]  /*4350*/  FFMA R71, R81.reuse, R84, R71 ;  /* 0x0000005451477223 */ /* 0x040fe20000000047 */
[----:B------:R-:W-:Y:S02]  /*4360*/  FFMA R82, R81, R69, R82 ;  /* 0x0000004551527223 */ /* 0x000fe40000000052 */
.L_x_633:
[----:B------:R-:W-:Y:S05]  /*4370*/  BSYNC B3 ;  /* 0x0000000000037941 */ /* 0x000fea0003800000 */
.L_x_632:
[----:B------:R-:W-:Y:S01]  /*4380*/  ISETP.NE.U32.AND P1, PT, RZ, c[0x0][0x300], PT ;  /* 0x0000c000ff007a0c */ /* 0x000fe20003f25070 */
[----:B------:R-:W-:Y:S01]  /*4390*/  FADD R37, R37, R86 ;  /* 0x0000005625257221 */ /* 0x000fe20000000000 */
[--C-:B------:R-:W-:Y:S01]  /*43a0*/  FADD R36, R36, R71.reuse ;  /* 0x0000004724247221 */ /* 0x100fe20000000000 */
[----:B------:R-:W-:Y:S01]  /*43b0*/  FADD R35, R35, R82 ;  /* 0x0000005223237221 */ /* 0x000fe20000000000 */
[----:B------:R-:W-:Y:S01]  /*43c0*/  ISETP.NE.AND.EX P1, PT, RZ, c[0x0][0x304], PT, P1 ;  /* 0x0000c100ff007a0c */ /* 0x000fe20003f25310 */
[----:B------:R-:W-:Y:S01]  /*43d0*/  FADD R81, RZ, -R86 ;  /* 0x80000056ff517221 */ /* 0x000fe20000000000 */
[----:B------:R-:W-:Y:S01]  /*43e0*/  FADD R83, RZ, -R71 ;  /* 0x80000047ff537221 */ /* 0x000fe20000000000 */
[----:B0-----:R-:W-:-:S10]  /*43f0*/  FADD R85, RZ, -R82 ;  /* 0x80000052ff557221 */ /* 0x001fd40000000000 */
        /* <DEDUP_REMOVED lines=10> */
.L_x_640:
        /* <DEDUP_REMOVED lines=11> */
.L_x_591:
[----:B------:R-:W-:Y:S05]  /*4550*/  BSYNC B6 ;  /* 0x0000000000067941 */ /* 0x000fea0003800000 */
.L_x_590:
[----:B------:R-:W-:Y:S05]  /*4560*/  BRA `(.L_x_641) ;  /* 0xffffcb6000007947 */ /* 0x000fea000383ffff */
.L_x_560:
[----:B------:R-:W-:Y:S05]  /*4570*/  BSYNC B0 ;  /* 0x0000000000007941 */ /* 0x000fea0003800000 */
.L_x_556:
[----:B------:R-:W-:Y:S01]  /*4580*/  ISETP.NE.U32.AND P1, PT, RZ, c[0x0][0x370], PT ;  /* 0x0000dc00ff007a0c */ /* 0x000fe20003f25070 */
[----:B------:R-:W-:Y:S01]  /*4590*/  FADD R41, RZ, R41 ;  /* 0x00000029ff297221 */ /* 0x000fe20000000000 */
[----:B------:R-:W-:-:S02]  /*45a0*/  FADD R7, RZ, R42 ;  /* 0x0000002aff077221 */ /* 0x000fc40000000000 */
        /* <DEDUP_REMOVED lines=9> */
.L_x_642:
[----:B------:R-:W-:-:S04]  /*4640*/  ISETP.NE.U32.AND P1, PT, RZ, c[0x0][0x200], PT ;  /* 0x00008000ff007a0c */ /* 0x000fc80003f25070 */
[----:B------:R-:W-:-:S13]  /*4650*/  ISETP.NE.AND.EX P1, PT, RZ, c[0x0][0x204], PT, P1 ;  /* 0x00008100ff007a0c */ /* 0x000fda0003f25310 */
[----:B------:R-:W-:Y:S05]  /*4660*/  @!P1 BRA `(.L_x_643) ;  /* 0x0000006000009947 */ /* 0x000fea0003800000 */
[----:B------:R-:W-:Y:S01]  /*4670*/  MOV R3, c[0x0][0x218] ;  /* 0x0000860000037a02 */ /* 0x000fe20000000f00 */
[----:B------:R-:W-:-:S04]  /*4680*/  IMAD R5, R20, c[0x0][0x218], RZ ;  /* 0x0000860014057a24 */ /* 0x000fc800078e02ff */
[C---:B------:R-:W-:Y:S02]  /*4690*/  IMAD R5, R18.reuse, UR8, R5 ;  /* 0x0000000812057c24 */ /* 0x040fe4000f8e0205 */
[----:B------:R-:W-:-:S04]  /*46a0*/  IMAD.WIDE.U32 R2, R18, R3, c[0x0][0x200] ;  /* 0x0000800012027625 */ /* 0x000fc800078e0003 */
[----:B------:R-:W-:-:S05]  /*46b0*/  IMAD.IADD R3, R5, 0x1, R3 ;  /* 0x0000000105037824 */ /* 0x000fca00078e0203 */
[----:B------:R0:W-:Y:S02]  /*46c0*/  RED.E.ADD.F32.FTZ.RN.STRONG.GPU [R2.64], R7 ;  /* 0x000000070200798e */ /* 0x0001e4000c10e792 */
.L_x_643:
        /* <DEDUP_REMOVED lines=8> */
[----:B------:R0:W-:Y:S01]  /*4750*/  RED.E.ADD.F32.FTZ.RN.STRONG.GPU [R2.64], R41 ;  /* 0x000000290200798e */ /* 0x0001e2000c10e792 */
[----:B------:R-:W-:Y:S05]  /*4760*/  BRA `(.L_x_645) ;  /* 0x0000009000007947 */ /* 0x000fea0003800000 */
.L_x_644:
        /* <DEDUP_REMOVED lines=8> */
[----:B------:R0:W-:Y:S02]  /*47f0*/  RED.E.ADD.F32.FTZ.RN.STRONG.GPU [R2.64], R41 ;  /* 0x000000290200798e */ /* 0x0001e4000c10e792 */
.L_x_645:
        /* <DEDUP_REMOVED lines=15> */
.L_x_646:
        /* <DEDUP_REMOVED lines=8> */
[----:B------:R0:W-:Y:S04]  /*4970*/  RED.E.ADD.F32.FTZ.RN.STRONG.GPU [R2.64], R7 ;  /* 0x000000070200798e */ /* 0x0001e8000c10e792 */
[----:B------:R0:W-:Y:S04]  /*4980*/  RED.E.ADD.F32.FTZ.RN.STRONG.GPU [R2.64+0x4], R39 ;  /* 0x000004270200798e */ /* 0x0001e8000c10e792 */
[----:B------:R0:W-:Y:S02]  /*4990*/  RED.E.ADD.F32.FTZ.RN.STRONG.GPU [R2.64+0x8], R9 ;  /* 0x000008090200798e */ /* 0x0001e4000c10e792 */
.L_x_647:
[----:B------:R-:W-:Y:S01]  /*49a0*/  ISETP.NE.U32.AND P1, PT, RZ, c[0x0][0x300], PT ;  /* 0x0000c000ff007a0c */ /* 0x000fe20003f25070 */
[----:B------:R-:W-:Y:S01]  /*49b0*/  FADD R37, RZ, R37 ;  /* 0x00000025ff257221 */ /* 0x000fe20000000000 */
[----:B0-----:R-:W-:Y:S01]  /*49c0*/  FADD R7, RZ, R36 ;  /* 0x00000024ff077221 */ /* 0x001fe20000000000 */
        /* <DEDUP_REMOVED lines=12> */
.L_x_648:
        /* <DEDUP_REMOVED lines=11> */
.L_x_554:
[----:B------:R-:W-:Y:S05]  /*4b40*/  BSYNC B1 ;  /* 0x0000000000017941 */ /* 0x000fea0003800000 */
.L_x_553:
[----:B0-----:R-:W-:-:S05]  /*4b50*/  MOV R3, c[0x0][0x0] ;  /* 0x0000000000037a02 */ /* 0x001fca0000000f00 */
[----:B------:R-:W-:-:S05]  /*4b60*/  IMAD.WIDE.U32 R16, R3, c[0x0][0xc], R16 ;  /* 0x0000030003107a25 */ /* 0x000fca00078e0010 */
[----:B------:R-:W-:-:S04]  /*4b70*/  ISETP.GE.U32.AND P1, PT, R16, c[0x0][0x178], PT ;  /* 0x00005e0010007a0c */ /* 0x000fc80003f26070 */
[----:B------:R-:W-:-:S13]  /*4b80*/  ISETP.GE.U32.AND.EX P1, PT, R17, c[0x0][0x17c], PT, P1 ;  /* 0x00005f0011007a0c */ /* 0x000fda0003f26110 */
[----:B------:R-:W-:Y:S01]  /*4b90*/  @P1 CALL.REL.NOINC `(.L_x_649) ;  /* 0x0000001000001944 */ /* 0x000fe20003c00000 */
[----:B------:R-:W-:Y:S05]  /*4ba0*/  BRA `(.L_x_650) ;  /* 0xffffb66000007947 */ /* 0x000fea000383ffff */
.L_x_649:
[----:B------:R-:W-:Y:S05]  /*4bb0*/  BSYNC B2 ;  /* 0x0000000000027941 */ /* 0x000fea0003800000 */
.L_x_552:
[----:B------:R-:W-:Y:S05]  /*4bc0*/  EXIT ;  /* 0x000000000000794d */ /* 0x000fea0003800000 */
        .weak           $__internal_13_$__cuda_sm20_rcp_rn_f32_slowpath
        .type           $__internal_13_$__cuda_sm20_rcp_rn_f32_slowpath,@function
        .size           $__internal_13_$__cuda_sm20_rcp_rn_f32_slowpath,($__internal_14_$__cuda_sm20_sqrt_rn_f32_slowpath - $__internal_13_$__cuda_sm20_rcp_rn_f32_slowpath)
$__internal_13_$__cuda_sm20_rcp_rn_f32_slowpath:
        /* <DEDUP_REMOVED lines=15> */
.L_x_652:
[----:B------:R-:W-:-:S04]  /*4cc0*/  IADD3 R94, R92, -0xfd, RZ ;  /* 0xffffff035c5e7810 */ /* 0x000fc80007ffe0ff */
[----:B------:R-:W-:-:S13]  /*4cd0*/  ISETP.GT.U32.AND P1, PT, R94, 0x1, PT ;  /* 0x000000015e00780c */ /* 0x000fda0003f24070 */
[----:B------:R-:W-:Y:S05]  /*4ce0*/  @P1 BRA `(.L_x_654) ;  /* 0x000001e000001947 */ /* 0x000fea0003800000 */
[----:B------:R-:W-:Y:S01]  /*4cf0*/  LOP3.LUT R68, R69, 0x7fffff, RZ, 0xc0, !PT ;  /* 0x007fffff45447812 */ /* 0x000fe200078ec0ff */
[----:B------:R-:W-:-:S03]  /*4d00*/  IMAD.MOV.U32 R91, RZ, RZ, 0x3 ;  /* 0x00000003ff5b7424 */ /* 0x000fc600078e00ff */
        /* <DEDUP_REMOVED lines=28> */
.L_x_654:
[----:B------:R0:W1:Y:S02]  /*4ed0*/  MUFU.RCP R86, R69 ;  /* 0x0000004500567308 */ /* 0x0000640000001000 */
.L_x_653:
[----:B------:R-:W-:Y:S05]  /*4ee0*/  BSYNC B7 ;  /* 0x0000000000077941 */ /* 0x000fea0003800000 */
.L_x_651:
[----:B------:R-:W-:Y:S02]  /*4ef0*/  MOV R68, R90 ;  /* 0x0000005a00447202 */ /* 0x000fe40000000f00 */
[----:B0-----:R-:W-:-:S04]  /*4f00*/  MOV R69, 0x0 ;  /* 0x0000000000457802 */ /* 0x001fc80000000f00 */
[----:B------:R-:W-:Y:S05]  /*4f10*/  RET.REL.NODEC R68 `(my_solve_particle_particle_contacts_cuda_kernel_backward) ;  /* 0xffffb0e044007950 */ /* 0x000fea0003c3ffff */
        .weak           $__internal_14_$__cuda_sm20_sqrt_rn_f32_slowpath
        .type           $__internal_14_$__cuda_sm20_sqrt_rn_f32_slowpath,@function
        .size           $__internal_14_$__cuda_sm20_sqrt_rn_f32_slowpath,($__internal_15_$__cuda_sm3x_div_rn_noftz_f32_slowpath - $__internal_14_$__cuda_sm20_sqrt_rn_f32_slowpath)
$__internal_14_$__cuda_sm20_sqrt_rn_f32_slowpath:
        /* <DEDUP_REMOVED lines=14> */
[----:B------:R-:W-:Y:S02]  /*5000*/  @!P2 IMAD.MOV.U32 R69, RZ, RZ, R68 ;  /* 0x000000ffff45a224 */ /* 0x000fe400078e0044 */
[----:B------:R-:W-:-:S04]  /*5010*/  @P2 FADD.FTZ R88, -R89, -RZ ;  /* 0x800000ff59582221 */ /* 0x000fc80000010100 */
[----:B------:R-:W-:-:S04]  /*5020*/  @P2 FFMA R88, R89, R88, R86 ;  /* 0x0000005859582223 */ /* 0x000fc80000000056 */
[----:B------:R-:W-:-:S04]  /*5030*/  @P2 FFMA R88, R88, R90, R89 ;  /* 0x0000005a58582223 */ /* 0x000fc80000000059 */
[----:B------:R-:W-:-:S05]  /*5040*/  @P2 FMUL.FTZ R69, R88, 2.3283064365386962891e-10 ;  /* 0x2f80000058452820 */ /* 0x000fca0000410000 */
.L_x_655:
[----:B------:R-:W-:Y:S02]  /*5050*/  MOV R86, R69 ;  /* 0x0000004500567202 */ /* 0x000fe40000000f00 */
[----:B------:R-:W-:Y:S02]  /*5060*/  MOV R68, R91 ;  /* 0x0000005b00447202 */ /* 0x000fe40000000f00 */
[----:B------:R-:W-:-:S04]  /*5070*/  MOV R69, 0x0 ;  /* 0x0000000000457802 */ /* 0x000fc80000000f00 */
[----:B------:R-:W-:Y:S05]  /*5080*/  RET.REL.NODEC R68 `(my_solve_particle_particle_contacts_cuda_kernel_backward) ;  /* 0xffffaf7044007950 */ /* 0x000fea0003c3ffff */
        .weak           $__internal_15_$__cuda_sm3x_div_rn_noftz_f32_slowpath
        .type           $__internal_15_$__cuda_sm3x_div_rn_noftz_f32_slowpath,@function
        .size           $__internal_15_$__cuda_sm3x_div_rn_noftz_f32_slowpath,(.L_x_1216 - $__internal_15_$__cuda_sm3x_div_rn_noftz_f32_slowpath)
$__internal_15_$__cuda_sm3x_div_rn_noftz_f32_slowpath:
        /* <DEDUP_REMOVED lines=34> */
.L_x_657:
[----:B------:R-:W-:Y:S01]  /*52b0*/  LEA R90, R88, 0xc0800000, 0x17 ;  /* 0xc0800000585a7811 */ /* 0x000fe200078eb8ff */
[----:B------:R-:W-:Y:S01]  /*52c0*/  BSSY B5, `(.L_x_662) ;  /* 0x0000036000057945 */ /* 0x000fe20003800000 */
[----:B------:R-:W-:Y:S02]  /*52d0*/  IADD3 R97, R97, -0x7f, RZ ;  /* 0xffffff8161617810 */ /* 0x000fe40007ffe0ff */
[----:B------:R-:W-:-:S03]  /*52e0*/  IADD3 R90, -R90, R69, RZ ;  /* 0x000000455a5a7210 */ /* 0x000fc60007ffe1ff */
[C---:B------:R-:W-:Y:S01]  /*52f0*/  IMAD R68, R97.reuse, -0x800000, R68 ;  /* 0xff80000061447824 */ /* 0x040fe200078e0244 */
[----:B------:R0:W1:Y:S01]  /*5300*/  MUFU.RCP R69, R90 ;  /* 0x0000005a00457308 */ /* 0x0000620000001000 */
[----:B------:R-:W-:Y:S01]  /*5310*/  FADD.FTZ R99, -R90, -RZ ;  /* 0x800000ff5a637221 */ /* 0x000fe20000010100 */
[----:B0-----:R-:W-:-:S05]  /*5320*/  IADD3 R90, R97, 0x7f, -R88 ;  /* 0x0000007f615a7810 */ /* 0x001fca0007ffe858 */
[----:B------:R-:W-:Y:S01]  /*5330*/  IMAD.IADD R87, R90, 0x1, R87 ;  /* 0x000000015a577824 */ /* 0x000fe200078e0257 */
[----:B-1----:R-:W-:-:S04]  /*5340*/  FFMA R92, R69, R99, 1 ;  /* 0x3f800000455c7423 */ /* 0x002fc80000000063 */
        /* <DEDUP_REMOVED lines=19> */
[CCC-:B------:R-:W-:Y:S01]  /*5480*/  FFMA.RZ R87, R69.reuse, R99.reuse, R94.reuse ;  /* 0x0000006345577223 */ /* 0x1c0fe2000000c05e */
[-CC-:B------:R-:W-:Y:S01]  /*5490*/  FFMA.RM R88, R69, R99.reuse, R94.reuse ;  /* 0x0000006345587223 */ /* 0x180fe2000000405e */
[C---:B------:R-:W-:Y:S02]  /*54a0*/  ISETP.NE.AND P4, PT, R92.reuse, RZ, PT ;  /* 0x000000ff5c00720c */ /* 0x040fe40003f85270 */
[C---:B------:R-:W-:Y:S02]  /*54b0*/  ISETP.NE.AND P3, PT, R92.reuse, RZ, PT ;  /* 0x000000ff5c00720c */ /* 0x040fe40003f65270 */
[----:B------:R-:W-:Y:S01]  /*54c0*/  LOP3.LUT R90, R87, 0x7fffff, RZ, 0xc0, !PT ;  /* 0x007fffff575a7812 */ /* 0x000fe200078ec0ff */
[----:B------:R-:W-:Y:S01]  /*54d0*/  FFMA.RP R87, R69, R99, R94 ;  /* 0x0000006345577223 */ /* 0x000fe2000000805e */
        /* <DEDUP_REMOVED lines=16> */
.L_x_664:
[----:B------:R-:W-:-:S04]  /*55e0*/  LOP3.LUT R68, R68, 0x80000000, RZ, 0xc0, !PT ;  /* 0x8000000044447812 */ /* 0x000fc800078ec0ff */
[----:B------:R-:W-:Y:S01]  /*55f0*/  LOP3.LUT R68, R68, 0x7f800000, RZ, 0xfc, !PT ;  /* 0x7f80000044447812 */ /* 0x000fe200078efcff */
[----:B------:R-:W-:Y:S05]  /*5600*/  BRA `(.L_x_665) ;  /* 0x0000001000007947 */ /* 0x000fea0003800000 */
.L_x_663:
[----:B------:R-:W-:Y:S02]  /*5610*/  LEA R68, R87, R68, 0x17 ;  /* 0x0000004457447211 */ /* 0x000fe400078eb8ff */
.L_x_665:
[----:B------:R-:W-:Y:S05]  /*5620*/  BSYNC B5 ;  /* 0x0000000000057941 */ /* 0x000fea0003800000 */
.L_x_662:
[----:B------:R-:W-:Y:S05]  /*5630*/  BRA `(.L_x_666) ;  /* 0x0000008000007947 */ /* 0x000fea0003800000 */
.L_x_661:
[----:B------:R-:W-:-:S04]  /*5640*/  LOP3.LUT R68, R69, 0x80000000, R68, 0x48, !PT ;  /* 0x8000000045447812 */ /* 0x000fc800078e4844 */
[----:B------:R-:W-:Y:S01]  /*5650*/  LOP3.LUT R68, R68, 0x7f800000, RZ, 0xfc, !PT ;  /* 0x7f80000044447812 */ /* 0x000fe200078efcff */
[----:B------:R-:W-:Y:S05]  /*5660*/  BRA `(.L_x_666) ;  /* 0x0000005000007947 */ /* 0x000fea0003800000 */
.L_x_660:
[----:B------:R-:W-:Y:S01]  /*5670*/  LOP3.LUT R68, R69, 0x80000000, R68, 0x48, !PT ;  /* 0x8000000045447812 */ /* 0x000fe200078e4844 */
[----:B------:R-:W-:Y:S05]  /*5680*/  BRA `(.L_x_666) ;  /* 0x0000003000007947 */ /* 0x000fea0003800000 */
.L_x_659:
[----:B------:R-:W0:Y:S01]  /*5690*/  MUFU.RSQ R68, -QNAN ;  /* 0xffc0000000447908 */ /* 0x000e220000001400 */
[----:B------:R-:W-:Y:S05]  /*56a0*/  BRA `(.L_x_666) ;  /* 0x0000001000007947 */ /* 0x000fea0003800000 */
.L_x_658:
[----:B------:R-:W-:Y:S02]  /*56b0*/  FADD.FTZ R68, R68, R69 ;  /* 0x0000004544447221 */ /* 0x000fe40000010000 */
.L_x_666:
[----:B------:R-:W-:Y:S05]  /*56c0*/  BSYNC B4 ;  /* 0x0000000000047941 */ /* 0x000fea0003800000 */
.L_x_656:
[----:B0-----:R-:W-:Y:S02]  /*56d0*/  MOV R87, R68 ;  /* 0x0000004400577202 */ /* 0x001fe40000000f00 */
[----:B------:R-:W-:Y:S02]  /*56e0*/  MOV R68, R85 ;  /* 0x0000005500447202 */ /* 0x000fe40000000f00 */
[----:B------:R-:W-:-:S04]  /*56f0*/  MOV R69, 0x0 ;  /* 0x0000000000457802 */ /* 0x000fc80000000f00 */
[----:B------:R-:W-:Y:S05]  /*5700*/  RET.REL.NODEC R68 `(my_solve_particle_particle_contacts_cuda_kernel_backward) ;  /* 0xffffa8f044007950 */ /* 0x000fea0003c3ffff */
.L_x_667:
        /* <DEDUP_REMOVED lines=15> */
.L_x_1216:


//--------------------- .text.my_solve_particle_particle_contacts_cuda_kernel_forward --------------------------
	.section	.text.my_solve_particle_particle_contacts_cuda_kernel_forward,"ax",@progbits
	.sectioninfo	@"SHI_REGISTERS=59"
	.align	128
        .global         my_solve_particle_particle_contacts_cuda_kernel_forward
        .type           my_solve_particle_particle_contacts_cuda_kernel_forward,@function
        .size           my_solve_particle_particle_contacts_cuda_kernel_forward,(.L_x_1218 - my_solve_particle_particle_contacts_cuda_kernel_forward)
        .other          my_solve_particle_particle_contacts_cuda_kernel_forward,@"STO_CUDA_ENTRY STV_DEFAULT"
my_solve_particle_particle_contacts_cuda_kernel_forward:
.text.my_solve_particle_particle_contacts_cuda_kernel_forward:
        /* <DEDUP_REMOVED lines=8> */
[----:B------:R-:W-:Y:S01]  /*0080*/  ULDC UR6, c[0x0][0x0] ;  /* 0x0000000000067ab9 */ /* 0x000fe20000000800 */
[----:B------:R-:W-:Y:S01]  /*0090*/  IMAD.MOV.U32 R18, RZ, RZ, c[0x0][0x2a0] ;  /* 0x0000a800ff127624 */ /* 0x000fe200078e00ff */
[----:B------:R-:W-:Y:S02]  /*00a0*/  ULDC UR7, c[0x0][0xc] ;  /* 0x0000030000077ab9 */ /* 0x000fe40000000800 */
[----:B------:R-:W-:Y:S02]  /*00b0*/  UIMAD.WIDE.U32 UR6, UR6, UR7, URZ ;  /* 0x00000007060672a5 */ /* 0x000fe4000f8e003f */
[----:B------:R-:W-:Y:S02]  /*00c0*/  ULDC UR5, c[0x0][0x288] ;  /* 0x0000a20000057ab9 */ /* 0x000fe40000000800 */
[----:B------:R-:W-:Y:S02]  /*00d0*/  ULDC UR8, c[0x0][0x1a8] ;  /* 0x00006a0000087ab9 */ /* 0x000fe40000000800 */
[----:B------:R-:W-:-:S02]  /*00e0*/  ULDC UR9, c[0x0][0x1e0] ;  /* 0x0000780000097ab9 */ /* 0x000fc40000000800 */
[----:B------:R-:W-:Y:S02]  /*00f0*/  ULDC UR10, c[0x0][0x250] ;  /* 0x00009400000a7ab9 */ /* 0x000fe40000000800 */
[----:B------:R-:W-:Y:S02]  /*0100*/  ULDC UR11, c[0x0][0x218] ;  /* 0x00008600000b7ab9 */ /* 0x000fe40000000800 */
[----:B------:R-:W-:Y:S02]  /*0110*/  ULDC UR12, c[0x0][0x2e0] ;  /* 0x0000b800000c7ab9 */ /* 0x000fe40000000800 */
[----:B------:R-:W-:Y:S02]  /*0120*/  UMOV UR4, URZ ;  /* 0x0000003f00047c82 */ /* 0x000fe40008000000 */
        /* <DEDUP_REMOVED lines=8> */
.L_x_705:
[----:B------:R-:W-:Y:S01]  /*01b0*/  MOV R8, c[0x0][0x180] ;  /* 0x0000600000087a02 */ /* 0x000fe20000000f00 */
[----:B------:R-:W-:-:S06]  /*01c0*/  IMAD.MOV.U32 R9, RZ, RZ, c[0x0][0x184] ;  /* 0x00006100ff097624 */ /* 0x000fcc00078e00ff */
[----:B------:R-:W2:Y:S01]  /*01d0*/  LDG.E.64 R8, [R8.64+0x10] ;  /* 0x0000101008087981 */ /* 0x000ea2000c1e1b00 */
[----:B------:R-:W-:Y:S02]  /*01e0*/  MOV R19, 0xffffffff ;  /* 0xffffffff00137802 */ /* 0x000fe40000000f00 */
[----:B--2---:R-:W-:-:S04]  /*01f0*/  ISETP.NE.U32.AND P0, PT, R8, RZ, PT ;  /* 0x000000ff0800720c */ /* 0x004fc80003f05070 */
[----:B------:R-:W-:-:S13]  /*0200*/  ISETP.NE.AND.EX P0, PT, R9, RZ, PT, P0 ;  /* 0x000000ff0900720c */ /* 0x000fda0003f05300 */
[----:B0-----:R-:W-:-:S04]  /*0210*/  @P0 SHF.R.S64 R3, RZ, 0x1e, R16 ;  /* 0x0000001eff030819 */ /* 0x001fc80000001010 */
[----:B------:R-:W-:-:S04]  /*0220*/  @P0 IADD3 R2, P1, R8, R3, RZ ;  /* 0x0000000308020210 */ /* 0x000fc80007f3e0ff */
[----:B------:R-:W-:-:S05]  /*0230*/  @P0 LEA.HI.X.SX32 R3, R16, R9, 0x2, P1 ;  /* 0x0000000910030211 */ /* 0x000fca00008f16ff */
[----:B------:R-:W2:Y:S01]  /*0240*/  @P0 LDG.E R19, [R2.64] ;  /* 0x0000001002130981 */ /* 0x000ea2000c1e1900 */
[----:B------:R-:W-:Y:S01]  /*0250*/  YIELD ;  /* 0x0000000000007946 */ /* 0x000fe20003800000 */
[----:B------:R-:W-:Y:S02]  /*0260*/  ULDC.64 UR14, c[0x0][0x180] ;  /* 0x00006000000e7ab9 */ /* 0x000fe40000000a00 */
[----:B------:R-:W-:-:S04]  /*0270*/  UIADD3 UR13, UP0, UR14, 0x10, URZ ;  /* 0x000000100e0d7890 */ /* 0x000fc8000ff1e03f */
[----:B------:R-:W-:Y:S02]  /*0280*/  UIADD3.X UR14, URZ, UR15, URZ, UP0, !UPT ;  /* 0x0000000f3f0e7290 */ /* 0x000fe400087fe43f */
[----:B------:R-:W-:-:S04]  /*0290*/  IMAD.U32 R4, RZ, RZ, UR13 ;  /* 0x0000000dff047e24 */ /* 0x000fc8000f8e00ff */
[----:B------:R-:W-:Y:S02]  /*02a0*/  MOV R5, UR14 ;  /* 0x0000000e00057c02 */ /* 0x000fe40008000f00 */
[----:B--2---:R-:W-:-:S13]  /*02b0*/  ISETP.NE.AND P0, PT, R19, -0x1, PT ;  /* 0xffffffff1300780c */ /* 0x004fda0003f05270 */
[----:B------:R-:W-:Y:S05]  /*02c0*/  @!P0 EXIT ;  /* 0x000000000000894d */ /* 0x000fea0003800000 */
[----:B------:R-:W-:Y:S01]  /*02d0*/  SHF.R.S32.HI R20, RZ, 0x1f, R19 ;  /* 0x0000001fff147819 */ /* 0x000fe20000011413 */
[----:B------:R-:W-:-:S04]  /*02e0*/  IMAD.MOV.U32 R2, RZ, RZ, c[0x0][0x288] ;  /* 0x0000a200ff027624 */ /* 0x000fc800078e00ff */
        /* <DEDUP_REMOVED lines=8> */
[----:B------:R-:W2:Y:S01]  /*0370*/  LDG.E.64 R12, [R4.64+-0x8] ;  /* 0xfffff810040c7981 */ /* 0x000ea2000c1e1b00 */
[----:B------:R-:W-:Y:S01]  /*0380*/  IMAD R0, R20, c[0x0][0x1a8], RZ ;  /* 0x00006a0014007a24 */ /* 0x000fe200078e02ff */
[----:B------:R-:W-:Y:S01]  /*0390*/  MOV R10, c[0x0][0x250] ;  /* 0x00009400000a7a02 */ /* 0x000fe20000000f00 */
[----:B------:R-:W-:Y:S01]  /*03a0*/  IMAD.MOV.U32 R30, RZ, RZ, c[0x0][0x1a8] ;  /* 0x00006a00ff1e7624 */ /* 0x000fe200078e00ff */
[----:B------:R-:W-:Y:S01]  /*03b0*/  CS2R R22, SRZ ;  /* 0x0000000000167805 */ /* 0x000fe2000001ff00 */
[C---:B------:R-:W-:Y:S02]  /*03c0*/  IMAD R3, R19.reuse, UR8, R0 ;  /* 0x0000000813037c24 */ /* 0x040fe4000f8e0200 */
[----:B------:R-:W-:-:S04]  /*03d0*/  IMAD.WIDE.U32 R30, R19, R30, c[0x0][0x188] ;  /* 0x00006200131e7625 */ /* 0x000fc800078e001e */
[C---:B------:R-:W-:Y:S01]  /*03e0*/  IMAD R2, R20.reuse, c[0x0][0x250], RZ ;  /* 0x0000940014027a24 */ /* 0x040fe200078e02ff */
[----:B------:R-:W-:Y:S01]  /*03f0*/  IADD3 R31, R31, R3, RZ ;  /* 0x000000031f1f7210 */ /* 0x000fe20007ffe0ff */
[----:B------:R-:W-:Y:S02]  /*0400*/  IMAD R6, R20, c[0x0][0x218], RZ ;  /* 0x0000860014067a24 */ /* 0x000fe400078e02ff */
[----:B------:R-:W-:Y:S02]  /*0410*/  IMAD.MOV.U32 R0, RZ, RZ, c[0x0][0x218] ;  /* 0x00008600ff007624 */ /* 0x000fe400078e00ff */
[C---:B------:R-:W-:Y:S02]  /*0420*/  IMAD R33, R19.reuse, UR10, R2 ;  /* 0x0000000a13217c24 */ /* 0x040fe4000f8e0202 */
[C---:B------:R-:W-:Y:S02]  /*0430*/  IMAD R11, R19.reuse, UR11, R6 ;  /* 0x0000000b130b7c24 */ /* 0x040fe4000f8e0206 */
[----:B------:R-:W-:-:S04]  /*0440*/  IMAD.WIDE.U32 R2, R19, R10, c[0x0][0x230] ;  /* 0x00008c0013027625 */ /* 0x000fc800078e000a */
[----:B------:R-:W-:Y:S01]  /*0450*/  IMAD.WIDE.U32 R6, R19, R0, c[0x0][0x1f8] ;  /* 0x00007e0013067625 */ /* 0x000fe200078e0000 */
[----:B------:R-:W-:-:S03]  /*0460*/  MOV R32, R2 ;  /* 0x0000000200207202 */ /* 0x000fc60000000f00 */
[----:B------:R-:W-:Y:S01]  /*0470*/  IMAD.IADD R33, R3, 0x1, R33 ;  /* 0x0000000103217824 */ /* 0x000fe200078e0221 */
[----:B------:R-:W-:Y:S01]  /*0480*/  IADD3 R3, R7, R11, RZ ;  /* 0x0000000b07037210 */ /* 0x000fe20007ffe0ff */
[----:B------:R-:W-:Y:S02]  /*0490*/  IMAD.MOV.U32 R21, RZ, RZ, RZ ;  /* 0x000000ffff157224 */ /* 0x000fe400078e00ff */
[----:B------:R-:W-:Y:S01]  /*04a0*/  IMAD.MOV.U32 R2, RZ, RZ, R6 ;  /* 0x000000ffff027224 */ /* 0x000fe200078e0006 */
[----:B--2---:R-:W-:-:S04]  /*04b0*/  ISETP.NE.U32.AND P0, PT, R12, RZ, PT ;  /* 0x000000ff0c00720c */ /* 0x004fc80003f05070 */
[----:B------:R-:W-:-:S13]  /*04c0*/  ISETP.NE.AND.EX P0, PT, R13, RZ, PT, P0 ;  /* 0x000000ff0d00720c */ /* 0x000fda0003f05300 */
[----:B------:R-:W-:Y:S05]  /*04d0*/  @!P0 BRA `(.L_x_668) ;  /* 0x00001f7000008947 */ /* 0x000fea0003800000 */
[----:B------:R-:W2:Y:S04]  /*04e0*/  LDG.E.64 R6, [R4.64+0x18] ;  /* 0x0000181004067981 */ /* 0x000ea8000c1e1b00 */
[----:B------:R-:W3:Y:S04]  /*04f0*/  LDG.E R24, [R4.64+0x20] ;  /* 0x0000201004187981 */ /* 0x000ee8000c1e1900 */
[----:B------:R-:W4:Y:S04]  /*0500*/  LDG.E R25, [R32.64] ;  /* 0x0000001020197981 */ /* 0x000f28000c1e1900 */
[----:B------:R-:W4:Y:S04]  /*0510*/  LDG.E R26, [R30.64+0x4] ;  /* 0x000004101e1a7981 */ /* 0x000f28000c1e1900 */
[----:B------:R-:W4:Y:S04]  /*0520*/  LDG.E R0, [R4.64+-0xc] ;  /* 0xfffff41004007981 */ /* 0x000f28000c1e1900 */
[----:B------:R0:W4:Y:S04]  /*0530*/  LDG.E R27, [R30.64] ;  /* 0x000000101e1b7981 */ /* 0x000128000c1e1900 */
[----:B------:R0:W4:Y:S04]  /*0540*/  LDG.E R28, [R30.64+0x8] ;  /* 0x000008101e1c7981 */ /* 0x000128000c1e1900 */
[----:B------:R1:W4:Y:S04]  /*0550*/  LDG.E.64 R10, [R4.64+0x8] ;  /* 0x00000810040a7981 */ /* 0x000328000c1e1b00 */
[----:B------:R1:W4:Y:S01]  /*0560*/  LDG.E.64 R12, [R4.64+0x10] ;  /* 0x00001010040c7981 */ /* 0x000322000c1e1b00 */
[----:B--2---:R-:W-:-:S02]  /*0570*/  IABS R35, R7 ;  /* 0x0000000700237213 */ /* 0x004fc40000000000 */
[----:B------:R-:W-:Y:S02]  /*0580*/  IABS R34, R6 ;  /* 0x0000000600227213 */ /* 0x000fe40000000000 */
[----:B------:R-:W2:Y:S01]  /*0590*/  I2F.RP R36, R35 ;  /* 0x0000002300247306 */ /* 0x000ea20000209400 */
[----:B---3--:R-:W-:Y:S02]  /*05a0*/  IABS R14, R24 ;  /* 0x00000018000e7213 */ /* 0x008fe40000000000 */
[----:B------:R-:W-:Y:S01]  /*05b0*/  IABS R38, R6 ;  /* 0x0000000600267213 */ /* 0x000fe20000000000 */
[----:B----4-:R-:W-:-:S04]  /*05c0*/  FADD R21, R25, c[0x0][0x2b0] ;  /* 0x0000ac0019157621 */ /* 0x010fc80000000000 */
[----:B------:R-:W3:Y:S01]  /*05d0*/  I2F.RP R37, R34 ;  /* 0x0000002200257306 */ /* 0x000ee20000209400 */
[----:B------:R-:W-:-:S04]  /*05e0*/  FADD R21, R21, c[0x0][0x2ac] ;  /* 0x0000ab0015157621 */ /* 0x000fc80000000000 */
[----:B------:R-:W-:-:S03]  /*05f0*/  FADD R29, -R21, R26 ;  /* 0x0000001a151d7221 */ /* 0x000fc60000000100 */
[----:B0-----:R-:W0:Y:S01]  /*0600*/  I2F.RP R31, R14 ;  /* 0x0000000e001f7306 */ /* 0x001e220000209400 */
[----:B------:R-:W-:Y:S01]  /*0610*/  FMUL R30, R0, R29 ;  /* 0x0000001d001e7220 */ /* 0x000fe20000400000 */
[----:B------:R-:W-:-:S04]  /*0620*/  FADD R29, -R21, R27 ;  /* 0x0000001b151d7221 */ /* 0x000fc80000000100 */
[----:B------:R-:W-:Y:S02]  /*0630*/  FMUL R29, R0, R29 ;  /* 0x0000001d001d7220 */ /* 0x000fe40000400000 */
[----:B--2---:R-:W2:Y:S08]  /*0640*/  MUFU.RCP R36, R36 ;  /* 0x0000002400247308 */ /* 0x004eb00000001000 */
[----:B---3--:R-:W1:Y:S08]  /*0650*/  MUFU.RCP R37, R37 ;  /* 0x0000002500257308 */ /* 0x008e700000001000 */
[----:B0-----:R-:W0:Y:S01]  /*0660*/  MUFU.RCP R31, R31 ;  /* 0x0000001f001f7308 */ /* 0x001e220000001000 */
[----:B--2---:R-:W-:-:S02]  /*0670*/  IADD3 R22, R36, 0xffffffe, RZ ;  /* 0x0ffffffe24167810 */ /* 0x004fc40007ffe0ff */
[----:B------:R-:W-:-:S04]  /*0680*/  IABS R36, R7 ;  /* 0x0000000700247213 */ /* 0x000fc80000000000 */
[----:B------:R-:W-:Y:S01]  /*0690*/  IADD3 R36, RZ, -R36, RZ ;  /* 0x80000024ff247210 */ /* 0x000fe20007ffe0ff */
[----:B------:R2:W3:Y:S01]  /*06a0*/  F2I.FTZ.U32.TRUNC.NTZ R23, R22 ;  /* 0x0000001600177305 */ /* 0x0004e2000021f000 */
[----:B-1----:R-:W-:-:S07]  /*06b0*/  IADD3 R4, R37, 0xffffffe, RZ ;  /* 0x0ffffffe25047810 */ /* 0x002fce0007ffe0ff */
[----:B------:R3:W1:Y:S01]  /*06c0*/  F2I.FTZ.U32.TRUNC.NTZ R5, R4 ;  /* 0x0000000400057305 */ /* 0x000662000021f000 */
[----:B0-----:R-:W-:Y:S01]  /*06d0*/  IADD3 R32, R31, 0xffffffe, RZ ;  /* 0x0ffffffe1f207810 */ /* 0x001fe20007ffe0ff */
[----:B------:R-:W-:Y:S01]  /*06e0*/  FADD R31, -R21, R28 ;  /* 0x0000001c151f7221 */ /* 0x000fe20000000100 */
[----:B--2---:R-:W-:-:S03]  /*06f0*/  IMAD.MOV.U32 R22, RZ, RZ, RZ ;  /* 0x000000ffff167224 */ /* 0x004fc600078e00ff */
[----:B------:R-:W-:Y:S02]  /*0700*/  FMUL R31, R0, R31 ;  /* 0x0000001f001f7220 */ /* 0x000fe40000400000 */
[----:B------:R-:W0:Y:S01]  /*0710*/  F2I.FTZ.U32.TRUNC.NTZ R33, R32 ;  /* 0x0000002000217305 */ /* 0x000e22000021f000 */
[----:B---3--:R-:W-:-:S05]  /*0720*/  IADD3 R4, RZ, -R23, RZ ;  /* 0x80000017ff047210 */ /* 0x008fca0007ffe0ff */
[----:B------:R-:W-:Y:S01]  /*0730*/  IMAD R37, R4, R35, RZ ;  /* 0x0000002304257224 */ /* 0x000fe200078e02ff */
[----:B------:R-:W-:Y:S01]  /*0740*/  MOV R4, RZ ;  /* 0x000000ff00047202 */ /* 0x000fe20000000f00 */
[----:B------:R-:W2:Y:S01]  /*0750*/  F2I.TRUNC.NTZ R30, R30 ;  /* 0x0000001e001e7305 */ /* 0x000ea2000020f100 */
[----:B-1----:R-:W-:Y:S02]  /*0760*/  IMAD.MOV R39, RZ, RZ, -R5 ;  /* 0x000000ffff277224 */ /* 0x002fe400078e0a05 */
[----:B------:R-:W-:-:S04]  /*0770*/  IMAD.HI.U32 R22, R23, R37, R22 ;  /* 0x0000002517167227 */ /* 0x000fc800078e0016 */
[----:B------:R-:W-:Y:S01]  /*0780*/  IMAD R39, R39, R34, RZ ;  /* 0x0000002227277224 */ /* 0x000fe200078e02ff */
[----:B------:R-:W1:Y:S01]  /*0790*/  F2I.TRUNC.NTZ R29, R29 ;  /* 0x0000001d001d7305 */ /* 0x000e62000020f100 */
[----:B0-----:R-:W-:Y:S01]  /*07a0*/  IADD3 R41, RZ, -R33, RZ ;  /* 0x80000021ff297210 */ /* 0x001fe20007ffe0ff */
[----:B------:R-:W-:Y:S02]  /*07b0*/  IMAD.MOV.U32 R32, RZ, RZ, RZ ;  /* 0x000000ffff207224 */ /* 0x000fe400078e00ff */
[----:B------:R-:W-:-:S04]  /*07c0*/  IMAD.HI.U32 R23, R5, R39, R4 ;  /* 0x0000002705177227 */ /* 0x000fc800078e0004 */
[----:B------:R-:W0:Y:S01]  /*07d0*/  F2I.TRUNC.NTZ R31, R31 ;  /* 0x0000001f001f7305 */ /* 0x000e22000020f100 */
[----:B--2---:R-:W-:Y:S01]  /*07e0*/  IADD3 R4, R30, 0x100000, RZ ;  /* 0x001000001e047810 */ /* 0x004fe20007ffe0ff */
[----:B------:R-:W-:Y:S01]  /*07f0*/  IMAD R37, R41, R14, RZ ;  /* 0x0000000e29257224 */ /* 0x000fe200078e02ff */
[----:B------:R-:W-:Y:S01]  /*0800*/  IABS R41, R24 ;  /* 0x0000001800297213 */ /* 0x000fe20000000000 */
[----:B------:R-:W-:Y:S01]  /*0810*/  IMAD.MOV R39, RZ, RZ, -R38 ;  /* 0x000000ffff277224 */ /* 0x000fe200078e0a26 */
[----:B------:R-:W-:Y:S01]  /*0820*/  IMNMX R4, RZ, R4, !PT ;  /* 0x00000004ff047217 */ /* 0x000fe20007800200 */
[----:B------:R-:W-:Y:S01]  /*0830*/  IMAD.HI.U32 R33, R33, R37, R32 ;  /* 0x0000002521217227 */ /* 0x000fe200078e0020 */
[----:B------:R-:W-:Y:S02]  /*0840*/  IADD3 R41, RZ, -R41, RZ ;  /* 0x80000029ff297210 */ /* 0x000fe40007ffe0ff */
[----:B-1----:R-:W-:Y:S02]  /*0850*/  IADD3 R5, R29, 0x100000, RZ ;  /* 0x001000001d057810 */ /* 0x002fe40007ffe0ff */
[----:B------:R-:W-:-:S02]  /*0860*/  IABS R37, R4 ;  /* 0x0000000400257213 */ /* 0x000fc40000000000 */
[----:B------:R-:W-:Y:S02]  /*0870*/  IMNMX R5, RZ, R5, !PT ;  /* 0x00000005ff057217 */ /* 0x000fe40007800200 */
[----:B0-----:R-:W-:Y:S01]  /*0880*/  IADD3 R32, R31, 0x100000, RZ ;  /* 0x001000001f207810 */ /* 0x001fe20007ffe0ff */
[----:B------:R-:W-:Y:S01]  /*0890*/  IMAD.HI.U32 R22, R22, R37, RZ ;  /* 0x0000002516167227 */ /* 0x000fe200078e00ff */
[----:B------:R-:W-:Y:S02]  /*08a0*/  IABS R38, R5 ;  /* 0x0000000500267213 */ /* 0x000fe40000000000 */
[----:B------:R-:W-:Y:S01]  /*08b0*/  IMNMX R32, RZ, R32, !PT ;  /* 0x00000020ff207217 */ /* 0x000fe20007800200 */
[----:B------:R-:W-:Y:S01]  /*08c0*/  IMAD R22, R22, R36, R37 ;  /* 0x0000002416167224 */ /* 0x000fe200078e0225 */
[----:B------:R-:W-:Y:S01]  /*08d0*/  MOV R37, R41 ;  /* 0x0000002900257202 */ /* 0x000fe20000000f00 */
[----:B------:R-:W-:Y:S01]  /*08e0*/  IMAD.MOV.U32 R36, RZ, RZ, R39 ;  /* 0x000000ffff247224 */ /* 0x000fe200078e0027 */
[----:B------:R-:W-:Y:S01]  /*08f0*/  IABS R40, R32 ;  /* 0x0000002000287213 */ /* 0x000fe20000000000 */
[----:B------:R-:W-:Y:S01]  /*0900*/  IMAD.HI.U32 R23, R23, R38, RZ ;  /* 0x0000002617177227 */ /* 0x000fe200078e00ff */
[----:B------:R-:W-:-:S03]  /*0910*/  ISETP.GT.U32.AND P0, PT, R35, R22, PT ;  /* 0x000000162300720c */ /* 0x000fc60003f04070 */
[----:B------:R-:W-:-:S04]  /*0920*/  IMAD.HI.U32 R33, R33, R40, RZ ;  /* 0x0000002821217227 */ /* 0x000fc800078e00ff */
[----:B------:R-:W-:Y:S02]  /*0930*/  IMAD R23, R23, R36, R38 ;  /* 0x0000002417177224 */ /* 0x000fe400078e0226 */
[----:B------:R-:W-:-:S03]  /*0940*/  IMAD R33, R33, R37, R40 ;  /* 0x0000002521217224 */ /* 0x000fc600078e0228 */
[----:B------:R-:W-:Y:S01]  /*0950*/  ISETP.GT.U32.AND P1, PT, R34, R23, PT ;  /* 0x000000172200720c */ /* 0x000fe20003f24070 */
[----:B------:R-:W-:Y:S01]  /*0960*/  @!P0 IMAD.IADD R22, R22, 0x1, -R35 ;  /* 0x0000000116168824 */ /* 0x000fe200078e0a23 */
[----:B------:R-:W-:Y:S02]  /*0970*/  ISETP.GT.U32.AND P3, PT, R14, R33, PT ;  /* 0x000000210e00720c */ /* 0x000fe40003f64070 */
[----:B------:R-:W-:Y:S01]  /*0980*/  ISETP.GE.AND P0, PT, R4, RZ, PT ;  /* 0x000000ff0400720c */ /* 0x000fe20003f06270 */
[----:B------:R-:W-:Y:S01]  /*0990*/  IMAD R4, R20, c[0x0][0x1e0], RZ ;  /* 0x0000780014047a24 */ /* 0x000fe200078e02ff */
[----:B------:R-:W-:-:S07]  /*09a0*/  ISETP.GT.U32.AND P2, PT, R35, R22, PT ;  /* 0x000000162300720c */ /* 0x000fce0003f44070 */
[----:B------:R-:W-:Y:S02]  /*09b0*/  @!P1 IADD3 R23, R23, -R34, RZ ;  /* 0x8000002217179210 */ /* 0x000fe40007ffe0ff */
[----:B------:R-:W-:Y:S01]  /*09c0*/  @!P3 IMAD.IADD R33, R33, 0x1, -R14 ;  /* 0x000000012121b824 */ /* 0x000fe200078e0a0e */
[----:B------:R-:W-:Y:S02]  /*09d0*/  ISETP.GE.AND P1, PT, R5, RZ, PT ;  /* 0x000000ff0500720c */ /* 0x000fe40003f26270 */
[----:B------:R-:W-:Y:S02]  /*09e0*/  ISETP.GT.U32.AND P5, PT, R34, R23, PT ;  /* 0x000000172200720c */ /* 0x000fe40003fa4070 */
[----:B------:R-:W-:Y:S02]  /*09f0*/  ISETP.GT.U32.AND P4, PT, R14, R33, PT ;  /* 0x000000210e00720c */ /* 0x000fe40003f84070 */
[----:B------:R-:W-:Y:S01]  /*0a00*/  @!P2 IADD3 R22, R22, -R35, RZ ;  /* 0x800000231616a210 */ /* 0x000fe20007ffe0ff */
[----:B------:R-:W-:Y:S01]  /*0a10*/  IMAD R35, R19, UR9, R4 ;  /* 0x0000000913237c24 */ /* 0x000fe2000f8e0204 */
[----:B------:R-:W-:-:S02]  /*0a20*/  ISETP.NE.AND P3, PT, R7, RZ, PT ;  /* 0x000000ff0700720c */ /* 0x000fc40003f65270 */
[----:B------:R-:W-:Y:S01]  /*0a30*/  ISETP.NE.AND P2, PT, R6, RZ, PT ;  /* 0x000000ff0600720c */ /* 0x000fe20003f45270 */
[----:B------:R-:W-:-:S04]  /*0a40*/  @!P0 IMAD.MOV R22, RZ, RZ, -R22 ;  /* 0x000000ffff168224 */ /* 0x000fc800078e0a16 */
[----:B------:R-:W-:Y:S01]  /*0a50*/  @!P5 IMAD.IADD R23, R23, 0x1, -R34 ;  /* 0x000000011717d824 */ /* 0x000fe200078e0a22 */
[----:B------:R-:W-:Y:S02]  /*0a60*/  ISETP.GE.AND P5, PT, R32, RZ, PT ;  /* 0x000000ff2000720c */ /* 0x000fe40003fa6270 */
[----:B------:R-:W-:Y:S01]  /*0a70*/  @!P4 IADD3 R33, R33, -R14, RZ ;  /* 0x8000000e2121c210 */ /* 0x000fe20007ffe0ff */
[----:B------:R-:W-:Y:S01]  /*0a80*/  IMAD.MOV.U32 R14, RZ, RZ, c[0x0][0x1e0] ;  /* 0x00007800ff0e7624 */ /* 0x000fe200078e00ff */
[----:B------:R-:W-:Y:S01]  /*0a90*/  ISETP.NE.AND P4, PT, R24, RZ, PT ;  /* 0x000000ff1800720c */ /* 0x000fe20003f85270 */
[----:B------:R0:W5:Y:S01]  /*0aa0*/  LDG.E R32, [R2.64] ;  /* 0x0000001002207981 */ /* 0x000162000c1e1900 */
[----:B------:R-:W-:Y:S01]  /*0ab0*/  @!P1 IADD3 R23, -R23, RZ, RZ ;  /* 0x000000ff17179210 */ /* 0x000fe20007ffe1ff */
[----:B------:R-:W-:Y:S01]  /*0ac0*/  IMAD.WIDE.U32 R4, R19, R14, c[0x0][0x1c0] ;  /* 0x0000700013047625 */ /* 0x000fe200078e000e */
[-C--:B------:R-:W-:Y:S02]  /*0ad0*/  @!P3 LOP3.LUT R22, RZ, R7.reuse, RZ, 0x33, !PT ;  /* 0x00000007ff16b212 */ /* 0x080fe400078e33ff */
[----:B------:R-:W-:Y:S01]  /*0ae0*/  @!P2 LOP3.LUT R23, RZ, R6, RZ, 0x33, !PT ;  /* 0x00000006ff17a212 */ /* 0x000fe200078e33ff */
[----:B------:R-:W-:-:S02]  /*0af0*/  IMAD R14, R6, R7, RZ ;  /* 0x00000007060e7224 */ /* 0x000fc400078e02ff */
[----:B------:R-:W-:Y:S01]  /*0b00*/  @!P5 IADD3 R33, -R33, RZ, RZ ;  /* 0x000000ff2121d210 */ /* 0x000fe20007ffe1ff */
[----:B------:R-:W-:Y:S02]  /*0b10*/  IMAD.IADD R5, R5, 0x1, R35 ;  /* 0x0000000105057824 */ /* 0x000fe400078e0223 */
[----:B------:R-:W-:Y:S01]  /*0b20*/  IMAD R23, R6, R22, R23 ;  /* 0x0000001606177224 */ /* 0x000fe200078e0217 */
[----:B------:R-:W-:Y:S02]  /*0b30*/  @!P4 LOP3.LUT R33, RZ, R24, RZ, 0x33, !PT ;  /* 0x00000018ff21c212 */ /* 0x000fe400078e33ff */
[----:B------:R1:W5:Y:S03]  /*0b40*/  LDG.E R34, [R4.64+0x4] ;  /* 0x0000041004227981 */ /* 0x000366000c1e1900 */
[----:B------:R-:W-:Y:S01]  /*0b50*/  IMAD R23, R14, R33, R23 ;  /* 0x000000210e177224 */ /* 0x000fe200078e0217 */
[----:B------:R1:W5:Y:S04]  /*0b60*/  LDG.E R35, [R4.64+0x8] ;  /* 0x0000081004237981 */ /* 0x000368000c1e1900 */
[----:B------:R1:W5:Y:S01]  /*0b70*/  LDG.E R33, [R4.64] ;  /* 0x0000001004217981 */ /* 0x000362000c1e1900 */
[C---:B------:R-:W-:Y:S01]  /*0b80*/  FADD R41, R21.reuse, R26 ;  /* 0x0000001a15297221 */ /* 0x040fe20000000000 */
[C---:B0-----:R-:W-:Y:S01]  /*0b90*/  FADD R3, R21.reuse, R27 ;  /* 0x0000001b15037221 */ /* 0x041fe20000000000 */
[----:B------:R-:W-:-:S02]  /*0ba0*/  FADD R21, R21, R28 ;  /* 0x0000001c15157221 */ /* 0x000fc40000000000 */
[C---:B------:R-:W-:Y:S01]  /*0bb0*/  FMUL R41, R0.reuse, R41 ;  /* 0x0000002900297220 */ /* 0x040fe20000400000 */
[C---:B------:R-:W-:Y:S01]  /*0bc0*/  FMUL R3, R0.reuse, R3 ;  /* 0x0000000300037220 */ /* 0x040fe20000400000 */
[----:B------:R-:W-:-:S04]  /*0bd0*/  FMUL R21, R0, R21 ;  /* 0x0000001500157220 */ /* 0x000fc80000400000 */
[----:B------:R-:W-:Y:S01]  /*0be0*/  F2I.TRUNC.NTZ R41, R41 ;  /* 0x0000002900297305 */ /* 0x000fe2000020f100 */
[----:B------:R-:W-:-:S07]  /*0bf0*/  IMAD.WIDE R38, R23, 0x4, R10 ;  /* 0x0000000417267825 */ /* 0x000fce00078e020a */
[----:B------:R-:W0:Y:S08]  /*0c00*/  F2I.TRUNC.NTZ R3, R3 ;  /* 0x0000000300037305 */ /* 0x000e30000020f100 */
[----:B------:R-:W2:Y:S01]  /*0c10*/  F2I.TRUNC.NTZ R21, R21 ;  /* 0x0000001500157305 */ /* 0x000ea2000020f100 */
[----:B------:R-:W-:Y:S01]  /*0c20*/  IMAD.WIDE R22, R23, 0x4, R12 ;  /* 0x0000000417167825 */ /* 0x000fe200078e020c */
[----:B------:R3:W5:Y:S01]  /*0c30*/  LD.E R37, [R38.64] ;  /* 0x0000001026257980 */ /* 0x000762000c101900 */
[----:B------:R-:W-:-:S02]  /*0c40*/  IADD3 R0, R6, -0x1, R29 ;  /* 0xffffffff06007810 */ /* 0x000fc40007ffe01d */
[----:B------:R-:W-:Y:S01]  /*0c50*/  IADD3 R40, R24, -0x1, R31 ;  /* 0xffffffff18287810 */ /* 0x000fe20007ffe01f */
[----:B------:R-:W-:Y:S01]  /*0c60*/  BSSY B0, `(.L_x_668) ;  /* 0x000017e000007945 */ /* 0x000fe20003800000 */
[----:B------:R4:W5:Y:S01]  /*0c70*/  LD.E R36, [R22.64] ;  /* 0x0000001016247980 */ /* 0x000962000c101900 */
[--C-:B---3--:R-:W-:Y:S01]  /*0c80*/  IADD3 R38, R7, -0x1, R30.reuse ;  /* 0xffffffff07267810 */ /* 0x108fe20007ffe01e */
[----:B------:R-:W-:Y:S01]  /*0c90*/  IMAD.MOV.U32 R49, RZ, RZ, RZ ;  /* 0x000000ffff317224 */ /* 0x000fe200078e00ff */
[----:B0-----:R-:W-:Y:S01]  /*0ca0*/  IMNMX R39, R3, R0, PT ;  /* 0x0000000003277217 */ /* 0x001fe20003800200 */
[----:B------:R-:W-:Y:S01]  /*0cb0*/  IMAD.MOV.U32 R46, RZ, RZ, RZ ;  /* 0x000000ffff2e7224 */ /* 0x000fe200078e00ff */
[----:B------:R-:W-:Y:S01]  /*0cc0*/  IMNMX R38, R41, R38, PT ;  /* 0x0000002629267217 */ /* 0x000fe20003800200 */
[----:B------:R-:W-:Y:S01]  /*0cd0*/  CS2R R44, SRZ ;  /* 0x00000000002c7805 */ /* 0x000fe2000001ff00 */
[----:B--2---:R-:W-:Y:S01]  /*0ce0*/  IMNMX R40, R21, R40, PT ;  /* 0x0000002815287217 */ /* 0x004fe20003800200 */
[----:B----4-:R-:W-:Y:S01]  /*0cf0*/  IMAD.MOV.U32 R22, RZ, RZ, RZ ;  /* 0x000000ffff167224 */ /* 0x010fe200078e00ff */
[----:B------:R-:W-:Y:S01]  /*0d00*/  MOV R0, RZ ;  /* 0x000000ff00007202 */ /* 0x000fe20000000f00 */
[----:B------:R-:W-:Y:S01]  /*0d10*/  IMAD.MOV.U32 R41, RZ, RZ, R30 ;  /* 0x000000ffff297224 */ /* 0x000fe200078e001e */
[----:B------:R-:W-:-:S02]  /*0d20*/  MOV R14, RZ ;  /* 0x000000ff000e7202 */ /* 0x000fc40000000f00 */
[----:B------:R-:W-:Y:S02]  /*0d30*/  MOV R23, RZ ;  /* 0x000000ff00177202 */ /* 0x000fe40000000f00 */
[----:B------:R-:W-:Y:S02]  /*0d40*/  MOV R21, RZ ;  /* 0x000000ff00157202 */ /* 0x000fe40000000f00 */
[----:B-1----:R-:W-:Y:S02]  /*0d50*/  MOV R42, R29 ;  /* 0x0000001d002a7202 */ /* 0x002fe40000000f00 */
.L_x_703:
[----:B-----5:R-:W-:Y:S01]  /*0d60*/  ISETP.GE.AND P0, PT, R37, R36, PT ;  /* 0x000000242500720c */ /* 0x020fe20003f06270 */
[----:B------:R-:W-:-:S12]  /*0d70*/  BSSY B1, `(.L_x_669) ;  /* 0x0000066000017945 */ /* 0x000fd80003800000 */
[----:B------:R-:W-:Y:S05]  /*0d80*/  @!P0 BRA `(.L_x_670) ;  /* 0x0000064000008947 */ /* 0x000fea0003800000 */
[----:B------:R-:W-:Y:S01]  /*0d90*/  BSSY B2, `(.L_x_671) ;  /* 0x0000062000027945 */ /* 0x000fe20003800000 */
[----:B------:R-:W-:Y:S02]  /*0da0*/  ISETP.NE.AND P0, PT, R24, RZ, PT ;  /* 0x000000ff1800720c */ /* 0x000fe40003f05270 */
[----:B------:R-:W-:Y:S02]  /*0db0*/  LOP3.LUT R36, RZ, R24, RZ, 0x33, !PT ;  /* 0x00000018ff247212 */ /* 0x000fe400078e33ff */
.L_x_673:
[CC--:B------:R-:W-:Y:S02]  /*0dc0*/  ISETP.GE.AND P1, PT, R42.reuse, R39.reuse, PT ;  /* 0x000000272a00720c */ /* 0x0c0fe40003f26270 */
        /* <DEDUP_REMOVED lines=16> */
[----:B------:R-:W-:Y:S02]  /*0ed0*/  IABS R52, R6 ;  /* 0x0000000600347213 */ /* 0x000fe40000000000 */
[----:B------:R-:W-:-:S05]  /*0ee0*/  ISETP.NE.AND P6, PT, R7, RZ, PT ;  /* 0x000000ff0700720c */ /* 0x000fca0003fc5270 */
[----:B------:R-:W1:Y:S08]  /*0ef0*/  I2F.RP R50, R4 ;  /* 0x0000000400327306 */ /* 0x000e700000209400 */
[----:B0-----:R-:W0:Y:S08]  /*0f00*/  MUFU.RCP R31, R31 ;  /* 0x0000001f001f7308 */ /* 0x001e300000001000 */
[----:B-1----:R-:W-:Y:S01]  /*0f10*/  MUFU.RCP R50, R50 ;  /* 0x0000003200327308 */ /* 0x002fe20000001000 */
[----:B0-----:R-:W-:-:S07]  /*0f20*/  IADD3 R2, R31, 0xffffffe, RZ ;  /* 0x0ffffffe1f027810 */ /* 0x001fce0007ffe0ff */
[----:B------:R0:W1:Y:S02]  /*0f30*/  F2I.FTZ.U32.TRUNC.NTZ R3, R2 ;  /* 0x0000000200037305 */ /* 0x000064000021f000 */
[----:B0-----:R-:W-:Y:S01]  /*0f40*/  MOV R2, RZ ;  /* 0x000000ff00027202 */ /* 0x001fe20000000f00 */
[----:B-1----:R-:W-:-:S04]  /*0f50*/  IMAD.MOV R48, RZ, RZ, -R3 ;  /* 0x000000ffff307224 */ /* 0x002fc800078e0a03 */
[----:B------:R-:W-:-:S04]  /*0f60*/  IMAD R47, R48, R5, RZ ;  /* 0x00000005302f7224 */ /* 0x000fc800078e02ff */
[----:B------:R-:W-:Y:S01]  /*0f70*/  IMAD.HI.U32 R48, R3, R47, R2 ;  /* 0x0000002f03307227 */ /* 0x000fe200078e0002 */
[----:B------:R-:W-:Y:S02]  /*0f80*/  IADD3 R3, R50, 0xffffffe, RZ ;  /* 0x0ffffffe32037810 */ /* 0x000fe40007ffe0ff */
[----:B------:R-:W-:Y:S02]  /*0f90*/  IADD3 R47, R41, 0x100000, RZ ;  /* 0x00100000292f7810 */ /* 0x000fe40007ffe0ff */
[----:B------:R-:W-:Y:S02]  /*0fa0*/  IABS R2, R7 ;  /* 0x0000000700027213 */ /* 0x000fe40000000000 */
[----:B------:R-:W0:Y:S01]  /*0fb0*/  F2I.FTZ.U32.TRUNC.NTZ R3, R3 ;  /* 0x0000000300037305 */ /* 0x000e22000021f000 */
[----:B------:R-:W-:Y:S02]  /*0fc0*/  IMNMX R47, RZ, R47, !PT ;  /* 0x0000002fff2f7217 */ /* 0x000fe40007800200 */
[----:B------:R-:W-:-:S02]  /*0fd0*/  IMAD.MOV R2, RZ, RZ, -R2 ;  /* 0x000000ffff027224 */ /* 0x000fc400078e0a02 */
[----:B------:R-:W-:Y:S02]  /*0fe0*/  IABS R31, R47 ;  /* 0x0000002f001f7213 */ /* 0x000fe40000000000 */
[----:B------:R-:W-:-:S03]  /*0ff0*/  ISETP.GE.AND P2, PT, R47, RZ, PT ;  /* 0x000000ff2f00720c */ /* 0x000fc60003f46270 */
[----:B------:R-:W-:-:S04]  /*1000*/  IMAD.HI.U32 R48, R48, R31, RZ ;  /* 0x0000001f30307227 */ /* 0x000fc800078e00ff */
[----:B------:R-:W-:Y:S01]  /*1010*/  IMAD R48, R48, R2, R31 ;  /* 0x0000000230307224 */ /* 0x000fe200078e021f */
[----:B0-----:R-:W-:Y:S01]  /*1020*/  IADD3 R31, RZ, -R3, RZ ;  /* 0x80000003ff1f7210 */ /* 0x001fe20007ffe0ff */
[----:B------:R-:W-:-:S03]  /*1030*/  IMAD.MOV.U32 R2, RZ, RZ, RZ ;  /* 0x000000ffff027224 */ /* 0x000fc600078e00ff */
[----:B------:R-:W-:Y:S01]  /*1040*/  ISETP.GT.U32.AND P1, PT, R5, R48, PT ;  /* 0x000000300500720c */ /* 0x000fe20003f24070 */
[----:B------:R-:W-:-:S04]  /*1050*/  IMAD R31, R31, R4, RZ ;  /* 0x000000041f1f7224 */ /* 0x000fc800078e02ff */
[----:B------:R-:W-:Y:S01]  /*1060*/  IMAD.HI.U32 R3, R3, R31, R2 ;  /* 0x0000001f03037227 */ /* 0x000fe200078e0002 */
[----:B------:R-:W-:Y:S02]  /*1070*/  MOV R31, R37 ;  /* 0x00000025001f7202 */ /* 0x000fe40000000f00 */
[----:B------:R-:W-:Y:S02]  /*1080*/  IABS R37, R24 ;  /* 0x0000001800257213 */ /* 0x000fe40000000000 */
[----:B------:R-:W-:-:S03]  /*1090*/  IADD3 R50, R31, 0x100000, RZ ;  /* 0x001000001f327810 */ /* 0x000fc60007ffe0ff */
[----:B------:R-:W-:Y:S01]  /*10a0*/  @!P1 IADD3 R48, R48, -R5, RZ ;  /* 0x8000000530309210 */ /* 0x000fe20007ffe0ff */
[----:B------:R-:W-:Y:S01]  /*10b0*/  IMAD.MOV R51, RZ, RZ, -R37 ;  /* 0x000000ffff337224 */ /* 0x000fe200078e0a25 */
[----:B------:R-:W-:Y:S02]  /*10c0*/  IMNMX R50, RZ, R50, !PT ;  /* 0x00000032ff327217 */ /* 0x000fe40007800200 */
[----:B------:R-:W-:Y:S02]  /*10d0*/  ISETP.GT.U32.AND P3, PT, R5, R48, PT ;  /* 0x000000300500720c */ /* 0x000fe40003f64070 */
[----:B------:R-:W-:Y:S02]  /*10e0*/  IABS R2, R50 ;  /* 0x0000003200027213 */ /* 0x000fe40000000000 */
[----:B------:R-:W-:-:S03]  /*10f0*/  ISETP.GE.AND P1, PT, R50, RZ, PT ;  /* 0x000000ff3200720c */ /* 0x000fc60003f26270 */
[----:B------:R-:W-:-:S04]  /*1100*/  IMAD.HI.U32 R37, R3, R2, RZ ;  /* 0x0000000203257227 */ /* 0x000fc800078e00ff */
[----:B------:R-:W-:Y:S02]  /*1110*/  IMAD R37, R37, R51, R2 ;  /* 0x0000003325257224 */ /* 0x000fe400078e0202 */
[----:B------:R-:W0:Y:S01]  /*1120*/  I2F.RP R51, R52 ;  /* 0x0000003400337306 */ /* 0x000e220000209400 */
[----:B------:R-:W-:Y:S02]  /*1130*/  @!P3 IADD3 R48, R48, -R5, RZ ;  /* 0x800000053030b210 */ /* 0x000fe40007ffe0ff */
[----:B------:R-:W-:-:S03]  /*1140*/  ISETP.GT.U32.AND P4, PT, R4, R37, PT ;  /* 0x000000250400720c */ /* 0x000fc60003f84070 */
[----:B------:R-:W-:Y:S01]  /*1150*/  @!P2 IMAD.MOV R48, RZ, RZ, -R48 ;  /* 0x000000ffff30a224 */ /* 0x000fe200078e0a30 */
[----:B------:R-:W-:Y:S01]  /*1160*/  @!P6 LOP3.LUT R48, RZ, R7, RZ, 0x33, !PT ;  /* 0x00000007ff30e212 */ /* 0x000fe200078e33ff */
[----:B0-----:R-:W0:Y:S08]  /*1170*/  MUFU.RCP R51, R51 ;  /* 0x0000003300337308 */ /* 0x001e300000001000 */
[----:B------:R-:W-:-:S05]  /*1180*/  @!P4 IMAD.IADD R37, R37, 0x1, -R4 ;  /* 0x000000012525c824 */ /* 0x000fca00078e0a04 */
[----:B------:R-:W-:Y:S02]  /*1190*/  ISETP.GT.U32.AND P5, PT, R4, R37, PT ;  /* 0x000000250400720c */ /* 0x000fe40003fa4070 */
[----:B0-----:R-:W-:-:S11]  /*11a0*/  IADD3 R2, R51, 0xffffffe, RZ ;  /* 0x0ffffffe33027810 */ /* 0x001fd60007ffe0ff */
[----:B------:R-:W-:Y:S01]  /*11b0*/  @!P5 IMAD.IADD R37, R37, 0x1, -R4 ;  /* 0x000000012525d824 */ /* 0x000fe200078e0a04 */
[----:B------:R0:W1:Y:S01]  /*11c0*/  F2I.FTZ.U32.TRUNC.NTZ R3, R2 ;  /* 0x0000000200037305 */ /* 0x000062000021f000 */
[C---:B------:R-:W-:Y:S01]  /*11d0*/  ISETP.NE.AND P5, PT, R6.reuse, RZ, PT ;  /* 0x000000ff0600720c */ /* 0x040fe20003fa5270 */
[----:B------:R-:W-:Y:S02]  /*11e0*/  IMAD R4, R6, R7, RZ ;  /* 0x0000000706047224 */ /* 0x000fe400078e02ff */
[----:B------:R-:W-:Y:S02]  /*11f0*/  @!P1 IMAD.MOV R37, RZ, RZ, -R37 ;  /* 0x000000ffff259224 */ /* 0x000fe400078e0a25 */
[----:B0-----:R-:W-:-:S03]  /*1200*/  IMAD.MOV.U32 R2, RZ, RZ, RZ ;  /* 0x000000ffff027224 */ /* 0x001fc600078e00ff */
[----:B------:R-:W-:Y:S01]  /*1210*/  SEL R37, R36, R37, !P0 ;  /* 0x0000002524257207 */ /* 0x000fe20004000000 */
[----:B-1----:R-:W-:-:S04]  /*1220*/  IMAD.MOV R47, RZ, RZ, -R3 ;  /* 0x000000ffff2f7224 */ /* 0x002fc800078e0a03 */
[----:B------:R-:W-:-:S04]  /*1230*/  IMAD R5, R47, R52, RZ ;  /* 0x000000342f057224 */ /* 0x000fc800078e02ff */
[----:B------:R-:W-:Y:S01]  /*1240*/  IMAD.HI.U32 R3, R3, R5, R2 ;  /* 0x0000000503037227 */ /* 0x000fe200078e0002 */
[----:B------:R-:W-:Y:S02]  /*1250*/  IADD3 R2, R42, 0x100000, RZ ;  /* 0x001000002a027810 */ /* 0x000fe40007ffe0ff */
[----:B------:R-:W-:Y:S02]  /*1260*/  IABS R5, R6 ;  /* 0x0000000600057213 */ /* 0x000fe40000000000 */
[----:B------:R-:W-:Y:S02]  /*1270*/  IMNMX R2, RZ, R2, !PT ;  /* 0x00000002ff027217 */ /* 0x000fe40007800200 */
[----:B------:R-:W-:Y:S02]  /*1280*/  IADD3 R5, RZ, -R5, RZ ;  /* 0x80000005ff057210 */ /* 0x000fe40007ffe0ff */
[----:B------:R-:W-:Y:S02]  /*1290*/  IABS R50, R2 ;  /* 0x0000000200327213 */ /* 0x000fe40000000000 */
[----:B------:R-:W-:-:S03]  /*12a0*/  ISETP.GE.AND P4, PT, R2, RZ, PT ;  /* 0x000000ff0200720c */ /* 0x000fc60003f86270 */
[----:B------:R-:W-:-:S04]  /*12b0*/  IMAD.HI.U32 R3, R3, R50, RZ ;  /* 0x0000003203037227 */ /* 0x000fc800078e00ff */
[----:B------:R-:W-:-:S05]  /*12c0*/  IMAD R3, R3, R5, R50 ;  /* 0x0000000503037224 */ /* 0x000fca00078e0232 */
[----:B------:R-:W-:-:S13]  /*12d0*/  ISETP.GT.U32.AND P3, PT, R52, R3, PT ;  /* 0x000000033400720c */ /* 0x000fda0003f64070 */
[----:B------:R-:W-:-:S04]  /*12e0*/  @!P3 IADD3 R3, R3, -R52, RZ ;  /* 0x800000340303b210 */ /* 0x000fc80007ffe0ff */
[----:B------:R-:W-:-:S13]  /*12f0*/  ISETP.GT.U32.AND P3, PT, R52, R3, PT ;  /* 0x000000033400720c */ /* 0x000fda0003f64070 */
[----:B------:R-:W-:-:S04]  /*1300*/  @!P3 IADD3 R3, R3, -R52, RZ ;  /* 0x800000340303b210 */ /* 0x000fc80007ffe0ff */
[----:B------:R-:W-:Y:S02]  /*1310*/  @!P4 IADD3 R3, -R3, RZ, RZ ;  /* 0x000000ff0303c210 */ /* 0x000fe40007ffe1ff */
[----:B------:R-:W-:-:S05]  /*1320*/  @!P5 LOP3.LUT R3, RZ, R6, RZ, 0x33, !PT ;  /* 0x00000006ff03d212 */ /* 0x000fca00078e33ff */
[----:B------:R-:W-:-:S04]  /*1330*/  IMAD R2, R6, R48, R3 ;  /* 0x0000003006027224 */ /* 0x000fc800078e0203 */
[----:B------:R-:W-:-:S04]  /*1340*/  IMAD R37, R4, R37, R2 ;  /* 0x0000002504257224 */ /* 0x000fc800078e0202 */
[----:B------:R-:W-:-:S04]  /*1350*/  IMAD.WIDE R4, R37, 0x4, R12 ;  /* 0x0000000425047825 */ /* 0x000fc800078e020c */
[----:B------:R-:W-:Y:S02]  /*1360*/  IMAD.WIDE R2, R37, 0x4, R10 ;  /* 0x0000000425027825 */ /* 0x000fe400078e020a */
[----:B------:R-:W2:Y:S04]  /*1370*/  LD.E R4, [R4.64] ;  /* 0x0000001004047980 */ /* 0x000ea8000c101900 */
[----:B------:R-:W2:Y:S02]  /*1380*/  LD.E R37, [R2.64] ;  /* 0x0000001002257980 */ /* 0x000ea4000c101900 */
[----:B--2---:R-:W-:-:S13]  /*1390*/  ISETP.GE.AND P1, PT, R37, R4, PT ;  /* 0x000000042500720c */ /* 0x004fda0003f26270 */
[----:B------:R-:W-:Y:S05]  /*13a0*/  @P1 BRA `(.L_x_673) ;  /* 0xfffffa1000001947 */ /* 0x000fea000383ffff */
[----:B------:R-:W-:Y:S05]  /*13b0*/  BSYNC B2 ;  /* 0x0000000000027941 */ /* 0x000fea0003800000 */
.L_x_671:
[----:B------:R-:W-:Y:S02]  /*13c0*/  MOV R36, R4 ;  /* 0x0000000400247202 */ /* 0x000fe40000000f00 */
.L_x_670:
[----:B------:R-:W-:Y:S05]  /*13d0*/  BSYNC B1 ;  /* 0x0000000000017941 */ /* 0x000fea0003800000 */
.L_x_669:
[----:B------:R-:W-:-:S05]  /*13e0*/  IMAD.WIDE R2, R37, 0x4, R8 ;  /* 0x0000000425027825 */ /* 0x000fca00078e0208 */
[----:B------:R-:W2:Y:S01]  /*13f0*/  LD.E R48, [R2.64] ;  /* 0x0000001002307980 */ /* 0x000ea2000c101900 */
[----:B------:R-:W-:Y:S01]  /*1400*/  IMAD.MOV.U32 R53, RZ, RZ, c[0x0][0x288] ;  /* 0x0000a200ff357624 */ /* 0x000fe200078e00ff */
[----:B--2---:R-:W-:-:S05]  /*1410*/  SHF.R.S32.HI R47, RZ, 0x1f, R48 ;  /* 0x0000001fff2f7819 */ /* 0x004fca0000011430 */
[----:B------:R-:W-:-:S04]  /*1420*/  IMAD R5, R47, c[0x0][0x288], RZ ;  /* 0x0000a2002f057a24 */ /* 0x000fc800078e02ff */
[C---:B------:R-:W-:Y:S02]  /*1430*/  IMAD R51, R48.reuse, UR5, R5 ;  /* 0x0000000530337c24 */ /* 0x040fe4000f8e0205 */
[----:B------:R-:W-:-:S05]  /*1440*/  IMAD.WIDE.U32 R4, R48, R53, c[0x0][0x268] ;  /* 0x00009a0030047625 */ /* 0x000fca00078e0035 */
[----:B------:R-:W-:-:S05]  /*1450*/  IADD3 R5, R5, R51, RZ ;  /* 0x0000003305057210 */ /* 0x000fca0007ffe0ff */
[----:B------:R-:W2:Y:S01]  /*1460*/  LDG.E R4, [R4.64] ;  /* 0x0000001004047981 */ /* 0x000ea2000c1e1900 */
[----:B------:R-:W-:Y:S01]  /*1470*/  BSSY B1, `(.L_x_674) ;  /* 0x00000f6000017945 */ /* 0x000fe20003800000 */
[----:B--2---:R-:W-:-:S04]  /*1480*/  LOP3.LUT R50, R4, 0x1, RZ, 0xc0, !PT ;  /* 0x0000000104327812 */ /* 0x004fc800078ec0ff */
[----:B------:R-:W-:-:S04]  /*1490*/  ISETP.NE.U32.AND P0, PT, R50, 0x1, PT ;  /* 0x000000013200780c */ /* 0x000fc80003f05070 */
[----:B------:R-:W-:-:S13]  /*14a0*/  ISETP.NE.AND P0, PT, R48, R19, !P0 ;  /* 0x000000133000720c */ /* 0x000fda0004705270 */
[----:B------:R-:W-:Y:S05]  /*14b0*/  @!P0 BRA `(.L_x_675) ;  /* 0x00000f1000008947 */ /* 0x000fea0003800000 */
[----:B------:R-:W-:Y:S02]  /*14c0*/  IMAD R3, R47, c[0x0][0x1a8], RZ ;  /* 0x00006a002f037a24 */ /* 0x000fe400078e02ff */
[----:B------:R-:W-:Y:S02]  /*14d0*/  IMAD.MOV.U32 R15, RZ, RZ, c[0x0][0x1a8] ;  /* 0x00006a00ff0f7624 */ /* 0x000fe400078e00ff */
[C---:B------:R-:W-:Y:S02]  /*14e0*/  IMAD R5, R48.reuse, UR8, R3 ;  /* 0x0000000830057c24 */ /* 0x040fe4000f8e0203 */
[----:B------:R-:W-:-:S04]  /*14f0*/  IMAD.WIDE.U32 R2, R48, R15, c[0x0][0x188] ;  /* 0x0000620030027625 */ /* 0x000fc800078e000f */
[----:B------:R-:W-:Y:S01]  /*1500*/  IMAD.MOV.U32 R4, RZ, RZ, R2 ;  /* 0x000000ffff047224 */ /* 0x000fe200078e0002 */
[----:B------:R-:W-:-:S05]  /*1510*/  IADD3 R5, R3, R5, RZ ;  /* 0x0000000503057210 */ /* 0x000fca0007ffe0ff */
        /* <DEDUP_REMOVED lines=16> */
[----:B------:R-:W-:Y:S05]  /*1620*/  CALL.REL.NOINC `($__internal_16_$__cuda_sm20_sqrt_rn_f32_slowpath) ;  /* 0x00000f4000007944 */ /* 0x000fea0003c00000 */
[----:B------:R-:W-:Y:S05]  /*1630*/  BRA `(.L_x_678) ;  /* 0x0000004000007947 */ /* 0x000fea0003800000 */
.L_x_677:
[----:B01----:R-:W-:Y:S01]  /*1640*/  FMUL.FTZ R49, R50, R15 ;  /* 0x0000000f32317220 */ /* 0x003fe20000410000 */
[----:B------:R-:W-:-:S03]  /*1650*/  FMUL.FTZ R5, R15, 0.5 ;  /* 0x3f0000000f057820 */ /* 0x000fc60000410000 */
[----:B------:R-:W-:-:S04]  /*1660*/  FFMA R4, -R49, R49, R50 ;  /* 0x0000003131047223 */ /* 0x000fc80000000132 */
[----:B------:R-:W-:Y:S02]  /*1670*/  FFMA R49, R4, R5, R49 ;  /* 0x0000000504317223 */ /* 0x000fe40000000031 */
.L_x_678:
[----:B------:R-:W-:Y:S05]  /*1680*/  BSYNC B2 ;  /* 0x0000000000027941 */ /* 0x000fea0003800000 */
.L_x_676:
[----:B------:R-:W-:Y:S02]  /*1690*/  IMAD R5, R47, c[0x0][0x250], RZ ;  /* 0x000094002f057a24 */ /* 0x000fe400078e02ff */
[----:B------:R-:W-:Y:S02]  /*16a0*/  IMAD.MOV.U32 R51, RZ, RZ, c[0x0][0x250] ;  /* 0x00009400ff337624 */ /* 0x000fe400078e00ff */
[C---:B------:R-:W-:Y:S02]  /*16b0*/  IMAD R15, R48.reuse, UR10, R5 ;  /* 0x0000000a300f7c24 */ /* 0x040fe4000f8e0205 */
[----:B------:R-:W-:-:S04]  /*16c0*/  IMAD.WIDE.U32 R4, R48, R51, c[0x0][0x230] ;  /* 0x00008c0030047625 */ /* 0x000fc800078e0033 */
[----:B------:R-:W-:Y:S01]  /*16d0*/  IMAD.MOV.U32 R53, RZ, RZ, c[0x0][0x218] ;  /* 0x00008600ff357624 */ /* 0x000fe200078e00ff */
[----:B------:R-:W-:Y:S01]  /*16e0*/  IADD3 R5, R5, R15, RZ ;  /* 0x0000000f05057210 */ /* 0x000fe20007ffe0ff */
[----:B------:R-:W-:-:S04]  /*16f0*/  IMAD R15, R47, c[0x0][0x218], RZ ;  /* 0x000086002f0f7a24 */ /* 0x000fc800078e02ff */
[C---:B------:R-:W-:Y:S01]  /*1700*/  IMAD R51, R48.reuse, UR11, R15 ;  /* 0x0000000b30337c24 */ /* 0x040fe2000f8e020f */
[----:B------:R-:W2:Y:S01]  /*1710*/  LDG.E R5, [R4.64] ;  /* 0x0000001004057981 */ /* 0x000ea2000c1e1900 */
[----:B------:R-:W-:-:S05]  /*1720*/  IMAD.WIDE.U32 R14, R48, R53, c[0x0][0x1f8] ;  /* 0x00007e00300e7625 */ /* 0x000fca00078e0035 */
[----:B------:R-:W-:-:S06]  /*1730*/  IADD3 R15, R15, R51, RZ ;  /* 0x000000330f0f7210 */ /* 0x000fcc0007ffe0ff */
[----:B------:R-:W3:Y:S01]  /*1740*/  LDG.E R15, [R14.64] ;  /* 0x000000100e0f7981 */ /* 0x000ee2000c1e1900 */
[----:B------:R-:W-:Y:S01]  /*1750*/  FADD R50, -R25, R49 ;  /* 0x0000003119327221 */ /* 0x000fe20000000100 */
[----:B------:R-:W-:Y:S03]  /*1760*/  BSSY B2, `(.L_x_679) ;  /* 0x00000c2000027945 */ /* 0x000fe60003800000 */
[----:B--2---:R-:W-:Y:S01]  /*1770*/  FADD R50, R50, -R5 ;  /* 0x8000000532327221 */ /* 0x004fe20000000000 */
[----:B---3--:R-:W-:-:S04]  /*1780*/  FSETP.GT.AND P1, PT, R32, -R15, PT ;  /* 0x8000000f2000720b */ /* 0x008fc80003f24000 */
[----:B------:R-:W-:-:S13]  /*1790*/  FSETP.LE.AND P1, PT, R50, c[0x0][0x2ac], P1 ;  /* 0x0000ab0032007a0b */ /* 0x000fda0000f23000 */
[----:B------:R-:W-:Y:S05]  /*17a0*/  @!P1 BRA `(.L_x_680) ;  /* 0x00000bd000009947 */ /* 0x000fea0003800000 */
[----:B------:R-:W-:Y:S02]  /*17b0*/  IMAD R47, R47, c[0x0][0x1e0], RZ ;  /* 0x000078002f2f7a24 */ /* 0x000fe400078e02ff */
[----:B------:R-:W-:Y:S02]  /*17c0*/  IMAD.MOV.U32 R5, RZ, RZ, c[0x0][0x1e0] ;  /* 0x00007800ff057624 */ /* 0x000fe400078e00ff */
        /* <DEDUP_REMOVED lines=14> */
[----:B--2---:R-:W-:Y:S01]  /*18b0*/  FADD R43, R33, -R44 ;  /* 0x8000002c212b7221 */ /* 0x004fe20000000000 */
[----:B---3--:R-:W-:Y:S01]  /*18c0*/  FADD R48, R34, -R45 ;  /* 0x8000002d22307221 */ /* 0x008fe20000000000 */
[----:B----4-:R-:W-:Y:S01]  /*18d0*/  FADD R47, R35, -R46 ;  /* 0x8000002e232f7221 */ /* 0x010fe20000000000 */
[----:B-1----:R-:W-:Y:S05]  /*18e0*/  @!P2 BRA `(.L_x_682) ;  /* 0x000000400000a947 */ /* 0x002fea0003800000 */
[----:B------:R-:W-:Y:S01]  /*18f0*/  IMAD.MOV.U32 R4, RZ, RZ, R49 ;  /* 0x000000ffff047224 */ /* 0x000fe200078e0031 */
[----:B------:R-:W-:Y:S02]  /*1900*/  MOV R46, 0x1920 ;  /* 0x00001920002e7802 */ /* 0x000fe40000000f00 */
[----:B------:R-:W-:Y:S05]  /*1910*/  CALL.REL.NOINC `($__internal_17_$__cuda_sm3x_div_rn_noftz_f32_slowpath) ;  /* 0x00000dc000007944 */ /* 0x000fea0003c00000 */
[----:B0-----:R-:W-:Y:S02]  /*1920*/  MOV R14, R3 ;  /* 0x00000003000e7202 */ /* 0x001fe40000000f00 */
.L_x_682:
[----:B------:R-:W-:Y:S05]  /*1930*/  BSYNC B5 ;  /* 0x0000000000057941 */ /* 0x000fea0003800000 */
.L_x_681:
        /* <DEDUP_REMOVED lines=9> */
[----:B------:R-:W-:Y:S01]  /*19d0*/  IMAD.MOV.U32 R3, RZ, RZ, R2 ;  /* 0x000000ffff037224 */ /* 0x000fe200078e0002 */
[----:B------:R-:W-:Y:S02]  /*19e0*/  MOV R4, R49 ;  /* 0x0000003100047202 */ /* 0x000fe40000000f00 */
[----:B------:R-:W-:Y:S02]  /*19f0*/  MOV R46, 0x1a10 ;  /* 0x00001a10002e7802 */ /* 0x000fe40000000f00 */
[----:B------:R-:W-:Y:S05]  /*1a00*/  CALL.REL.NOINC `($__internal_17_$__cuda_sm3x_div_rn_noftz_f32_slowpath) ;  /* 0x00000cd000007944 */ /* 0x000fea0003c00000 */
[----:B0-----:R-:W-:Y:S02]  /*1a10*/  IMAD.MOV.U32 R45, RZ, RZ, R3 ;  /* 0x000000ffff2d7224 */ /* 0x001fe400078e0003 */
.L_x_684:
[----:B------:R-:W-:Y:S05]  /*1a20*/  BSYNC B5 ;  /* 0x0000000000057941 */ /* 0x000fea0003800000 */
.L_x_683:
        /* <DEDUP_REMOVED lines=9> */
[----:B------:R-:W-:Y:S01]  /*1ac0*/  MOV R3, R0 ;  /* 0x0000000000037202 */ /* 0x000fe20000000f00 */
[----:B------:R-:W-:Y:S01]  /*1ad0*/  IMAD.MOV.U32 R4, RZ, RZ, R49 ;  /* 0x000000ffff047224 */ /* 0x000fe200078e0031 */
[----:B------:R-:W-:Y:S02]  /*1ae0*/  MOV R46, 0x1b00 ;  /* 0x00001b00002e7802 */ /* 0x000fe40000000f00 */
[----:B------:R-:W-:Y:S05]  /*1af0*/  CALL.REL.NOINC `($__internal_17_$__cuda_sm3x_div_rn_noftz_f32_slowpath) ;  /* 0x00000be000007944 */ /* 0x000fea0003c00000 */
[----:B0-----:R-:W-:Y:S02]  /*1b00*/  MOV R44, R3 ;  /* 0x00000003002c7202 */ /* 0x001fe40000000f00 */
.L_x_686:
[----:B------:R-:W-:Y:S05]  /*1b10*/  BSYNC B5 ;  /* 0x0000000000057941 */ /* 0x000fea0003800000 */
.L_x_685:
[----:B------:R-:W-:Y:S01]  /*1b20*/  FMUL R48, R48, R45 ;  /* 0x0000002d30307220 */ /* 0x000fe20000400000 */
[----:B------:R-:W-:Y:S03]  /*1b30*/  BSSY B3, `(.L_x_687) ;  /* 0x0000017000037945 */ /* 0x000fe60003800000 */
[----:B------:R-:W-:-:S04]  /*1b40*/  FFMA R48, R43, R14, R48 ;  /* 0x0000000e2b307223 */ /* 0x000fc80000000030 */
[----:B------:R-:W-:-:S04]  /*1b50*/  FFMA R47, R47, R44, R48 ;  /* 0x0000002c2f2f7223 */ /* 0x000fc80000000030 */
[C---:B------:R-:W-:Y:S01]  /*1b60*/  FFMA R0, R47.reuse, -R45, R34 ;  /* 0x8000002d2f007223 */ /* 0x040fe20000000022 */
[C---:B------:R-:W-:Y:S01]  /*1b70*/  FFMA R2, R47.reuse, -R14, R33 ;  /* 0x8000000e2f027223 */ /* 0x040fe20000000021 */
[C---:B------:R-:W-:Y:S01]  /*1b80*/  FFMA R3, R47.reuse, -R44, R35 ;  /* 0x8000002c2f037223 */ /* 0x040fe20000000023 */
[----:B------:R-:W-:Y:S01]  /*1b90*/  FSETP.GEU.AND P2, PT, |R47|, c[0x0][0x2a4], PT ;  /* 0x0000a9002f007a0b */ /* 0x000fe20003f4e200 */
[----:B------:R-:W-:-:S04]  /*1ba0*/  FMUL R5, R0, R0 ;  /* 0x0000000000057220 */ /* 0x000fc80000400000 */
[----:B------:R-:W-:-:S04]  /*1bb0*/  FFMA R4, R2, R2, R5 ;  /* 0x0000000202047223 */ /* 0x000fc80000000005 */
[----:B------:R-:W-:-:S04]  /*1bc0*/  FFMA R4, R3, R3, R4 ;  /* 0x0000000303047223 */ /* 0x000fc80000000004 */
[----:B------:R0:W1:Y:S01]  /*1bd0*/  MUFU.RSQ R5, R4 ;  /* 0x0000000400057308 */ /* 0x0000620000001400 */
[----:B------:R-:W-:-:S04]  /*1be0*/  IADD3 R43, R4, -0xd000000, RZ ;  /* 0xf3000000042b7810 */ /* 0x000fc80007ffe0ff */
[----:B------:R-:W-:Y:S02]  /*1bf0*/  ISETP.GT.U32.AND P3, PT, R43, 0x727fffff, PT ;  /* 0x727fffff2b00780c */ /* 0x000fe40003f64070 */
[----:B------:R-:W-:-:S11]  /*1c00*/  FSEL R43, R18, c[0x0][0x2a8], P2 ;  /* 0x0000aa00122b7a08 */ /* 0x000fd60001000000 */
[----:B------:R-:W-:Y:S05]  /*1c10*/  @!P3 BRA `(.L_x_688) ;  /* 0x000000400000b947 */ /* 0x000fea0003800000 */
[----:B01----:R-:W-:Y:S02]  /*1c20*/  MOV R51, 0x1c40 ;  /* 0x00001c4000337802 */ /* 0x003fe40000000f00 */
[----:B------:R-:W-:Y:S05]  /*1c30*/  CALL.REL.NOINC `($__internal_16_$__cuda_sm20_sqrt_rn_f32_slowpath) ;  /* 0x0000093000007944 */ /* 0x000fea0003c00000 */
[----:B------:R-:W-:Y:S01]  /*1c40*/  IMAD.MOV.U32 R47, RZ, RZ, R49 ;  /* 0x000000ffff2f7224 */ /* 0x000fe200078e0031 */
[----:B------:R-:W-:Y:S05]  /*1c50*/  BRA `(.L_x_689) ;  /* 0x0000004000007947 */ /* 0x000fea0003800000 */
.L_x_688:
[----:B01----:R-:W-:Y:S01]  /*1c60*/  FMUL.FTZ R47, R4, R5 ;  /* 0x00000005042f7220 */ /* 0x003fe20000410000 */
[----:B------:R-:W-:-:S03]  /*1c70*/  FMUL.FTZ R5, R5, 0.5 ;  /* 0x3f00000005057820 */ /* 0x000fc60000410000 */
[----:B------:R-:W-:-:S04]  /*1c80*/  FFMA R4, -R47, R47, R4 ;  /* 0x0000002f2f047223 */ /* 0x000fc80000000104 */
[----:B------:R-:W-:Y:S02]  /*1c90*/  FFMA R47, R4, R5, R47 ;  /* 0x00000005042f7223 */ /* 0x000fe4000000002f */
.L_x_689:
[----:B------:R-:W-:Y:S05]  /*1ca0*/  BSYNC B3 ;  /* 0x0000000000037941 */ /* 0x000fea0003800000 */
.L_x_687:
[----:B------:R-:W-:Y:S01]  /*1cb0*/  FSETP.GT.AND P2, PT, R47, RZ, PT ;  /* 0x000000ff2f00720b */ /* 0x000fe20003f44000 */
[----:B------:R-:W-:Y:S01]  /*1cc0*/  BSSY B5, `(.L_x_690) ;  /* 0x0000030000057945 */ /* 0x000fe20003800000 */
[----:B------:R-:W-:Y:S01]  /*1cd0*/  MOV R4, RZ ;  /* 0x000000ff00047202 */ /* 0x000fe20000000f00 */
        /* <DEDUP_REMOVED lines=12> */
[----:B------:R-:W-:Y:S02]  /*1da0*/  MOV R46, 0x1dc0 ;  /* 0x00001dc0002e7802 */ /* 0x000fe40000000f00 */
[----:B------:R-:W-:Y:S05]  /*1db0*/  CALL.REL.NOINC `($__internal_17_$__cuda_sm3x_div_rn_noftz_f32_slowpath) ;  /* 0x0000092000007944 */ /* 0x000fea0003c00000 */
[----:B0-----:R-:W-:Y:S02]  /*1dc0*/  MOV R48, R3 ;  /* 0x0000000300307202 */ /* 0x001fe40000000f00 */
.L_x_693:
[----:B------:R-:W-:Y:S05]  /*1dd0*/  BSYNC B6 ;  /* 0x0000000000067941 */ /* 0x000fea0003800000 */
.L_x_692:
        /* <DEDUP_REMOVED lines=14> */
.L_x_695:
[----:B------:R-:W-:Y:S05]  /*1ec0*/  BSYNC B6 ;  /* 0x0000000000067941 */ /* 0x000fea0003800000 */
.L_x_694:
        /* <DEDUP_REMOVED lines=14> */
.L_x_696:
[----:B------:R-:W-:Y:S05]  /*1fb0*/  BSYNC B6 ;  /* 0x0000000000067941 */ /* 0x000fea0003800000 */
.L_x_691:
[----:B------:R-:W-:Y:S05]  /*1fc0*/  BSYNC B5 ;  /* 0x0000000000057941 */ /* 0x000fea0003800000 */
.L_x_690:
[----:B------:R-:W-:Y:S01]  /*1fd0*/  FADD R47, RZ, -R47 ;  /* 0x8000002fff2f7221 */ /* 0x000fe20000000000 */
[----:B------:R-:W-:Y:S01]  /*1fe0*/  FADD R15, R32, R15 ;  /* 0x0000000f200f7221 */ /* 0x000fe20000000000 */
[C---:B------:R-:W-:Y:S01]  /*1ff0*/  FMUL R0, R50.reuse, R43 ;  /* 0x0000002b32007220 */ /* 0x040fe20000400000 */
[----:B------:R-:W-:Y:S01]  /*2000*/  FMUL R14, R50, R14 ;  /* 0x0000000e320e7220 */ /* 0x000fe20000400000 */
[----:B------:R-:W-:Y:S01]  /*2010*/  FMUL R47, R47, c[0x0][0x2b4] ;  /* 0x0000ad002f2f7a20 */ /* 0x000fe20000400000 */
[----:B------:R-:W0:Y:S01]  /*2020*/  MUFU.RCP R2, R15 ;  /* 0x0000000f00027308 */ /* 0x000e220000001000 */
[----:B------:R-:W-:Y:S03]  /*2030*/  BSSY B5, `(.L_x_697) ;  /* 0x0000013000057945 */ /* 0x000fe60003800000 */
[----:B------:R-:W-:-:S04]  /*2040*/  FSETP.GT.AND P2, PT, R0, R47, PT ;  /* 0x0000002f0000720b */ /* 0x000fc80003f44000 */
[----:B------:R-:W-:Y:S01]  /*2050*/  FSEL R47, R0, R47, P2 ;  /* 0x0000002f002f7208 */ /* 0x000fe20001000000 */
[----:B------:R-:W-:-:S04]  /*2060*/  FMUL R0, R50, R45 ;  /* 0x0000002d32007220 */ /* 0x000fc80000400000 */
[C---:B------:R-:W-:Y:S01]  /*2070*/  FFMA R3, R47.reuse, R4, -R14 ;  /* 0x000000042f037223 */ /* 0x040fe2000000080e */
[----:B------:R-:W-:Y:S01]  /*2080*/  FFMA R0, R47, R49, -R0 ;  /* 0x000000312f007223 */ /* 0x000fe20000000800 */
[----:B0-----:R-:W-:Y:S02]  /*2090*/  FFMA R5, -R15, R2, 1 ;  /* 0x3f8000000f057423 */ /* 0x001fe40000000102 */
[----:B------:R-:W0:Y:S02]  /*20a0*/  FCHK P2, R3, R15 ;  /* 0x0000000f03007302 */ /* 0x000e240000040000 */
[----:B------:R-:W-:Y:S01]  /*20b0*/  FFMA R14, R2, R5, R2 ;  /* 0x00000005020e7223 */ /* 0x000fe20000000002 */
[----:B------:R-:W-:-:S03]  /*20c0*/  FMUL R5, R50, R44 ;  /* 0x0000002c32057220 */ /* 0x000fc60000400000 */
[----:B------:R-:W-:Y:S01]  /*20d0*/  FFMA R51, R3, R14, RZ ;  /* 0x0000000e03337223 */ /* 0x000fe200000000ff */
[----:B------:R-:W-:-:S03]  /*20e0*/  FFMA R2, R47, R48, -R5 ;  /* 0x000000302f027223 */ /* 0x000fc60000000805 */
[----:B------:R-:W-:-:S04]  /*20f0*/  FFMA R4, -R15, R51, R3 ;  /* 0x000000330f047223 */ /* 0x000fc80000000103 */
[----:B------:R-:W-:Y:S01]  /*2100*/  FFMA R14, R14, R4, R51 ;  /* 0x000000040e0e7223 */ /* 0x000fe20000000033 */
[----:B0-----:R-:W-:Y:S05]  /*2110*/  @!P2 BRA `(.L_x_698) ;  /* 0x000000400000a947 */ /* 0x001fea0003800000 */
[----:B------:R-:W-:Y:S01]  /*2120*/  IMAD.MOV.U32 R4, RZ, RZ, R15 ;  /* 0x000000ffff047224 */ /* 0x000fe200078e000f */
[----:B------:R-:W-:Y:S02]  /*2130*/  MOV R46, 0x2150 ;  /* 0x00002150002e7802 */ /* 0x000fe40000000f00 */
[----:B------:R-:W-:Y:S05]  /*2140*/  CALL.REL.NOINC `($__internal_17_$__cuda_sm3x_div_rn_noftz_f32_slowpath) ;  /* 0x0000059000007944 */ /* 0x000fea0003c00000 */
[----:B0-----:R-:W-:Y:S02]  /*2150*/  MOV R14, R3 ;  /* 0x00000003000e7202 */ /* 0x001fe40000000f00 */
.L_x_698:
[----:B------:R-:W-:Y:S05]  /*2160*/  BSYNC B5 ;  /* 0x0000000000057941 */ /* 0x000fea0003800000 */
.L_x_697:
        /* <DEDUP_REMOVED lines=12> */
[----:B------:R-:W-:Y:S05]  /*2230*/  CALL.REL.NOINC `($__internal_17_$__cuda_sm3x_div_rn_noftz_f32_slowpath) ;  /* 0x000004a000007944 */ /* 0x000fea0003c00000 */
[----:B0-----:R-:W-:Y:S02]  /*2240*/  IMAD.MOV.U32 R45, RZ, RZ, R3 ;  /* 0x000000ffff2d7224 */ /* 0x001fe400078e0003 */
.L_x_700:
[----:B------:R-:W-:Y:S05]  /*2250*/  BSYNC B5 ;  /* 0x0000000000057941 */ /* 0x000fea0003800000 */
.L_x_699:
        /* <DEDUP_REMOVED lines=12> */
[----:B------:R-:W-:Y:S05]  /*2320*/  CALL.REL.NOINC `($__internal_17_$__cuda_sm3x_div_rn_noftz_f32_slowpath) ;  /* 0x000003b000007944 */ /* 0x000fea0003c00000 */
[----:B0-----:R-:W-:Y:S02]  /*2330*/  MOV R0, R3 ;  /* 0x0000000300007202 */ /* 0x001fe40000000f00 */
.L_x_702:
[----:B------:R-:W-:Y:S05]  /*2340*/  BSYNC B5 ;  /* 0x0000000000057941 */ /* 0x000fea0003800000 */
.L_x_701:
[C---:B------:R-:W-:Y:S01]  /*2350*/  FFMA R46, R32.reuse, R14, R23 ;  /* 0x0000000e202e7223 */ /* 0x040fe20000000017 */
[C---:B------:R-:W-:Y:S01]  /*2360*/  FFMA R45, R32.reuse, R45, R22 ;  /* 0x0000002d202d7223 */ /* 0x040fe20000000016 */
[----:B------:R-:W-:Y:S02]  /*2370*/  FFMA R44, R32, R0, R21 ;  /* 0x00000000202c7223 */ /* 0x000fe40000000015 */
.L_x_680:
[----:B------:R-:W-:Y:S05]  /*2380*/  BSYNC B2 ;  /* 0x0000000000027941 */ /* 0x000fea0003800000 */
.L_x_679:
[----:B------:R-:W-:Y:S02]  /*2390*/  FSEL R15, R43, R18, P1 ;  /* 0x000000122b0f7208 */ /* 0x000fe40000800000 */
[----:B------:R-:W-:Y:S02]  /*23a0*/  FSEL R14, R44, R21, P1 ;  /* 0x000000152c0e7208 */ /* 0x000fe40000800000 */
[----:B------:R-:W-:Y:S02]  /*23b0*/  FSEL R49, R45, R22, P1 ;  /* 0x000000162d317208 */ /* 0x000fe40000800000 */
[----:B------:R-:W-:-:S02]  /*23c0*/  FSEL R0, R46, R23, P1 ;  /* 0x000000172e007208 */ /* 0x000fc40000800000 */
.L_x_675:
[----:B------:R-:W-:Y:S05]  /*23d0*/  BSYNC B1 ;  /* 0x0000000000017941 */ /* 0x000fea0003800000 */
.L_x_674:
[----:B------:R-:W-:Y:S02]  /*23e0*/  FSEL R18, R15, R18, P0 ;  /* 0x000000120f127208 */ /* 0x000fe40000000000 */
[----:B------:R-:W-:-:S02]  /*23f0*/  FSEL R21, R14, R21, P0 ;  /* 0x000000150e157208 */ /* 0x000fc40000000000 */
[----:B------:R-:W-:Y:S02]  /*2400*/  FSEL R22, R49, R22, P0 ;  /* 0x0000001631167208 */ /* 0x000fe40000000000 */
[----:B------:R-:W-:Y:S02]  /*2410*/  FSEL R23, R0, R23, P0 ;  /* 0x0000001700177208 */ /* 0x000fe40000000000 */
[----:B------:R-:W-:Y:S01]  /*2420*/  IADD3 R37, R37, 0x1, RZ ;  /* 0x0000000125257810 */ /* 0x000fe20007ffe0ff */
[----:B------:R-:W-:Y:S05]  /*2430*/  BRA `(.L_x_703) ;  /* 0xffffe92000007947 */ /* 0x000fea000383ffff */
.L_x_672:
[----:B------:R-:W-:Y:S05]  /*2440*/  BSYNC B0 ;  /* 0x0000000000007941 */ /* 0x000fea0003800000 */
.L_x_668:
[----:B------:R-:W-:Y:S01]  /*2450*/  IADD3 R16, P0, R16, UR6, RZ ;  /* 0x0000000610107c10 */ /* 0x000fe2000ff1e0ff */
[----:B------:R-:W-:Y:S01]  /*2460*/  IMAD R20, R20, c[0x0][0x2e0], RZ ;  /* 0x0000b80014147a24 */ /* 0x000fe200078e02ff */
[----:B------:R-:W-:Y:S01]  /*2470*/  FMUL R23, R23, c[0x0][0x2b8] ;  /* 0x0000ae0017177a20 */ /* 0x000fe20000400000 */
[----:B------:R-:W-:Y:S01]  /*2480*/  IMAD.MOV.U32 R2, RZ, RZ, c[0x0][0x2e0] ;  /* 0x0000b800ff027624 */ /* 0x000fe200078e00ff */
[----:B------:R-:W-:Y:S01]  /*2490*/  IADD3.X R17, R17, UR4, RZ, P0, !PT ;  /* 0x0000000411117c10 */ /* 0x000fe200087fe4ff */
[C---:B------:R-:W-:Y:S01]  /*24a0*/  IMAD R5, R19.reuse, UR12, R20 ;  /* 0x0000000c13057c24 */ /* 0x040fe2000f8e0214 */
[----:B------:R-:W-:Y:S01]  /*24b0*/  ISETP.GE.U32.AND P0, PT, R16, c[0x0][0x178], PT ;  /* 0x00005e0010007a0c */ /* 0x000fe20003f06070 */
[----:B------:R-:W-:Y:S01]  /*24c0*/  IMAD.WIDE.U32 R2, R19, R2, c[0x0][0x2c0] ;  /* 0x0000b00013027625 */ /* 0x000fe200078e0002 */
[----:B------:R-:W-:-:S02]  /*24d0*/  FMUL R21, R21, c[0x0][0x2b8] ;  /* 0x0000ae0015157a20 */ /* 0x000fc40000400000 */
[----:B------:R-:W-:Y:S02]  /*24e0*/  ISETP.GE.U32.AND.EX P0, PT, R17, c[0x0][0x17c], PT, P0 ;  /* 0x00005f0011007a0c */ /* 0x000fe40003f06100 */
[----:B------:R-:W-:Y:S01]  /*24f0*/  IADD3 R3, R3, R5, RZ ;  /* 0x0000000503037210 */ /* 0x000fe20007ffe0ff */
[----:B------:R-:W-:-:S04]  /*2500*/  FMUL R5, R22, c[0x0][0x2b8] ;  /* 0x0000ae0016057a20 */ /* 0x000fc80000400000 */
[----:B------:R0:W-:Y:S04]  /*2510*/  RED.E.ADD.F32.FTZ.RN.STRONG.GPU [R2.64], R23 ;  /* 0x000000170200798e */ /* 0x0001e8000c10e790 */
[----:B------:R0:W-:Y:S04]  /*2520*/  RED.E.ADD.F32.FTZ.RN.STRONG.GPU [R2.64+0x4], R5 ;  /* 0x000004050200798e */ /* 0x0001e8000c10e790 */
[----:B------:R0:W-:Y:S01]  /*2530*/  RED.E.ADD.F32.FTZ.RN.STRONG.GPU [R2.64+0x8], R21 ;  /* 0x000008150200798e */ /* 0x0001e2000c10e790 */
[----:B------:R-:W-:Y:S01]  /*2540*/  @P0 CALL.REL.NOINC `(.L_x_704) ;  /* 0x0000001000000944 */ /* 0x000fe20003c00000 */
[----:B------:R-:W-:Y:S05]  /*2550*/  BRA `(.L_x_705) ;  /* 0xffffdc5000007947 */ /* 0x000fea000383ffff */
.L_x_704:
[----:B------:R-:W-:Y:S05]  /*2560*/  EXIT ;  /* 0x000000000000794d */ /* 0x000fea0003800000 */
        .weak           $__internal_16_$__cuda_sm20_sqrt_rn_f32_slowpath
        .type           $__internal_16_$__cuda_sm20_sqrt_rn_f32_slowpath,@function
        .size           $__internal_16_$__cuda_sm20_sqrt_rn_f32_slowpath,($__internal_17_$__cuda_sm3x_div_rn_noftz_f32_slowpath - $__internal_16_$__cuda_sm20_sqrt_rn_f32_slowpath)
$__internal_16_$__cuda_sm20_sqrt_rn_f32_slowpath:
[----:B------:R-:W-:-:S13]  /*2570*/  LOP3.LUT P2, RZ, R4, 0x7fffffff, RZ, 0xc0, !PT ;  /* 0x7fffffff04ff7812 */ /* 0x000fda000784c0ff */
[----:B------:R-:W-:Y:S01]  /*2580*/  @!P2 IMAD.MOV.U32 R5, RZ, RZ, R4 ;  /* 0x000000ffff05a224 */ /* 0x000fe200078e0004 */
        /* <DEDUP_REMOVED lines=15> */
[----:B------:R-:W-:-:S03]  /*2680*/  @!P2 IMAD.MOV.U32 R5, RZ, RZ, R4 ;  /* 0x000000ffff05a224 */ /* 0x000fc600078e0004 */
[----:B------:R-:W-:-:S05]  /*2690*/  @P2 FMUL.FTZ R5, R52, 2.3283064365386962891e-10 ;  /* 0x2f80000034052820 */ /* 0x000fca0000410000 */
.L_x_706:
[----:B------:R-:W-:Y:S01]  /*26a0*/  MOV R49, R5 ;  /* 0x0000000500317202 */ /* 0x000fe20000000f00 */
[----:B------:R-:W-:Y:S01]  /*26b0*/  IMAD.MOV.U32 R4, RZ, RZ, R51 ;  /* 0x000000ffff047224 */ /* 0x000fe200078e0033 */
[----:B------:R-:W-:-:S04]  /*26c0*/  MOV R5, 0x0 ;  /* 0x0000000000057802 */ /* 0x000fc80000000f00 */
[----:B------:R-:W-:Y:S05]  /*26d0*/  RET.REL.NODEC R4 `(my_solve_particle_particle_contacts_cuda_kernel_forward) ;  /* 0xffffd92004007950 */ /* 0x000fea0003c3ffff */
        .weak           $__internal_17_$__cuda_sm3x_div_rn_noftz_f32_slowpath
        .type           $__internal_17_$__cuda_sm3x_div_rn_noftz_f32_slowpath,@function
        .size           $__internal_17_$__cuda_sm3x_div_rn_noftz_f32_slowpath,(.L_x_1218 - $__internal_17_$__cuda_sm3x_div_rn_noftz_f32_slowpath)
$__internal_17_$__cuda_sm3x_div_rn_noftz_f32_slowpath:
        /* <DEDUP_REMOVED lines=9> */
[----:B------:R-:W-:Y:S01]  /*2770*/  @!P2 IMAD.MOV.U32 R5, RZ, RZ, RZ ;  /* 0x000000ffff05a224 */ /* 0x000fe200078e00ff */
        /* <DEDUP_REMOVED lines=20> */
[----:B------:R-:W-:Y:S01]  /*28c0*/  @!P2 IMAD.MOV.U32 R5, RZ, RZ, -0x40 ;  /* 0xffffffc0ff05a424 */ /* 0x000fe200078e00ff */
[----:B------:R-:W-:Y:S01]  /*28d0*/  @!P2 FFMA R3, R3, 1.84467440737095516160e+19, RZ ;  /* 0x5f8000000303a823 */ /* 0x000fe200000000ff */
[----:B------:R-:W-:-:S03]  /*28e0*/  @!P3 FFMA R4, R4, 1.84467440737095516160e+19, RZ ;  /* 0x5f8000000404b823 */ /* 0x000fc600000000ff */
[----:B------:R-:W-:Y:S02]  /*28f0*/  @!P3 IADD3 R5, R5, 0x40, RZ ;  /* 0x000000400505b810 */ /* 0x000fe40007ffe0ff */
.L_x_708:
[----:B------:R-:W-:Y:S01]  /*2900*/  LEA R53, R51, 0xc0800000, 0x17 ;  /* 0xc080000033357811 */ /* 0x000fe200078eb8ff */
[----:B------:R-:W-:Y:S01]  /*2910*/  BSSY B4, `(.L_x_713) ;  /* 0x0000036000047945 */ /* 0x000fe20003800000 */
[----:B------:R-:W-:Y:S02]  /*2920*/  IADD3 R52, R52, -0x7f, RZ ;  /* 0xffffff8134347810 */ /* 0x000fe40007ffe0ff */
[----:B------:R-:W-:Y:S02]  /*2930*/  IADD3 R53, -R53, R4, RZ ;  /* 0x0000000435357210 */ /* 0x000fe40007ffe1ff */
[C---:B------:R-:W-:Y:S01]  /*2940*/  IADD3 R54, R52.reuse, 0x7f, -R51 ;  /* 0x0000007f34367810 */ /* 0x040fe20007ffe833 */
[----:B------:R-:W-:Y:S01]  /*2950*/  IMAD R3, R52, -0x800000, R3 ;  /* 0xff80000034037824 */ /* 0x000fe200078e0203 */
[----:B------:R-:W0:Y:S01]  /*2960*/  MUFU.RCP R55, R53 ;  /* 0x0000003500377308 */ /* 0x000e220000001000 */
[----:B------:R-:W-:Y:S02]  /*2970*/  FADD.FTZ R4, -R53, -RZ ;  /* 0x800000ff35047221 */ /* 0x000fe40000010100 */
[----:B------:R-:W-:-:S02]  /*2980*/  IMAD.IADD R54, R54, 0x1, R5 ;  /* 0x0000000136367824 */ /* 0x000fc400078e0205 */
        /* <DEDUP_REMOVED lines=20> */
[CCC-:B------:R-:W-:Y:S01]  /*2ad0*/  FFMA.RP R51, R52.reuse, R56.reuse, R5.reuse ;  /* 0x0000003834337223 */ /* 0x1c0fe20000008005 */
[CCC-:B------:R-:W-:Y:S01]  /*2ae0*/  FFMA.RM R54, R52.reuse, R56.reuse, R5.reuse ;  /* 0x0000003834367223 */ /* 0x1c0fe20000004005 */
[----:B------:R-:W-:Y:S01]  /*2af0*/  FFMA.RZ R5, R52, R56, R5 ;  /* 0x0000003834057223 */ /* 0x000fe2000000c005 */
[C---:B------:R-:W-:Y:S02]  /*2b00*/  IADD3 R52, R4.reuse, 0x20, RZ ;  /* 0x0000002004347810 */ /* 0x040fe40007ffe0ff */
[C---:B------:R-:W-:Y:S02]  /*2b10*/  ISETP.NE.AND P4, PT, R4.reuse, RZ, PT ;  /* 0x000000ff0400720c */ /* 0x040fe40003f85270 */
[----:B------:R-:W-:Y:S02]  /*2b20*/  LOP3.LUT R5, R5, 0x7fffff, RZ, 0xc0, !PT ;  /* 0x007fffff05057812 */ /* 0x000fe400078ec0ff */
[----:B------:R-:W-:Y:S01]  /*2b30*/  ISETP.NE.AND P3, PT, R4, RZ, PT ;  /* 0x000000ff0400720c */ /* 0x000fe20003f65270 */
[----:B------:R-:W-:Y:S01]  /*2b40*/  IMAD.MOV R4, RZ, RZ, -R4 ;  /* 0x000000ffff047224 */ /* 0x000fe200078e0a04 */
[----:B------:R-:W-:-:S02]  /*2b50*/  LOP3.LUT R5, R5, 0x800000, RZ, 0xfc, !PT ;  /* 0x0080000005057812 */ /* 0x000fc400078efcff */
[----:B------:R-:W-:Y:S02]  /*2b60*/  FSETP.NEU.FTZ.AND P2, PT, R51, R54, PT ;  /* 0x000000363300720b */ /* 0x000fe40003f5d000 */
[----:B------:R-:W-:Y:S02]  /*2b70*/  SHF.L.U32 R52, R5, R52, RZ ;  /* 0x0000003405347219 */ /* 0x000fe400000006ff */
        /* <DEDUP_REMOVED lines=11> */
.L_x_715:
[----:B------:R-:W-:-:S04]  /*2c30*/  LOP3.LUT R3, R3, 0x80000000, RZ, 0xc0, !PT ;  /* 0x8000000003037812 */ /* 0x000fc800078ec0ff */
[----:B------:R-:W-:Y:S01]  /*2c40*/  LOP3.LUT R3, R3, 0x7f800000, RZ, 0xfc, !PT ;  /* 0x7f80000003037812 */ /* 0x000fe200078efcff */
[----:B------:R-:W-:Y:S05]  /*2c50*/  BRA `(.L_x_716) ;  /* 0x0000001000007947 */ /* 0x000fea0003800000 */
.L_x_714:
[----:B------:R-:W-:Y:S02]  /*2c60*/  IMAD R3, R54, 0x800000, R3 ;  /* 0x0080000036037824 */ /* 0x000fe400078e0203 */
.L_x_716:
[----:B------:R-:W-:Y:S05]  /*2c70*/  BSYNC B4 ;  /* 0x0000000000047941 */ /* 0x000fea0003800000 */
.L_x_713:
[----:B------:R-:W-:Y:S05]  /*2c80*/  BRA `(.L_x_717) ;  /* 0x0000008000007947 */ /* 0x000fea0003800000 */
.L_x_712:
[----:B------:R-:W-:-:S04]  /*2c90*/  LOP3.LUT R3, R4, 0x80000000, R3, 0x48, !PT ;  /* 0x8000000004037812 */ /* 0x000fc800078e4803 */
[----:B------:R-:W-:Y:S01]  /*2ca0*/  LOP3.LUT R3, R3, 0x7f800000, RZ, 0xfc, !PT ;  /* 0x7f80000003037812 */ /* 0x000fe200078efcff */
[----:B------:R-:W-:Y:S05]  /*2cb0*/  BRA `(.L_x_717) ;  /* 0x0000005000007947 */ /* 0x000fea0003800000 */
.L_x_711:
[----:B------:R-:W-:Y:S01]  /*2cc0*/  LOP3.LUT R3, R4, 0x80000000, R3, 0x48, !PT ;  /* 0x8000000004037812 */ /* 0x000fe200078e4803 */
[----:B------:R-:W-:Y:S05]  /*2cd0*/  BRA `(.L_x_717) ;  /* 0x0000003000007947 */ /* 0x000fea0003800000 */
.L_x_710:
[----:B------:R-:W0:Y:S01]  /*2ce0*/  MUFU.RSQ R3, -QNAN ;  /* 0xffc0000000037908 */ /* 0x000e220000001400 */
[----:B------:R-:W-:Y:S05]  /*2cf0*/  BRA `(.L_x_717) ;  /* 0x0000001000007947 */ /* 0x000fea0003800000 */
.L_x_709:
[----:B------:R-:W-:Y:S02]  /*2d00*/  FADD.FTZ R3, R3, R4 ;  /* 0x0000000403037221 */ /* 0x000fe40000010000 */
.L_x_717:
[----:B------:R-:W-:Y:S05]  /*2d10*/  BSYNC B3 ;  /* 0x0000000000037941 */ /* 0x000fea0003800000 */
.L_x_707:
[----:B------:R-:W-:Y:S01]  /*2d20*/  MOV R4, R46 ;  /* 0x0000002e00047202 */ /* 0x000fe20000000f00 */
[----:B------:R-:W-:-:S04]  /*2d30*/  IMAD.MOV.U32 R5, RZ, RZ, 0x0 ;  /* 0x00000000ff057424 */ /* 0x000fc800078e00ff */
[----:B------:R-:W-:Y:S05]  /*2d40*/  RET.REL.NODEC R4 `(my_solve_particle_particle_contacts_cuda_kernel_forward) ;  /* 0xffffd2b004007950 */ /* 0x000fea0003c3ffff */
.L_x_718:
        /* <DEDUP_REMOVED lines=11> */
.L_x_1218:


//--------------------- .text.my_solve_particle_ground_contacts_cuda_kernel_backward --------------------------
	.section	.text.my_solve_particle_ground_contacts_cuda_kernel_backward,"ax",@progbits
	.sectioninfo	@"SHI_REGISTERS=56"
	.align	128
        .global         my_solve_particle_ground_contacts_cuda_kernel_backward
        .type           my_solve_particle_ground_contacts_cuda_kernel_backward,@function
        .size           my_solve_particle_ground_contacts_cuda_kernel_backward,(.L_x_1221 - my_solve_particle_ground_contacts_cuda_kernel_backward)
        .other          my_solve_particle_ground_contacts_cuda_kernel_backward,@"STO_CUDA_ENTRY STV_DEFAULT"
my_solve_particle_ground_contacts_cuda_kernel_backward:
.text.my_solve_particle_ground_contacts_cuda_kernel_backward:
        /* <DEDUP_REMOVED lines=9> */
[----:B------:R-:W-:Y:S01]  /*0090*/  BSSY B3, `(.L_x_719) ;  /* 0x0000299000037945 */ /* 0x000fe20003800000 */
[----:B------:R-:W-:Y:S01]  /*00a0*/  ULDC.64 UR8, c[0x0][0x2b8] ;  /* 0x0000ae0000087ab9 */ /* 0x000fe20000000a00 */
[----:B------:R-:W-:Y:S01]  /*00b0*/  MOV R40, R38 ;  /* 0x0000002600287202 */ /* 0x000fe20000000f00 */
[----:B------:R-:W-:Y:S02]  /*00c0*/  ULDC.64 UR4, c[0x0][0x2b0] ;  /* 0x0000ac0000047ab9 */ /* 0x000fe40000000a00 */
[----:B------:R-:W-:Y:S02]  /*00d0*/  USHF.R.S32.HI UR14, URZ, 0x1f, UR20 ;  /* 0x0000001f3f0e7899 */ /* 0x000fe40008011414 */
[----:B------:R-:W-:Y:S02]  /*00e0*/  UIADD3 UR23, UP2, UR20, UR8, URZ ;  /* 0x0000000814177290 */ /* 0x000fe4000ff5e03f */
[----:B------:R-:W-:-:S02]  /*00f0*/  UIADD3 UR27, UP0, UR20, UR4, URZ ;  /* 0x00000004141b7290 */ /* 0x000fc4000ff1e03f */
[----:B------:R-:W-:Y:S02]  /*0100*/  ULDC UR19, c[0x0][0x478] ;  /* 0x00011e0000137ab9 */ /* 0x000fe40000000800 */
[----:B------:R-:W-:Y:S02]  /*0110*/  ULDC.64 UR6, c[0x0][0x458] ;  /* 0x0001160000067ab9 */ /* 0x000fe40000000a00 */
[----:B------:R-:W-:Y:S02]  /*0120*/  UIADD3 UR25, UP1, UR19, UR6, URZ ;  /* 0x0000000613197290 */ /* 0x000fe4000ff3e03f */
[----:B------:R-:W-:Y:S02]  /*0130*/  UIADD3.X UR24, UR14, UR9, URZ, UP2, !UPT ;  /* 0x000000090e187290 */ /* 0x000fe400097fe43f */
[----:B------:R-:W-:Y:S02]  /*0140*/  UMOV UR10, 0x3 ;  /* 0x00000003000a7882 */ /* 0x000fe40000000000 */
[----:B------:R-:W-:-:S02]  /*0150*/  ULDC.64 UR12, c[0x0][0x458] ;  /* 0x00011600000c7ab9 */ /* 0x000fc40000000a00 */
[----:B------:R-:W-:Y:S02]  /*0160*/  ULDC UR33, c[0x0][0x2d0] ;  /* 0x0000b40000217ab9 */ /* 0x000fe40000000800 */
[----:B------:R-:W-:Y:S02]  /*0170*/  UIADD3.X UR28, UR14, UR5, URZ, UP0, !UPT ;  /* 0x000000050e1c7290 */ /* 0x000fe400087fe43f */
[----:B------:R-:W-:Y:S02]  /*0180*/  ULDC.64 UR8, c[0x0][0x2b8] ;  /* 0x0000ae0000087ab9 */ /* 0x000fe40000000a00 */
[----:B------:R-:W-:Y:S02]  /*0190*/  UMOV UR21, 0x2 ;  /* 0x0000000200157882 */ /* 0x000fe40000000000 */
[----:B------:R-:W-:Y:S02]  /*01a0*/  UIMAD.WIDE UR30, UR19, UR10, UR12 ;  /* 0x0000000a131e72a5 */ /* 0x000fe4000f8e020c */
[----:B------:R-:W-:-:S02]  /*01b0*/  UIADD3 UR34, UP0, UR27, UR33, URZ ;  /* 0x000000211b227290 */ /* 0x000fc4000ff1e03f */
[----:B------:R-:W-:Y:S02]  /*01c0*/  ULDC UR29, c[0x0][0x380] ;  /* 0x0000e000001d7ab9 */ /* 0x000fe40000000800 */
[----:B------:R-:W-:Y:S02]  /*01d0*/  UIMAD.WIDE UR10, UR20, UR10, UR8 ;  /* 0x0000000a140a72a5 */ /* 0x000fe4000f8e0208 */
[----:B------:R-:W-:Y:S02]  /*01e0*/  ULEA.HI.X.SX32 UR26, UR19, UR7, 0x1, UP1 ;  /* 0x00000007131a7291 */ /* 0x000fe400088f0e3f */
[----:B------:R-:W-:Y:S02]  /*01f0*/  ULDC UR22, c[0x0][0x310] ;  /* 0x0000c40000167ab9 */ /* 0x000fe40000000800 */
[----:B------:R-:W-:Y:S02]  /*0200*/  UIMAD.WIDE UR8, UR20, UR21, UR8 ;  /* 0x00000015140872a5 */ /* 0x000fe4000f8e0208 */
[----:B------:R-:W-:-:S02]  /*0210*/  ULDC UR6, c[0x0][0x0] ;  /* 0x0000000000067ab9 */ /* 0x000fc40000000800 */
[----:B------:R-:W-:Y:S02]  /*0220*/  ULDC UR7, c[0x0][0xc] ;  /* 0x0000030000077ab9 */ /* 0x000fe40000000800 */
[----:B------:R-:W-:Y:S02]  /*0230*/  UIMAD.WIDE UR12, UR19, UR21, UR12 ;  /* 0x00000015130c72a5 */ /* 0x000fe4000f8e020c */
[----:B------:R-:W-:Y:S02]  /*0240*/  USHF.R.S32.HI UR20, URZ, 0x1f, UR29 ;  /* 0x0000001f3f147899 */ /* 0x000fe4000801141d */
[----:B------:R-:W-:Y:S02]  /*0250*/  USHF.R.S32.HI UR19, URZ, 0x1f, UR22 ;  /* 0x0000001f3f137899 */ /* 0x000fe40008011416 */
[----:B------:R-:W-:Y:S02]  /*0260*/  UIADD3.X UR29, UR14, UR28, URZ, UP0, !UPT ;  /* 0x0000001c0e1d7290 */ /* 0x000fe400087fe43f */
[----:B------:R-:W-:-:S02]  /*0270*/  UIMAD.WIDE.U32 UR6, UR6, UR7, URZ ;  /* 0x00000007060672a5 */ /* 0x000fc4000f8e003f */
[----:B------:R-:W-:Y:S02]  /*0280*/  UIADD3 UR22, UP0, UR34, UR33, URZ ;  /* 0x0000002122167290 */ /* 0x000fe4000ff1e03f */
[----:B------:R-:W-:Y:S02]  /*0290*/  ULDC UR32, c[0x0][0x348] ;  /* 0x0000d20000207ab9 */ /* 0x000fe40000000800 */
[----:B------:R-:W-:Y:S02]  /*02a0*/  ULDC UR5, c[0x0][0x280] ;  /* 0x0000a00000057ab9 */ /* 0x000fe40000000800 */
[----:B------:R-:W-:Y:S02]  /*02b0*/  UMOV UR4, URZ ;  /* 0x0000003f00047c82 */ /* 0x000fe40008000000 */
        /* <DEDUP_REMOVED lines=10> */
[----:B------:R-:W-:Y:S02]  /*0360*/  UIADD3 UR4, UR7, UR4, URZ ;  /* 0x0000000407047290 */ /* 0x000fe4000fffe03f */
[----:B------:R-:W-:Y:S02]  /*0370*/  UIADD3.X UR14, UR14, UR29, URZ, UP0, !UPT ;  /* 0x0000001d0e0e7290 */ /* 0x000fe400087fe43f */
[----:B------:R-:W-:Y:S02]  /*0380*/  ULDC.64 UR32, c[0x0][0x118] ;  /* 0x0000460000207ab9 */ /* 0x000fe40000000a00 */
.L_x_778:
[----:B------:R-:W-:Y:S02]  /*0390*/  SHF.R.S32.HI R38, RZ, 0x1f, R40 ;  /* 0x0000001fff267819 */ /* 0x000fe40000011428 */
[----:B0-----:R-:W-:-:S03]  /*03a0*/  MOV R3, c[0x0][0x280] ;  /* 0x0000a00000037a02 */ /* 0x001fc60000000f00 */
[----:B------:R-:W-:Y:S02]  /*03b0*/  IMAD R5, R38, c[0x0][0x280], RZ ;  /* 0x0000a00026057a24 */ /* 0x000fe400078e02ff */
[----:B------:R-:W-:-:S04]  /*03c0*/  IMAD.WIDE.U32 R2, R40, R3, c[0x0][0x260] ;  /* 0x0000980028027625 */ /* 0x000fc800078e0003 */
[----:B------:R-:W-:-:S05]  /*03d0*/  IMAD R5, R40, UR5, R5 ;  /* 0x0000000528057c24 */ /* 0x000fca000f8e0205 */
[----:B------:R-:W-:-:S05]  /*03e0*/  IADD3 R3, R3, R5, RZ ;  /* 0x0000000503037210 */ /* 0x000fca0007ffe0ff */
[----:B------:R-:W2:Y:S01]  /*03f0*/  LDG.E R2, [R2.64] ;  /* 0x0000002002027981 */ /* 0x000ea2000c1e1900 */
[----:B------:R-:W-:Y:S01]  /*0400*/  YIELD ;  /* 0x0000000000007946 */ /* 0x000fe20003800000 */
[----:B------:R-:W-:Y:S01]  /*0410*/  BSSY B2, `(.L_x_720) ;  /* 0x000025a000027945 */ /* 0x000fe20003800000 */
[----:B--2---:R-:W-:-:S04]  /*0420*/  LOP3.LUT R0, R2, 0x1, RZ, 0xc0, !PT ;  /* 0x0000000102007812 */ /* 0x004fc800078ec0ff */
[----:B------:R-:W-:-:S13]  /*0430*/  ISETP.NE.U32.AND P0, PT, R0, 0x1, PT ;  /* 0x000000010000780c */ /* 0x000fda0003f05070 */
[----:B-1----:R-:W-:Y:S05]  /*0440*/  @P0 BRA `(.L_x_721) ;  /* 0x0000256000000947 */ /* 0x002fea0003800000 */
[----:B------:R-:W-:Y:S01]  /*0450*/  MOV R3, c[0x0][0x210] ;  /* 0x0000840000037a02 */ /* 0x000fe20000000f00 */
[----:B------:R-:W-:-:S03]  /*0460*/  IMAD R0, R38, c[0x0][0x210], RZ ;  /* 0x0000840026007a24 */ /* 0x000fc600078e02ff */
[----:B------:R-:W-:Y:S01]  /*0470*/  SHF.R.S32.HI R37, RZ, 0x1f, R3 ;  /* 0x0000001fff257819 */ /* 0x000fe20000011403 */
[----:B------:R-:W-:-:S04]  /*0480*/  IMAD.WIDE.U32 R2, R40, R3, c[0x0][0x1f0] ;  /* 0x00007c0028027625 */ /* 0x000fc800078e0003 */
[----:B------:R-:W-:-:S04]  /*0490*/  IMAD R5, R37, R40, R0 ;  /* 0x0000002825057224 */ /* 0x000fc800078e0200 */
[----:B------:R-:W-:-:S05]  /*04a0*/  IMAD.IADD R3, R3, 0x1, R5 ;  /* 0x0000000103037824 */ /* 0x000fca00078e0205 */
[----:B------:R-:W2:Y:S01]  /*04b0*/  LDG.E R10, [R2.64] ;  /* 0x00000020020a7981 */ /* 0x000ea2000c1e1900 */
[----:B------:R-:W-:Y:S01]  /*04c0*/  BSSY B1, `(.L_x_722) ;  /* 0x0000239000017945 */ /* 0x000fe20003800000 */
[----:B------:R-:W-:Y:S02]  /*04d0*/  MOV R13, RZ ;  /* 0x000000ff000d7202 */ /* 0x000fe40000000f00 */
[----:B--2---:R-:W-:-:S13]  /*04e0*/  FSETP.NEU.AND P0, PT, R10, RZ, PT ;  /* 0x000000ff0a00720b */ /* 0x004fda0003f0d000 */
[----:B------:R-:W-:Y:S05]  /*04f0*/  @!P0 BRA `(.L_x_723) ;  /* 0x0000235000008947 */ /* 0x000fea0003800000 */
[----:B------:R-:W-:Y:S01]  /*0500*/  MOV R9, c[0x0][0x1a0] ;  /* 0x0000680000097a02 */ /* 0x000fe20000000f00 */
[----:B------:R-:W-:Y:S01]  /*0510*/  IMAD R0, R38, c[0x0][0x1a0], RZ ;  /* 0x0000680026007a24 */ /* 0x000fe200078e02ff */
[----:B------:R-:W-:Y:S02]  /*0520*/  MOV R5, UR28 ;  /* 0x0000001c00057c02 */ /* 0x000fe40008000f00 */
[----:B------:R-:W-:Y:S01]  /*0530*/  SHF.R.S32.HI R35, RZ, 0x1f, R9 ;  /* 0x0000001fff237819 */ /* 0x000fe20000011409 */
[----:B------:R-:W-:Y:S01]  /*0540*/  IMAD.WIDE.U32 R8, R40, R9, c[0x0][0x180] ;  /* 0x0000600028087625 */ /* 0x000fe200078e0009 */
[----:B------:R-:W-:Y:S02]  /*0550*/  MOV R4, UR27 ;  /* 0x0000001b00047c02 */ /* 0x000fe40008000f00 */
[----:B------:R-:W-:Y:S01]  /*0560*/  MOV R2, c[0x0][0x2b0] ;  /* 0x0000ac0000027a02 */ /* 0x000fe20000000f00 */
[----:B------:R-:W-:Y:S01]  /*0570*/  IMAD R7, R35, R40, R0 ;  /* 0x0000002823077224 */ /* 0x000fe200078e0200 */
[----:B------:R-:W-:Y:S01]  /*0580*/  MOV R3, c[0x0][0x2b4] ;  /* 0x0000ad0000037a02 */ /* 0x000fe20000000f00 */
[----:B------:R-:W-:Y:S01]  /*0590*/  IMAD R11, R38, c[0x0][0x248], RZ ;  /* 0x00009200260b7a24 */ /* 0x000fe200078e02ff */
[----:B------:R0:W2:Y:S01]  /*05a0*/  LDG.E R5, [R4.64] ;  /* 0x0000002004057981 */ /* 0x0000a2000c1e1900 */
[----:B------:R-:W-:Y:S01]  /*05b0*/  IMAD.IADD R9, R9, 0x1, R7 ;  /* 0x0000000109097824 */ /* 0x000fe200078e0207 */
[----:B------:R-:W-:Y:S01]  /*05c0*/  MOV R12, UR34 ;  /* 0x00000022000c7c02 */ /* 0x000fe20008000f00 */
[C---:B------:R-:W-:Y:S01]  /*05d0*/  IMAD.WIDE.U32 R24, R40.reuse, c[0x0][0x248], RZ ;  /* 0x0000920028187a25 */ /* 0x040fe200078e00ff */
[----:B------:R-:W-:Y:S01]  /*05e0*/  MOV R13, UR29 ;  /* 0x0000001d000d7c02 */ /* 0x000fe20008000f00 */
[----:B------:R1:W3:Y:S02]  /*05f0*/  LDG.E R7, [R2.64] ;  /* 0x0000002002077981 */ /* 0x0002e4000c1e1900 */
[----:B------:R-:W-:-:S02]  /*0600*/  IMAD R11, R40, UR15, R11 ;  /* 0x0000000f280b7c24 */ /* 0x000fc4000f8e020b */
[----:B------:R-:W2:Y:S01]  /*0610*/  LDG.E R36, [R8.64+0x4] ;  /* 0x0000042008247981 */ /* 0x000ea2000c1e1900 */
[----:B------:R-:W-:-:S03]  /*0620*/  MOV R15, UR14 ;  /* 0x0000000e000f7c02 */ /* 0x000fc60008000f00 */
[----:B------:R-:W3:Y:S01]  /*0630*/  LDG.E R34, [R8.64] ;  /* 0x0000002008227981 */ /* 0x000ee2000c1e1900 */
[----:B------:R-:W-:Y:S02]  /*0640*/  MOV R14, UR22 ;  /* 0x00000016000e7c02 */ /* 0x000fe40008000f00 */
[----:B------:R-:W-:Y:S01]  /*0650*/  IADD3 R16, P0, R24, c[0x0][0x228], RZ ;  /* 0x00008a0018107a10 */ /* 0x000fe20007f1e0ff */
[----:B-1----:R1:W4:Y:S01]  /*0660*/  LDG.E R3, [R12.64] ;  /* 0x000000200c037981 */ /* 0x002322000c1e1900 */
[----:B------:R-:W-:-:S03]  /*0670*/  IADD3 R33, R25, R11, RZ ;  /* 0x0000000b19217210 */ /* 0x000fc60007ffe0ff */
[----:B------:R-:W4:Y:S01]  /*0680*/  LDG.E R32, [R8.64+0x8] ;  /* 0x0000082008207981 */ /* 0x000f22000c1e1900 */
[----:B------:R-:W-:-:S03]  /*0690*/  IADD3.X R17, R33, c[0x0][0x22c], RZ, P0, !PT ;  /* 0x00008b0021117a10 */ /* 0x000fc600007fe4ff */
[----:B------:R-:W5:Y:S04]  /*06a0*/  LDG.E R15, [R14.64] ;  /* 0x000000200e0f7981 */ /* 0x000f68000c1e1900 */
[----:B------:R0:W5:Y:S01]  /*06b0*/  LDG.E R31, [R16.64] ;  /* 0x00000020101f7981 */ /* 0x000162000c1e1900 */
[----:B------:R-:W-:-:S04]  /*06c0*/  MOV R23, c[0x0][0x1d8] ;  /* 0x0000760000177a02 */ /* 0x000fc80000000f00 */
[----:B------:R-:W-:Y:S01]  /*06d0*/  SHF.R.S32.HI R27, RZ, 0x1f, R23 ;  /* 0x0000001fff1b7819 */ /* 0x000fe20000011417 */
[----:B------:R-:W-:Y:S01]  /*06e0*/  BSSY B0, `(.L_x_724) ;  /* 0x0000191000007945 */ /* 0x000fe20003800000 */
[----:B------:R-:W-:Y:S01]  /*06f0*/  IMAD.MOV.U32 R19, RZ, RZ, RZ ;  /* 0x000000ffff137224 */ /* 0x000fe200078e00ff */
[----:B------:R-:W-:Y:S02]  /*0700*/  MOV R21, RZ ;  /* 0x000000ff00157202 */ /* 0x000fe40000000f00 */
[----:B0-----:R-:W-:Y:S02]  /*0710*/  MOV R17, RZ ;  /* 0x000000ff00117202 */ /* 0x001fe40000000f00 */
[----:B-1----:R-:W-:Y:S02]  /*0720*/  MOV R13, RZ ;  /* 0x000000ff000d7202 */ /* 0x002fe40000000f00 */
[----:B------:R-:W-:Y:S02]  /*0730*/  MOV R4, RZ ;  /* 0x000000ff00047202 */ /* 0x000fe40000000f00 */
[----:B------:R-:W-:-:S02]  /*0740*/  MOV R2, RZ ;  /* 0x000000ff00027202 */ /* 0x000fc40000000f00 */
[----:B------:R-:W-:Y:S01]  /*0750*/  MOV R6, RZ ;  /* 0x000000ff00067202 */ /* 0x000fe20000000f00 */
[----:B--2---:R-:W-:-:S04]  /*0760*/  FMUL R0, R5, R36 ;  /* 0x0000002405007220 */ /* 0x004fc80000400000 */
[----:B---3--:R-:W-:-:S04]  /*0770*/  FFMA R0, R7, R34, R0 ;  /* 0x0000002207007223 */ /* 0x008fc80000000000 */
[----:B----4-:R-:W-:-:S04]  /*0780*/  FFMA R0, R3, R32, R0 ;  /* 0x0000002003007223 */ /* 0x010fc80000000000 */
[----:B-----5:R-:W-:-:S04]  /*0790*/  FADD R30, R0, R15 ;  /* 0x0000000f001e7221 */ /* 0x020fc80000000000 */
[----:B------:R-:W-:-:S05]  /*07a0*/  FADD R29, R30, -R31 ;  /* 0x8000001f1e1d7221 */ /* 0x000fca0000000000 */
[----:B------:R-:W-:-:S04]  /*07b0*/  FMNMX R11, RZ, R29, PT ;  /* 0x0000001dff0b7209 */ /* 0x000fc80003800000 */
[----:B------:R-:W-:Y:S01]  /*07c0*/  FSETP.GT.AND P0, PT, R11, RZ, PT ;  /* 0x000000ff0b00720b */ /* 0x000fe20003f04000 */
[----:B------:R-:W-:Y:S02]  /*07d0*/  IMAD R0, R38, c[0x0][0x1d8], RZ ;  /* 0x0000760026007a24 */ /* 0x000fe400078e02ff */
[----:B------:R-:W-:-:S04]  /*07e0*/  IMAD.WIDE.U32 R14, R40, R23, c[0x0][0x1b8] ;  /* 0x00006e00280e7625 */ /* 0x000fc800078e0017 */
[----:B------:R-:W-:Y:S02]  /*07f0*/  IMAD R9, R27, R40, R0 ;  /* 0x000000281b097224 */ /* 0x000fe400078e0200 */
[----:B------:R-:W-:-:S03]  /*0800*/  IMAD.MOV.U32 R0, RZ, RZ, RZ ;  /* 0x000000ffff007224 */ /* 0x000fc600078e00ff */
[----:B------:R-:W-:Y:S01]  /*0810*/  IADD3 R15, R15, R9, RZ ;  /* 0x000000090f0f7210 */ /* 0x000fe20007ffe0ff */
[----:B------:R-:W-:Y:S05]  /*0820*/  @P0 BRA `(.L_x_725) ;  /* 0x000017c000000947 */ /* 0x000fea0003800000 */
[----:B------:R-:W2:Y:S04]  /*0830*/  LDG.E R28, [R14.64+0x4] ;  /* 0x000004200e1c7981 */ /* 0x000ea8000c1e1900 */
[----:B------:R-:W3:Y:S04]  /*0840*/  LDG.E R26, [R14.64] ;  /* 0x000000200e1a7981 */ /* 0x000ee8000c1e1900 */
[----:B------:R-:W4:Y:S01]  /*0850*/  LDG.E R20, [R14.64+0x8] ;  /* 0x000008200e147981 */ /* 0x000f22000c1e1900 */
[----:B------:R-:W-:Y:S01]  /*0860*/  MOV R0, c[0x0][0x2ac] ;  /* 0x0000ab0000007a02 */ /* 0x000fe20000000f00 */
[----:B------:R-:W-:Y:S01]  /*0870*/  BSSY B4, `(.L_x_726) ;  /* 0x0000018000047945 */ /* 0x000fe20003800000 */
[----:B--2---:R-:W-:-:S04]  /*0880*/  FMUL R9, R28, R5 ;  /* 0x000000051c097220 */ /* 0x004fc80000400000 */
[----:B---3--:R-:W-:-:S04]  /*0890*/  FFMA R9, R26, R7, R9 ;  /* 0x000000071a097223 */ /* 0x008fc80000000009 */
[----:B----4-:R-:W-:-:S04]  /*08a0*/  FFMA R2, R20, R3, R9 ;  /* 0x0000000314027223 */ /* 0x010fc80000000009 */
[-C--:B------:R-:W-:Y:S01]  /*08b0*/  FFMA R8, -R5, R2.reuse, R28 ;  /* 0x0000000205087223 */ /* 0x080fe2000000011c */
[-C--:B------:R-:W-:Y:S01]  /*08c0*/  FFMA R6, -R7, R2.reuse, R26 ;  /* 0x0000000207067223 */ /* 0x080fe2000000011a */
[----:B------:R-:W-:Y:S01]  /*08d0*/  FFMA R4, -R3, R2, R20 ;  /* 0x0000000203047223 */ /* 0x000fe20000000114 */
[----:B------:R-:W-:Y:S01]  /*08e0*/  FSETP.GEU.AND P0, PT, |R2|, c[0x0][0x2a8], PT ;  /* 0x0000aa0002007a0b */ /* 0x000fe20003f0e200 */
[----:B------:R-:W-:-:S03]  /*08f0*/  FMUL R9, R8, R8 ;  /* 0x0000000808097220 */ /* 0x000fc60000400000 */
[----:B------:R-:W-:Y:S01]  /*0900*/  FSEL R0, R0, c[0x0][0x2a4], !P0 ;  /* 0x0000a90000007a08 */ /* 0x000fe20004000000 */
        /* <DEDUP_REMOVED lines=8> */
[----:B------:R-:W-:Y:S05]  /*0990*/  CALL.REL.NOINC `($__internal_19_$__cuda_sm20_sqrt_rn_f32_slowpath) ;  /* 0x000023f000007944 */ /* 0x000fea0003c00000 */
[----:B------:R-:W-:Y:S05]  /*09a0*/  BRA `(.L_x_728) ;  /* 0x0000004000007947 */ /* 0x000fea0003800000 */
.L_x_727:
[----:B01----:R-:W-:Y:S01]  /*09b0*/  FMUL.FTZ R9, R12, R13 ;  /* 0x0000000d0c097220 */ /* 0x003fe20000410000 */
[----:B------:R-:W-:-:S03]  /*09c0*/  FMUL.FTZ R13, R13, 0.5 ;  /* 0x3f0000000d0d7820 */ /* 0x000fc60000410000 */
[----:B------:R-:W-:-:S04]  /*09d0*/  FFMA R12, -R9, R9, R12 ;  /* 0x00000009090c7223 */ /* 0x000fc8000000010c */
[----:B------:R-:W-:Y:S02]  /*09e0*/  FFMA R9, R12, R13, R9 ;  /* 0x0000000d0c097223 */ /* 0x000fe40000000009 */
.L_x_728:
[----:B------:R-:W-:Y:S05]  /*09f0*/  BSYNC B4 ;  /* 0x0000000000047941 */ /* 0x000fea0003800000 */
.L_x_726:
        /* <DEDUP_REMOVED lines=18> */
[----:B------:R-:W-:Y:S05]  /*0b20*/  CALL.REL.NOINC `($__internal_20_$__cuda_sm3x_div_rn_noftz_f32_slowpath) ;  /* 0x000023d000007944 */ /* 0x000fea0003c00000 */
[----:B0-----:R-:W-:Y:S02]  /*0b30*/  MOV R42, R18 ;  /* 0x00000012002a7202 */ /* 0x001fe40000000f00 */
.L_x_732:
[----:B------:R-:W-:Y:S05]  /*0b40*/  BSYNC B7 ;  /* 0x0000000000077941 */ /* 0x000fea0003800000 */
.L_x_731:
        /* <DEDUP_REMOVED lines=12> */
[----:B------:R-:W-:Y:S05]  /*0c10*/  CALL.REL.NOINC `($__internal_20_$__cuda_sm3x_div_rn_noftz_f32_slowpath) ;  /* 0x000022e000007944 */ /* 0x000fea0003c00000 */
[----:B0-----:R-:W-:Y:S02]  /*0c20*/  MOV R44, R18 ;  /* 0x00000012002c7202 */ /* 0x001fe40000000f00 */
.L_x_734:
[----:B------:R-:W-:Y:S05]  /*0c30*/  BSYNC B7 ;  /* 0x0000000000077941 */ /* 0x000fea0003800000 */
.L_x_733:
        /* <DEDUP_REMOVED lines=13> */
[----:B0-----:R-:W-:Y:S02]  /*0d10*/  IMAD.MOV.U32 R41, RZ, RZ, R18 ;  /* 0x000000ffff297224 */ /* 0x001fe400078e0012 */
.L_x_735:
[----:B------:R-:W-:Y:S05]  /*0d20*/  BSYNC B7 ;  /* 0x0000000000077941 */ /* 0x000fea0003800000 */
.L_x_730:
[----:B------:R-:W-:Y:S05]  /*0d30*/  BSYNC B6 ;  /* 0x0000000000067941 */ /* 0x000fea0003800000 */
.L_x_729:
[----:B------:R-:W-:-:S04]  /*0d40*/  ISETP.NE.U32.AND P0, PT, RZ, c[0x0][0x498], PT ;  /* 0x00012600ff007a0c */ /* 0x000fc80003f05070 */
[----:B------:R-:W-:-:S13]  /*0d50*/  ISETP.NE.AND.EX P0, PT, RZ, c[0x0][0x49c], PT, P0 ;  /* 0x00012700ff007a0c */ /* 0x000fda0003f05300 */
[----:B------:R-:W-:Y:S05]  /*0d60*/  @!P0 BRA `(.L_x_736) ;  /* 0x000000d000008947 */ /* 0x000fea0003800000 */
[----:B------:R-:W-:Y:S02]  /*0d70*/  SHF.R.S32.HI R13, RZ, 0x1f, R40 ;  /* 0x0000001fff0d7819 */ /* 0x000fe40000011428 */
[----:B------:R-:W-:-:S03]  /*0d80*/  MOV R17, c[0x0][0x4b8] ;  /* 0x00012e0000117a02 */ /* 0x000fc60000000f00 */
[----:B------:R-:W-:Y:S02]  /*0d90*/  IMAD R13, R13, c[0x0][0x4b8], RZ ;  /* 0x00012e000d0d7a24 */ /* 0x000fe400078e02ff */
[----:B------:R-:W-:-:S04]  /*0da0*/  IMAD.WIDE.U32 R16, R40, R17, c[0x0][0x498] ;  /* 0x0001260028107625 */ /* 0x000fc800078e0011 */
[----:B------:R-:W-:-:S05]  /*0db0*/  IMAD R13, R40, UR18, R13 ;  /* 0x00000012280d7c24 */ /* 0x000fca000f8e020d */
[----:B------:R-:W-:-:S05]  /*0dc0*/  IADD3 R17, R17, R13, RZ ;  /* 0x0000000d11117210 */ /* 0x000fca0007ffe0ff */
[----:B------:R-:W2:Y:S04]  /*0dd0*/  LDG.E R15, [R16.64] ;  /* 0x00000020100f7981 */ /* 0x000ea8000c1e1900 */
[----:B------:R-:W3:Y:S04]  /*0de0*/  LDG.E R43, [R16.64+0x4] ;  /* 0x00000420102b7981 */ /* 0x000ee8000c1e1900 */
[----:B------:R-:W4:Y:S01]  /*0df0*/  LDG.E R13, [R16.64+0x8] ;  /* 0x00000820100d7981 */ /* 0x000f22000c1e1900 */
[----:B--2---:R-:W-:Y:S01]  /*0e00*/  FADD R15, RZ, R15 ;  /* 0x0000000fff0f7221 */ /* 0x004fe20000000000 */
[----:B---3--:R-:W-:Y:S01]  /*0e10*/  FADD R43, RZ, R43 ;  /* 0x0000002bff2b7221 */ /* 0x008fe20000000000 */
[----:B----4-:R-:W-:Y:S01]  /*0e20*/  FADD R13, RZ, R13 ;  /* 0x0000000dff0d7221 */ /* 0x010fe20000000000 */
[----:B------:R-:W-:Y:S05]  /*0e30*/  BRA `(.L_x_737) ;  /* 0x0000012000007947 */ /* 0x000fea0003800000 */
.L_x_736:
[----:B------:R-:W-:Y:S02]  /*0e40*/  ISETP.NE.U32.AND P0, PT, RZ, c[0x0][0x2f8], PT ;  /* 0x0000be00ff007a0c */ /* 0x000fe40003f05070 */
[----:B------:R-:W-:-:S02]  /*0e50*/  MOV R13, RZ ;  /* 0x000000ff000d7202 */ /* 0x000fc40000000f00 */
[----:B------:R-:W-:Y:S02]  /*0e60*/  ISETP.NE.AND.EX P0, PT, RZ, c[0x0][0x2fc], PT, P0 ;  /* 0x0000bf00ff007a0c */ /* 0x000fe40003f05300 */
[----:B------:R-:W-:Y:S02]  /*0e70*/  MOV R43, RZ ;  /* 0x000000ff002b7202 */ /* 0x000fe40000000f00 */
[----:B------:R-:W-:-:S09]  /*0e80*/  MOV R15, RZ ;  /* 0x000000ff000f7202 */ /* 0x000fd20000000f00 */
[----:B------:R-:W-:Y:S05]  /*0e90*/  @!P0 BRA `(.L_x_737) ;  /* 0x000000c000008947 */ /* 0x000fea0003800000 */
[----:B------:R-:W-:Y:S02]  /*0ea0*/  SHF.R.S32.HI R13, RZ, 0x1f, R40 ;  /* 0x0000001fff0d7819 */ /* 0x000fe40000011428 */
[----:B------:R-:W-:-:S03]  /*0eb0*/  MOV R17, c[0x0][0x310] ;  /* 0x0000c40000117a02 */ /* 0x000fc60000000f00 */
[----:B------:R-:W-:Y:S02]  /*0ec0*/  IMAD R13, R13, c[0x0][0x310], RZ ;  /* 0x0000c4000d0d7a24 */ /* 0x000fe400078e02ff */
[----:B------:R-:W-:-:S04]  /*0ed0*/  IMAD.WIDE.U32 R16, R40, R17, c[0x0][0x2f8] ;  /* 0x0000be0028107625 */ /* 0x000fc800078e0011 */
[----:B------:R-:W-:-:S04]  /*0ee0*/  IMAD R13, R40, UR19, R13 ;  /* 0x00000013280d7c24 */ /* 0x000fc8000f8e020d */
[----:B------:R-:W-:-:S05]  /*0ef0*/  IMAD.IADD R17, R17, 0x1, R13 ;  /* 0x0000000111117824 */ /* 0x000fca00078e020d */
[----:B------:R-:W2:Y:S04]  /*0f00*/  LDG.E R15, [R16.64] ;  /* 0x00000020100f7981 */ /* 0x000ea8000c1e1900 */
[----:B------:R-:W3:Y:S04]  /*0f10*/  LDG.E R43, [R16.64+0x4] ;  /* 0x00000420102b7981 */ /* 0x000ee8000c1e1900 */
[----:B------:R-:W4:Y:S01]  /*0f20*/  LDG.E R13, [R16.64+0x8] ;  /* 0x00000820100d7981 */ /* 0x000f22000c1e1900 */
[----:B--2---:R-:W-:Y:S01]  /*0f30*/  FADD R15, RZ, R15 ;  /* 0x0000000fff0f7221 */ /* 0x004fe20000000000 */
[----:B---3--:R-:W-:Y:S01]  /*0f40*/  FADD R43, RZ, R43 ;  /* 0x0000002bff2b7221 */ /* 0x008fe20000000000 */
[----:B----4-:R-:W-:Y:S01]  /*0f50*/  FADD R13, RZ, R13 ;  /* 0x0000000dff0d7221 */ /* 0x010fe20000000000 */
.L_x_737:
[----:B------:R-:W0:Y:S01]  /*0f60*/  MUFU.RCP R17, R10 ;  /* 0x0000000a00117308 */ /* 0x000e220000001000 */
[----:B------:R-:W-:Y:S01]  /*0f70*/  FFMA R12, -R9, c[0x0][0x2e8], RZ ;  /* 0x0000ba00090c7a23 */ /* 0x000fe200000001ff */
[----:B------:R-:W-:Y:S01]  /*0f80*/  FMNMX R46, RZ, R29, PT ;  /* 0x0000001dff2e7209 */ /* 0x000fe20003800000 */
[----:B------:R-:W-:Y:S03]  /*0f90*/  BSSY B6, `(.L_x_738) ;  /* 0x0000018000067945 */ /* 0x000fe60003800000 */
[----:B------:R-:W-:Y:S01]  /*0fa0*/  FSETP.GT.AND P2, PT, R11, R12, PT ;  /* 0x0000000c0b00720b */ /* 0x000fe20003f44000 */
[----:B------:R-:W-:-:S03]  /*0fb0*/  FMUL R18, R7, R46 ;  /* 0x0000002e07127220 */ /* 0x000fc60000400000 */
[----:B------:R-:W-:Y:S01]  /*0fc0*/  FSEL R11, R11, R12, P2 ;  /* 0x0000000c0b0b7208 */ /* 0x000fe20001000000 */
[----:B------:R-:W-:-:S04]  /*0fd0*/  FMUL R12, R5, R46 ;  /* 0x0000002e050c7220 */ /* 0x000fc80000400000 */
[----:B------:R-:W-:Y:S01]  /*0fe0*/  FFMA R21, R11, R41, -R18 ;  /* 0x000000290b157223 */ /* 0x000fe20000000812 */
[----:B0-----:R-:W-:-:S04]  /*0ff0*/  FFMA R14, -R10, R17, 1 ;  /* 0x3f8000000a0e7423 */ /* 0x001fc80000000111 */
[----:B------:R-:W-:Y:S01]  /*1000*/  FFMA R14, R17, R14, R17 ;  /* 0x0000000e110e7223 */ /* 0x000fe20000000011 */
[----:B------:R-:W-:Y:S01]  /*1010*/  FFMA R17, R11, R44, -R12 ;  /* 0x0000002c0b117223 */ /* 0x000fe2000000080c */
[----:B------:R-:W-:-:S03]  /*1020*/  FFMA R12, R10, R15, RZ ;  /* 0x0000000f0a0c7223 */ /* 0x000fc600000000ff */
[----:B------:R-:W0:Y:S01]  /*1030*/  FCHK P0, R17, R10 ;  /* 0x0000000a11007302 */ /* 0x000e220000000000 */
[----:B------:R-:W-:-:S04]  /*1040*/  FFMA R19, R17, R14, RZ ;  /* 0x0000000e11137223 */ /* 0x000fc800000000ff */
[----:B------:R-:W-:-:S04]  /*1050*/  FFMA R16, -R10, R19, R17 ;  /* 0x000000130a107223 */ /* 0x000fc80000000111 */
[----:B------:R-:W-:Y:S01]  /*1060*/  FFMA R22, R14, R16, R19 ;  /* 0x000000100e167223 */ /* 0x000fe20000000013 */
[----:B------:R-:W-:Y:S01]  /*1070*/  FMUL R19, R3, R46 ;  /* 0x0000002e03137220 */ /* 0x000fe20000400000 */
[C---:B------:R-:W-:Y:S01]  /*1080*/  FFMA R16, R10.reuse, R43, RZ ;  /* 0x0000002b0a107223 */ /* 0x040fe200000000ff */
[----:B------:R-:W-:Y:S02]  /*1090*/  FFMA R14, R10, R13, RZ ;  /* 0x0000000d0a0e7223 */ /* 0x000fe400000000ff */
[----:B------:R-:W-:Y:S01]  /*10a0*/  FFMA R19, R11, R42, -R19 ;  /* 0x0000002a0b137223 */ /* 0x000fe20000000813 */
[----:B0-----:R-:W-:Y:S05]  /*10b0*/  @!P0 BRA `(.L_x_739) ;  /* 0x0000005000008947 */ /* 0x001fea0003800000 */
[----:B------:R-:W-:Y:S02]  /*10c0*/  MOV R18, R17 ;  /* 0x0000001100127202 */ /* 0x000fe40000000f00 */
[----:B------:R-:W-:Y:S02]  /*10d0*/  MOV R23, R10 ;  /* 0x0000000a00177202 */ /* 0x000fe40000000f00 */
[----:B------:R-:W-:-:S02]  /*10e0*/  MOV R22, 0x1100 ;  /* 0x0000110000167802 */ /* 0x000fc40000000f00 */
[----:B------:R-:W-:Y:S05]  /*10f0*/  CALL.REL.NOINC `($__internal_20_$__cuda_sm3x_div_rn_noftz_f32_slowpath) ;  /* 0x00001e0000007944 */ /* 0x000fea0003c00000 */
[----:B0-----:R-:W-:Y:S02]  /*1100*/  MOV R22, R18 ;  /* 0x0000001200167202 */ /* 0x001fe40000000f00 */
.L_x_739:
[----:B------:R-:W-:Y:S05]  /*1110*/  BSYNC B6 ;  /* 0x0000000000067941 */ /* 0x000fea0003800000 */
.L_x_738:
[----:B------:R-:W0:Y:S01]  /*1120*/  MUFU.RCP R23, R10 ;  /* 0x0000000a00177308 */ /* 0x000e220000001000 */
[----:B------:R-:W-:Y:S01]  /*1130*/  FMUL R22, R22, c[0x0][0x2ec] ;  /* 0x0000bb0016167a20 */ /* 0x000fe20000400000 */
[----:B------:R-:W-:Y:S03]  /*1140*/  BSSY B6, `(.L_x_740) ;  /* 0x000000d000067945 */ /* 0x000fe60003800000 */
[----:B------:R-:W-:-:S03]  /*1150*/  FMUL R48, R22, R43 ;  /* 0x0000002b16307220 */ /* 0x000fc60000400000 */
        /* <DEDUP_REMOVED lines=10> */
[----:B------:R-:W-:Y:S05]  /*1200*/  CALL.REL.NOINC `($__internal_20_$__cuda_sm3x_div_rn_noftz_f32_slowpath) ;  /* 0x00001cf000007944 */ /* 0x000fea0003c00000 */
.L_x_741:
[----:B------:R-:W-:Y:S05]  /*1210*/  BSYNC B6 ;  /* 0x0000000000067941 */ /* 0x000fea0003800000 */
.L_x_740:
[----:B------:R-:W1:Y:S01]  /*1220*/  MUFU.RCP R23, R10 ;  /* 0x0000000a00177308 */ /* 0x000e620000001000 */
[----:B------:R-:W-:Y:S07]  /*1230*/  BSSY B6, `(.L_x_742) ;  /* 0x000000f000067945 */ /* 0x000fee0003800000 */
[----:B------:R-:W2:Y:S01]  /*1240*/  FCHK P0, R19, R10 ;  /* 0x0000000a13007302 */ /* 0x000ea20000000000 */
[----:B-1----:R-:W-:-:S04]  /*1250*/  FFMA R22, -R10, R23, 1 ;  /* 0x3f8000000a167423 */ /* 0x002fc80000000117 */
[----:B------:R-:W-:Y:S01]  /*1260*/  FFMA R45, R23, R22, R23 ;  /* 0x00000016172d7223 */ /* 0x000fe20000000017 */
[----:B0-----:R-:W-:-:S03]  /*1270*/  FMUL R23, R18, c[0x0][0x2ec] ;  /* 0x0000bb0012177a20 */ /* 0x001fc60000400000 */
[----:B------:R-:W-:Y:S01]  /*1280*/  FFMA R22, R19, R45, RZ ;  /* 0x0000002d13167223 */ /* 0x000fe200000000ff */
[----:B------:R-:W-:-:S03]  /*1290*/  FFMA R48, R23, R15, R48 ;  /* 0x0000000f17307223 */ /* 0x000fc60000000030 */
[----:B------:R-:W-:-:S04]  /*12a0*/  FFMA R43, -R10, R22, R19 ;  /* 0x000000160a2b7223 */ /* 0x000fc80000000113 */
[----:B------:R-:W-:Y:S01]  /*12b0*/  FFMA R22, R45, R43, R22 ;  /* 0x0000002b2d167223 */ /* 0x000fe20000000016 */
[----:B--2---:R-:W-:Y:S05]  /*12c0*/  @!P0 BRA `(.L_x_743) ;  /* 0x0000005000008947 */ /* 0x004fea0003800000 */
[----:B------:R-:W-:Y:S01]  /*12d0*/  MOV R18, R19 ;  /* 0x0000001300127202 */ /* 0x000fe20000000f00 */
[----:B------:R-:W-:Y:S01]  /*12e0*/  IMAD.MOV.U32 R23, RZ, RZ, R10 ;  /* 0x000000ffff177224 */ /* 0x000fe200078e000a */
[----:B------:R-:W-:Y:S02]  /*12f0*/  MOV R22, 0x1310 ;  /* 0x0000131000167802 */ /* 0x000fe40000000f00 */
[----:B------:R-:W-:Y:S05]  /*1300*/  CALL.REL.NOINC `($__internal_20_$__cuda_sm3x_div_rn_noftz_f32_slowpath) ;  /* 0x00001bf000007944 */ /* 0x000fea0003c00000 */
[----:B0-----:R-:W-:Y:S02]  /*1310*/  MOV R22, R18 ;  /* 0x0000001200167202 */ /* 0x001fe40000000f00 */
.L_x_743:
[----:B------:R-:W-:Y:S05]  /*1320*/  BSYNC B6 ;  /* 0x0000000000067941 */ /* 0x000fea0003800000 */
.L_x_742:
[----:B------:R-:W-:Y:S01]  /*1330*/  FMUL R47, R10, R10 ;  /* 0x0000000a0a2f7220 */ /* 0x000fe20000400000 */
[----:B------:R-:W-:Y:S01]  /*1340*/  FFMA R43, R16, c[0x0][0x2ec], RZ ;  /* 0x0000bb00102b7a23 */ /* 0x000fe200000000ff */
[----:B------:R-:W-:Y:S01]  /*1350*/  FFMA R45, R12, c[0x0][0x2ec], RZ ;  /* 0x0000bb000c2d7a23 */ /* 0x000fe200000000ff */
[----:B------:R-:W-:Y:S01]  /*1360*/  FFMA R15, R14, c[0x0][0x2ec], RZ ;  /* 0x0000bb000e0f7a23 */ /* 0x000fe200000000ff */
[----:B------:R-:W0:Y:S01]  /*1370*/  MUFU.RCP R23, R47 ;  /* 0x0000002f00177308 */ /* 0x000e220000001000 */
[----:B------:R-:W-:Y:S01]  /*1380*/  FMUL R12, R17, R43 ;  /* 0x0000002b110c7220 */ /* 0x000fe20000400000 */
[----:B------:R-:W-:Y:S01]  /*1390*/  FMUL R17, R22, c[0x0][0x2ec] ;  /* 0x0000bb0016117a20 */ /* 0x000fe20000400000 */
[----:B------:R-:W-:Y:S02]  /*13a0*/  BSSY B6, `(.L_x_744) ;  /* 0x0000010000067945 */ /* 0x000fe40003800000 */
[----:B------:R-:W-:-:S04]  /*13b0*/  FFMA R12, R21, R45, R12 ;  /* 0x0000002d150c7223 */ /* 0x000fc8000000000c */
[----:B------:R-:W-:-:S04]  /*13c0*/  FFMA R18, R19, R15, R12 ;  /* 0x0000000f13127223 */ /* 0x000fc8000000000c */
[----:B------:R-:W1:Y:S01]  /*13d0*/  FCHK P0, R18, R47 ;  /* 0x0000002f12007302 */ /* 0x000e620000000000 */
[----:B0-----:R-:W-:-:S04]  /*13e0*/  FFMA R14, -R47, R23, 1 ;  /* 0x3f8000002f0e7423 */ /* 0x001fc80000000117 */
[----:B------:R-:W-:Y:S01]  /*13f0*/  FFMA R23, R23, R14, R23 ;  /* 0x0000000e17177223 */ /* 0x000fe20000000017 */
[----:B------:R-:W-:-:S03]  /*1400*/  FFMA R14, R17, R13, R48 ;  /* 0x0000000d110e7223 */ /* 0x000fc60000000030 */
[----:B------:R-:W-:Y:S01]  /*1410*/  FFMA R12, R18, R23, RZ ;  /* 0x00000017120c7223 */ /* 0x000fe200000000ff */
[----:B------:R-:W-:-:S03]  /*1420*/  FADD R14, RZ, R14 ;  /* 0x0000000eff0e7221 */ /* 0x000fc60000000000 */
[----:B------:R-:W-:-:S04]  /*1430*/  FFMA R17, -R47, R12, R18 ;  /* 0x0000000c2f117223 */ /* 0x000fc80000000112 */
[----:B------:R-:W-:Y:S01]  /*1440*/  FFMA R17, R23, R17, R12 ;  /* 0x0000001117117223 */ /* 0x000fe2000000000c */
[----:B-1----:R-:W-:Y:S05]  /*1450*/  @!P0 BRA `(.L_x_745) ;  /* 0x0000004000008947 */ /* 0x002fea0003800000 */
[----:B------:R-:W-:Y:S02]  /*1460*/  MOV R23, R47 ;  /* 0x0000002f00177202 */ /* 0x000fe40000000f00 */
[----:B------:R-:W-:Y:S02]  /*1470*/  MOV R22, 0x1490 ;  /* 0x0000149000167802 */ /* 0x000fe40000000f00 */
[----:B------:R-:W-:Y:S05]  /*1480*/  CALL.REL.NOINC `($__internal_20_$__cuda_sm3x_div_rn_noftz_f32_slowpath) ;  /* 0x00001a7000007944 */ /* 0x000fea0003c00000 */
[----:B0-----:R-:W-:Y:S02]  /*1490*/  MOV R17, R18 ;  /* 0x0000001200117202 */ /* 0x001fe40000000f00 */
.L_x_745:
[----:B------:R-:W-:Y:S05]  /*14a0*/  BSYNC B6 ;  /* 0x0000000000067941 */ /* 0x000fea0003800000 */
.L_x_744:
        /* <DEDUP_REMOVED lines=13> */
[----:B0-----:R-:W-:Y:S02]  /*1580*/  MOV R12, R18 ;  /* 0x00000012000c7202 */ /* 0x001fe40000000f00 */
.L_x_747:
[----:B------:R-:W-:Y:S05]  /*1590*/  BSYNC B6 ;  /* 0x0000000000067941 */ /* 0x000fea0003800000 */
.L_x_746:
        /* <DEDUP_REMOVED lines=13> */
[----:B------:R-:W-:Y:S05]  /*1670*/  CALL.REL.NOINC `($__internal_20_$__cuda_sm3x_div_rn_noftz_f32_slowpath) ;  /* 0x0000188000007944 */ /* 0x000fea0003c00000 */
[----:B0-----:R-:W-:Y:S02]  /*1680*/  MOV R21, R18 ;  /* 0x0000001200157202 */ /* 0x001fe40000000f00 */
.L_x_749:
[----:B------:R-:W-:Y:S05]  /*1690*/  BSYNC B6 ;  /* 0x0000000000067941 */ /* 0x000fea0003800000 */
.L_x_748:
        /* <DEDUP_REMOVED lines=15> */
.L_x_751:
[----:B------:R-:W-:Y:S05]  /*1790*/  BSYNC B6 ;  /* 0x0000000000067941 */ /* 0x000fea0003800000 */
.L_x_750:
[----:B------:R-:W-:Y:S01]  /*17a0*/  FSETP.GT.AND P0, PT, R9, RZ, PT ;  /* 0x000000ff0900720b */ /* 0x000fe20003f04000 */
[----:B------:R-:W-:Y:S01]  /*17b0*/  FMUL R15, R21, R44 ;  /* 0x0000002c150f7220 */ /* 0x000fe20000400000 */
[----:B------:R-:W-:Y:S01]  /*17c0*/  FADD R10, RZ, R16 ;  /* 0x00000010ff0a7221 */ /* 0x000fe20000000000 */
[----:B------:R-:W-:Y:S01]  /*17d0*/  FADD R13, R14, -R17 ;  /* 0x800000110e0d7221 */ /* 0x000fe20000000000 */
[----:B------:R-:W-:Y:S01]  /*17e0*/  BSSY B4, `(.L_x_752) ;  /* 0x000002a000047945 */ /* 0x000fe20003800000 */
[----:B------:R-:W-:Y:S01]  /*17f0*/  FFMA R23, R12, R41, R15 ;  /* 0x000000290c177223 */ /* 0x000fe2000000000f */
[----:B------:R-:W-:Y:S01]  /*1800*/  FADD R14, RZ, -R21 ;  /* 0x80000015ff0e7221 */ /* 0x000fe20000000000 */
[C---:B------:R-:W-:Y:S01]  /*1810*/  FFMA R21, R11.reuse, R21, RZ ;  /* 0x000000150b157223 */ /* 0x040fe200000000ff */
[----:B------:R-:W-:Y:S01]  /*1820*/  FADD R16, RZ, -R12 ;  /* 0x8000000cff107221 */ /* 0x000fe20000000000 */
[C---:B------:R-:W-:Y:S01]  /*1830*/  FFMA R22, R11.reuse, R12, RZ ;  /* 0x0000000c0b167223 */ /* 0x040fe200000000ff */
[----:B------:R-:W-:Y:S01]  /*1840*/  MOV R19, RZ ;  /* 0x000000ff00137202 */ /* 0x000fe20000000f00 */
[----:B------:R-:W-:Y:S01]  /*1850*/  IMAD.MOV.U32 R17, RZ, RZ, RZ ;  /* 0x000000ffff117224 */ /* 0x000fe200078e00ff */
[----:B------:R-:W-:Y:S01]  /*1860*/  MOV R15, RZ ;  /* 0x000000ff000f7202 */ /* 0x000fe20000000f00 */
[----:B------:R-:W-:Y:S01]  /*1870*/  FFMA R11, R11, R10, RZ ;  /* 0x0000000a0b0b7223 */ /* 0x000fe200000000ff */
[----:B------:R-:W-:Y:S01]  /*1880*/  FFMA R18, R10, R42, R23 ;  /* 0x0000002a0a127223 */ /* 0x000fe20000000017 */
[----:B------:R-:W-:Y:S01]  /*1890*/  FADD R12, RZ, -R10 ;  /* 0x8000000aff0c7221 */ /* 0x000fe20000000000 */
[----:B------:R-:W-:Y:S05]  /*18a0*/  @!P0 BRA `(.L_x_753) ;  /* 0x000001d000008947 */ /* 0x000fea0003800000 */
[----:B------:R-:W-:Y:S01]  /*18b0*/  IADD3 R10, R9, 0x1800000, RZ ;  /* 0x01800000090a7810 */ /* 0x000fe20007ffe0ff */
[----:B------:R-:W-:Y:S03]  /*18c0*/  BSSY B5, `(.L_x_754) ;  /* 0x000000c000057945 */ /* 0x000fe60003800000 */
[----:B------:R-:W-:-:S04]  /*18d0*/  LOP3.LUT R10, R10, 0x7f800000, RZ, 0xc0, !PT ;  /* 0x7f8000000a0a7812 */ /* 0x000fc800078ec0ff */
[----:B------:R-:W-:-:S13]  /*18e0*/  ISETP.GT.U32.AND P0, PT, R10, 0x1ffffff, PT ;  /* 0x01ffffff0a00780c */ /* 0x000fda0003f04070 */
[----:B------:R-:W-:Y:S05]  /*18f0*/  @P0 BRA `(.L_x_755) ;  /* 0x0000004000000947 */ /* 0x000fea0003800000 */
[----:B------:R-:W-:Y:S02]  /*1900*/  MOV R23, 0x1920 ;  /* 0x0000192000177802 */ /* 0x000fe40000000f00 */
[----:B------:R-:W-:Y:S05]  /*1910*/  CALL.REL.NOINC `($__internal_18_$__cuda_sm20_rcp_rn_f32_slowpath) ;  /* 0x0000112000007944 */ /* 0x000fea0003c00000 */
[----:B-1----:R-:W-:Y:S01]  /*1920*/  MOV R10, R15 ;  /* 0x0000000f000a7202 */ /* 0x002fe20000000f00 */
[----:B------:R-:W-:Y:S05]  /*1930*/  BRA `(.L_x_756) ;  /* 0x0000004000007947 */ /* 0x000fea0003800000 */
.L_x_755:
[----:B------:R-:W0:Y:S02]  /*1940*/  MUFU.RCP R15, R9 ;  /* 0x00000009000f7308 */ /* 0x000e240000001000 */
[----:B0-----:R-:W-:-:S04]  /*1950*/  FFMA R10, R15, R9, -1 ;  /* 0xbf8000000f0a7423 */ /* 0x001fc80000000009 */
[----:B------:R-:W-:-:S04]  /*1960*/  FADD.FTZ R10, -R10, -RZ ;  /* 0x800000ff0a0a7221 */ /* 0x000fc80000010100 */
[----:B------:R-:W-:Y:S02]  /*1970*/  FFMA R10, R15, R10, R15 ;  /* 0x0000000a0f0a7223 */ /* 0x000fe4000000000f */
.L_x_756:
[----:B------:R-:W-:Y:S05]  /*1980*/  BSYNC B5 ;  /* 0x0000000000057941 */ /* 0x000fea0003800000 */
.L_x_754:
        /* <DEDUP_REMOVED lines=15> */
.L_x_753:
[----:B------:R-:W-:Y:S05]  /*1a80*/  BSYNC B4 ;  /* 0x0000000000047941 */ /* 0x000fea0003800000 */
.L_x_752:
[----:B------:R-:W-:Y:S01]  /*1a90*/  FSETP.GT.AND P0, PT, R9, RZ, PT ;  /* 0x000000ff0900720b */ /* 0x000fe20003f04000 */
[----:B------:R-:W-:Y:S01]  /*1aa0*/  FADD R18, RZ, R18 ;  /* 0x00000012ff127221 */ /* 0x000fe20000000000 */
[----:B------:R-:W-:Y:S03]  /*1ab0*/  BSSY B6, `(.L_x_757) ;  /* 0x0000036000067945 */ /* 0x000fe60003800000 */
[----:B------:R-:W-:Y:S01]  /*1ac0*/  FADD R10, RZ, -R18 ;  /* 0x80000012ff0a7221 */ /* 0x000fe20000000000 */
[----:B------:R-:W-:-:S04]  /*1ad0*/  FSEL R11, R18, RZ, P2 ;  /* 0x000000ff120b7208 */ /* 0x000fc80001000000 */
[----:B------:R-:W-:-:S05]  /*1ae0*/  FSEL R10, R10, RZ, !P2 ;  /* 0x000000ff0a0a7208 */ /* 0x000fca0005000000 */
[----:B------:R-:W-:Y:S01]  /*1af0*/  FFMA R10, R10, c[0x0][0x2e8], RZ ;  /* 0x0000ba000a0a7a23 */ /* 0x000fe200000000ff */
        /* <DEDUP_REMOVED lines=13> */
[----:B0-----:R-:W-:Y:S05]  /*1bd0*/  CALL.REL.NOINC `($__internal_20_$__cuda_sm3x_div_rn_noftz_f32_slowpath) ;  /* 0x0000132000007944 */ /* 0x001fea0003c00000 */
[----:B0-----:R-:W-:Y:S02]  /*1be0*/  MOV R21, R18 ;  /* 0x0000001200157202 */ /* 0x001fe40000000f00 */
.L_x_760:
[----:B------:R-:W-:Y:S05]  /*1bf0*/  BSYNC B7 ;  /* 0x0000000000077941 */ /* 0x000fea0003800000 */
.L_x_759:
        /* <DEDUP_REMOVED lines=9> */
[----:B------:R-:W-:Y:S01]  /*1c90*/  MOV R18, R8 ;  /* 0x0000000800127202 */ /* 0x000fe20000000f00 */
[----:B------:R-:W-:Y:S01]  /*1ca0*/  IMAD.MOV.U32 R23, RZ, RZ, R9 ;  /* 0x000000ffff177224 */ /* 0x000fe200078e0009 */
[----:B------:R-:W-:Y:S02]  /*1cb0*/  MOV R22, 0x1cd0 ;  /* 0x00001cd000167802 */ /* 0x000fe40000000f00 */
[----:B0-----:R-:W-:Y:S05]  /*1cc0*/  CALL.REL.NOINC `($__internal_20_$__cuda_sm3x_div_rn_noftz_f32_slowpath) ;  /* 0x0000123000007944 */ /* 0x001fea0003c00000 */
[----:B0-----:R-:W-:Y:S02]  /*1cd0*/  MOV R6, R18 ;  /* 0x0000001200067202 */ /* 0x001fe40000000f00 */
.L_x_762:
[----:B------:R-:W-:Y:S05]  /*1ce0*/  BSYNC B7 ;  /* 0x0000000000077941 */ /* 0x000fea0003800000 */
.L_x_761:
        /* <DEDUP_REMOVED lines=14> */
.L_x_764:
[----:B------:R-:W-:Y:S05]  /*1dd0*/  BSYNC B7 ;  /* 0x0000000000077941 */ /* 0x000fea0003800000 */
.L_x_763:
[C---:B------:R-:W-:Y:S01]  /*1de0*/  FFMA R15, R10.reuse, R21, R15 ;  /* 0x000000150a0f7223 */ /* 0x040fe2000000000f */
[C---:B------:R-:W-:Y:S01]  /*1df0*/  FFMA R17, R10.reuse, R6, R17 ;  /* 0x000000060a117223 */ /* 0x040fe20000000011 */
[----:B------:R-:W-:Y:S02]  /*1e00*/  FFMA R19, R10, R8, R19 ;  /* 0x000000080a137223 */ /* 0x000fe40000000013 */
.L_x_758:
[----:B------:R-:W-:Y:S05]  /*1e10*/  BSYNC B6 ;  /* 0x0000000000067941 */ /* 0x000fea0003800000 */
.L_x_757:
[----:B------:R-:W-:Y:S01]  /*1e20*/  FADD R4, RZ, -R17 ;  /* 0x80000011ff047221 */ /* 0x000fe20000000000 */
[----:B------:R-:W-:Y:S01]  /*1e30*/  FADD R8, RZ, -R15 ;  /* 0x8000000fff087221 */ /* 0x000fe20000000000 */
[C---:B0-----:R-:W-:Y:S01]  /*1e40*/  FMUL R9, R5.reuse, R14 ;  /* 0x0000000e05097220 */ /* 0x041fe20000400000 */
[----:B------:R-:W-:Y:S01]  /*1e50*/  FADD R6, RZ, -R19 ;  /* 0x80000013ff067221 */ /* 0x000fe20000000000 */
[----:B------:R-:W-:Y:S01]  /*1e60*/  FMUL R10, R5, R4 ;  /* 0x00000004050a7220 */ /* 0x000fe20000400000 */
[----:B------:R-:W-:Y:S01]  /*1e70*/  FFMA R11, R0, R11, RZ ;  /* 0x0000000b000b7223 */ /* 0x000fe200000000ff */
[C---:B------:R-:W-:Y:S01]  /*1e80*/  FFMA R21, R7.reuse, R16, R9 ;  /* 0x0000001007157223 */ /* 0x040fe20000000009 */
[CC--:B------:R-:W-:Y:S01]  /*1e90*/  FFMA R9, R2.reuse, R8.reuse, RZ ;  /* 0x0000000802097223 */ /* 0x0c0fe200000000ff */
[----:B------:R-:W-:Y:S01]  /*1ea0*/  FFMA R10, R7, R8, R10 ;  /* 0x00000008070a7223 */ /* 0x000fe2000000000a */
[C---:B------:R-:W-:Y:S01]  /*1eb0*/  FFMA R23, R2.reuse, R6, RZ ;  /* 0x0000000602177223 */ /* 0x040fe200000000ff */
[C---:B------:R-:W-:Y:S01]  /*1ec0*/  FFMA R0, R3.reuse, R12, R21 ;  /* 0x0000000c03007223 */ /* 0x040fe20000000015 */
[----:B------:R-:W-:Y:S01]  /*1ed0*/  FFMA R21, R2, R4, RZ ;  /* 0x0000000402157223 */ /* 0x000fe200000000ff */
[----:B------:R-:W-:Y:S01]  /*1ee0*/  FFMA R10, R3, R6, R10 ;  /* 0x00000006030a7223 */ /* 0x000fe2000000000a */
[----:B------:R-:W-:Y:S01]  /*1ef0*/  FMNMX R6, RZ, R29, PT ;  /* 0x0000001dff067209 */ /* 0x000fe20003800000 */
[----:B------:R-:W-:Y:S01]  /*1f00*/  FADD R11, R11, R0 ;  /* 0x000000000b0b7221 */ /* 0x000fe20000000000 */
[----:B------:R-:W-:Y:S01]  /*1f10*/  FADD R0, RZ, R15 ;  /* 0x0000000fff007221 */ /* 0x000fe20000000000 */
[----:B------:R-:W-:Y:S01]  /*1f20*/  FADD R10, RZ, R10 ;  /* 0x0000000aff0a7221 */ /* 0x000fe20000000000 */
[----:B------:R-:W-:Y:S01]  /*1f30*/  FADD R2, RZ, R17 ;  /* 0x00000011ff027221 */ /* 0x000fe20000000000 */
[----:B------:R-:W-:-:S02]  /*1f40*/  FADD R4, RZ, R19 ;  /* 0x00000013ff047221 */ /* 0x000fc40000000000 */
[-C--:B------:R-:W-:Y:S01]  /*1f50*/  FFMA R9, R26, R10.reuse, R9 ;  /* 0x0000000a1a097223 */ /* 0x080fe20000000009 */
[-C--:B------:R-:W-:Y:S01]  /*1f60*/  FFMA R21, R28, R10.reuse, R21 ;  /* 0x0000000a1c157223 */ /* 0x080fe20000000015 */
[-C--:B------:R-:W-:Y:S01]  /*1f70*/  FFMA R23, R20, R10.reuse, R23 ;  /* 0x0000000a14177223 */ /* 0x080fe20000000017 */
[----:B------:R-:W-:Y:S01]  /*1f80*/  FFMA R0, R7, R10, R0 ;  /* 0x0000000a07007223 */ /* 0x000fe20000000000 */
[C---:B------:R-:W-:Y:S01]  /*1f90*/  FFMA R17, R6.reuse, R16, R9 ;  /* 0x0000001006117223 */ /* 0x040fe20000000009 */
[C---:B------:R-:W-:Y:S01]  /*1fa0*/  FFMA R21, R6.reuse, R14, R21 ;  /* 0x0000000e06157223 */ /* 0x040fe20000000015 */
[----:B------:R-:W-:Y:S01]  /*1fb0*/  FFMA R19, R6, R12, R23 ;  /* 0x0000000c06137223 */ /* 0x000fe20000000017 */
[-C--:B------:R-:W-:Y:S01]  /*1fc0*/  FFMA R2, R5, R10.reuse, R2 ;  /* 0x0000000a05027223 */ /* 0x080fe20000000002 */
[----:B------:R-:W-:Y:S01]  /*1fd0*/  FFMA R4, R3, R10, R4 ;  /* 0x0000000a03047223 */ /* 0x000fe20000000004 */
[----:B------:R-:W-:Y:S02]  /*1fe0*/  FADD R6, RZ, R11 ;  /* 0x0000000bff067221 */ /* 0x000fe40000000000 */
.L_x_725:
[----:B------:R-:W-:Y:S05]  /*1ff0*/  BSYNC B0 ;  /* 0x0000000000007941 */ /* 0x000fea0003800000 */
.L_x_724:
[----:B------:R-:W-:Y:S01]  /*2000*/  ISETP.NE.U32.AND P0, PT, RZ, c[0x0][0x3d0], PT ;  /* 0x0000f400ff007a0c */ /* 0x000fe20003f05070 */
[----:B------:R-:W-:Y:S01]  /*2010*/  FADD R6, RZ, R6 ;  /* 0x00000006ff067221 */ /* 0x000fe20000000000 */
[----:B------:R-:W-:-:S02]  /*2020*/  FSETP.GEU.AND P1, PT, R30, R31, PT ;  /* 0x0000001f1e00720b */ /* 0x000fc40003f2e000 */
[----:B------:R-:W-:Y:S02]  /*2030*/  ISETP.NE.AND.EX P0, PT, RZ, c[0x0][0x3d4], PT, P0 ;  /* 0x0000f500ff007a0c */ /* 0x000fe40003f05300 */
[----:B------:R-:W-:-:S05]  /*2040*/  FSEL R6, R6, RZ, !P1 ;  /* 0x000000ff06067208 */ /* 0x000fca0004800000 */
[--C-:B------:R-:W-:Y:S01]  /*2050*/  FADD R10, RZ, R6.reuse ;  /* 0x00000006ff0a7221 */ /* 0x100fe20000000000 */
[----:B------:R-:W-:-:S05]  /*2060*/  FADD R15, RZ, -R6 ;  /* 0x80000006ff0f7221 */ /* 0x000fca0000000000 */
[----:B------:R-:W-:Y:S05]  /*2070*/  @!P0 BRA `(.L_x_765) ;  /* 0x0000008000008947 */ /* 0x000fea0003800000 */
[----:B------:R-:W-:Y:S02]  /*2080*/  SHF.R.S32.HI R11, RZ, 0x1f, R40 ;  /* 0x0000001fff0b7819 */ /* 0x000fe40000011428 */
[----:B------:R-:W-:-:S03]  /*2090*/  MOV R9, c[0x0][0x3f0] ;  /* 0x0000fc0000097a02 */ /* 0x000fc60000000f00 */
[----:B------:R-:W-:Y:S02]  /*20a0*/  IMAD R11, R11, c[0x0][0x3f0], RZ ;  /* 0x0000fc000b0b7a24 */ /* 0x000fe400078e02ff */
[----:B------:R-:W-:-:S04]  /*20b0*/  IMAD.WIDE.U32 R8, R40, R9, c[0x0][0x3d0] ;  /* 0x0000f40028087625 */ /* 0x000fc800078e0009 */
[----:B------:R-:W-:-:S05]  /*20c0*/  IMAD R11, R40, UR17, R11 ;  /* 0x00000011280b7c24 */ /* 0x000fca000f8e020b */
[----:B------:R-:W-:-:S05]  /*20d0*/  IADD3 R9, R9, R11, RZ ;  /* 0x0000000b09097210 */ /* 0x000fca0007ffe0ff */
[----:B------:R0:W-:Y:S01]  /*20e0*/  RED.E.ADD.F32.FTZ.RN.STRONG.GPU [R8.64], R15 ;  /* 0x0000000f0800798e */ /* 0x0001e2000c10e7a0 */
[----:B------:R-:W-:Y:S05]  /*20f0*/  BRA `(.L_x_766) ;  /* 0x0000006000007947 */ /* 0x000fea0003800000 */
.L_x_765:
[----:B------:R-:W-:-:S04]  /*2100*/  ISETP.NE.U32.AND P1, PT, RZ, c[0x0][0x230], PT ;  /* 0x00008c00ff007a0c */ /* 0x000fc80003f25070 */
[----:B------:R-:W-:-:S13]  /*2110*/  ISETP.NE.AND.EX P1, PT, RZ, c[0x0][0x234], PT, P1 ;  /* 0x00008d00ff007a0c */ /* 0x000fda0003f25310 */
[----:B------:R-:W-:Y:S05]  /*2120*/  @!P1 BRA `(.L_x_766) ;  /* 0x0000003000009947 */ /* 0x000fea0003800000 */
[----:B------:R-:W-:-:S04]  /*2130*/  IADD3 R8, P1, R24, c[0x0][0x230], RZ ;  /* 0x00008c0018087a10 */ /* 0x000fc80007f3e0ff */
[----:B------:R-:W-:-:S05]  /*2140*/  IADD3.X R9, R33, c[0x0][0x234], RZ, P1, !PT ;  /* 0x00008d0021097a10 */ /* 0x000fca0000ffe4ff */
[----:B------:R0:W-:Y:S04]  /*2150*/  RED.E.ADD.F32.FTZ.RN.STRONG.GPU [R8.64], R15 ;  /* 0x0000000f0800798e */ /* 0x0001e8000c10e7a0 */
.L_x_766:
[----:B------:R-:W-:-:S04]  /*2160*/  ISETP.NE.U32.AND P2, PT, RZ, c[0x0][0x458], PT ;  /* 0x00011600ff007a0c */ /* 0x000fc80003f45070 */
[----:B------:R-:W-:-:S13]  /*2170*/  ISETP.NE.AND.EX P2, PT, RZ, c[0x0][0x45c], PT, P2 ;  /* 0x00011700ff007a0c */ /* 0x000fda0003f45320 */
[----:B------:R-:W-:Y:S05]  /*2180*/  @!P2 BRA `(.L_x_767) ;  /* 0x000000400000a947 */ /* 0x000fea0003800000 */
[----:B0-----:R-:W-:Y:S01]  /*2190*/  IMAD.U32 R8, RZ, RZ, UR30 ;  /* 0x0000001eff087e24 */ /* 0x001fe2000f8e00ff */
[----:B------:R-:W-:-:S05]  /*21a0*/  MOV R9, UR31 ;  /* 0x0000001f00097c02 */ /* 0x000fca0008000f00 */
[----:B------:R0:W-:Y:S01]  /*21b0*/  RED.E.ADD.F32.FTZ.RN.STRONG.GPU [R8.64], R10 ;  /* 0x0000000a0800798e */ /* 0x0001e2000c10e7a0 */
[----:B------:R-:W-:Y:S05]  /*21c0*/  BRA `(.L_x_768) ;  /* 0x0000006000007947 */ /* 0x000fea0003800000 */
.L_x_767:
[----:B------:R-:W-:-:S04]  /*21d0*/  ISETP.NE.U32.AND P1, PT, RZ, c[0x0][0x2b8], PT ;  /* 0x0000ae00ff007a0c */ /* 0x000fc80003f25070 */
[----:B------:R-:W-:-:S13]  /*21e0*/  ISETP.NE.AND.EX P1, PT, RZ, c[0x0][0x2bc], PT, P1 ;  /* 0x0000af00ff007a0c */ /* 0x000fda0003f25310 */
[----:B------:R-:W-:Y:S05]  /*21f0*/  @!P1 BRA `(.L_x_768) ;  /* 0x0000003000009947 */ /* 0x000fea0003800000 */
[----:B0-----:R-:W-:Y:S02]  /*2200*/  MOV R8, UR10 ;  /* 0x0000000a00087c02 */ /* 0x001fe40008000f00 */
[----:B------:R-:W-:-:S05]  /*2210*/  MOV R9, UR11 ;  /* 0x0000000b00097c02 */ /* 0x000fca0008000f00 */
[----:B------:R0:W-:Y:S02]  /*2220*/  RED.E.ADD.F32.FTZ.RN.STRONG.GPU [R8.64], R10 ;  /* 0x0000000a0800798e */ /* 0x0001e4000c10e7a0 */
.L_x_768:
[-C--:B------:R-:W-:Y:S01]  /*2230*/  FFMA R17, R34, R10.reuse, R17 ;  /* 0x0000000a22117223 */ /* 0x080fe20000000011 */
[-C--:B------:R-:W-:Y:S01]  /*2240*/  FFMA R21, R36, R10.reuse, R21 ;  /* 0x0000000a24157223 */ /* 0x080fe20000000015 */
[-C--:B------:R-:W-:Y:S01]  /*2250*/  FFMA R19, R32, R10.reuse, R19 ;  /* 0x0000000a20137223 */ /* 0x080fe20000000013 */
[-C--:B0-----:R-:W-:Y:S01]  /*2260*/  FFMA R15, R7, R10.reuse, RZ ;  /* 0x0000000a070f7223 */ /* 0x081fe200000000ff */
[-C--:B------:R-:W-:Y:S01]  /*2270*/  FFMA R23, R5, R10.reuse, RZ ;  /* 0x0000000a05177223 */ /* 0x080fe200000000ff */
[----:B------:R-:W-:Y:S01]  /*2280*/  FFMA R29, R3, R10, RZ ;  /* 0x0000000a031d7223 */ /* 0x000fe200000000ff */
[----:B------:R-:W-:Y:S01]  /*2290*/  FADD R17, RZ, R17 ;  /* 0x00000011ff117221 */ /* 0x000fe20000000000 */
[----:B------:R-:W-:Y:S01]  /*22a0*/  FADD R21, RZ, R21 ;  /* 0x00000015ff157221 */ /* 0x000fe20000000000 */
[----:B------:R-:W-:Y:S01]  /*22b0*/  FADD R19, RZ, R19 ;  /* 0x00000013ff137221 */ /* 0x000fe20000000000 */
[----:B------:R-:W-:Y:S05]  /*22c0*/  @!P2 BRA `(.L_x_769) ;  /* 0x000000a00000a947 */ /* 0x000fea0003800000 */
[----:B------:R-:W-:Y:S01]  /*22d0*/  MOV R10, UR12 ;  /* 0x0000000c000a7c02 */ /* 0x000fe20008000f00 */
[----:B------:R-:W-:Y:S01]  /*22e0*/  IMAD.U32 R9, RZ, RZ, UR26 ;  /* 0x0000001aff097e24 */ /* 0x000fe2000f8e00ff */
[----:B------:R-:W-:-:S02]  /*22f0*/  MOV R11, UR13 ;  /* 0x0000000d000b7c02 */ /* 0x000fc40008000f00 */
[----:B------:R-:W-:Y:S02]  /*2300*/  MOV R8, UR25 ;  /* 0x0000001900087c02 */ /* 0x000fe40008000f00 */
[----:B------:R-:W-:Y:S01]  /*2310*/  MOV R6, c[0x0][0x458] ;  /* 0x0001160000067a02 */ /* 0x000fe20000000f00 */
[----:B------:R0:W-:Y:S01]  /*2320*/  RED.E.ADD.F32.FTZ.RN.STRONG.GPU [R10.64], R19 ;  /* 0x000000130a00798e */ /* 0x0001e2000c10e7a0 */
[----:B------:R-:W-:-:S03]  /*2330*/  MOV R7, c[0x0][0x45c] ;  /* 0x0001170000077a02 */ /* 0x000fc60000000f00 */
[----:B------:R0:W-:Y:S04]  /*2340*/  RED.E.ADD.F32.FTZ.RN.STRONG.GPU [R8.64], R21 ;  /* 0x000000150800798e */ /* 0x0001e8000c10e7a0 */
[----:B------:R0:W-:Y:S01]  /*2350*/  RED.E.ADD.F32.FTZ.RN.STRONG.GPU [R6.64], R17 ;  /* 0x000000110600798e */ /* 0x0001e2000c10e7a0 */
[----:B------:R-:W-:Y:S05]  /*2360*/  BRA `(.L_x_770) ;  /* 0x000000c000007947 */ /* 0x000fea0003800000 */
.L_x_769:
[----:B------:R-:W-:-:S04]  /*2370*/  ISETP.NE.U32.AND P1, PT, RZ, c[0x0][0x2b8], PT ;  /* 0x0000ae00ff007a0c */ /* 0x000fc80003f25070 */
[----:B------:R-:W-:-:S13]  /*2380*/  ISETP.NE.AND.EX P1, PT, RZ, c[0x0][0x2bc], PT, P1 ;  /* 0x0000af00ff007a0c */ /* 0x000fda0003f25310 */
[----:B------:R-:W-:Y:S05]  /*2390*/  @!P1 BRA `(.L_x_770) ;  /* 0x0000009000009947 */ /* 0x000fea0003800000 */
[----:B------:R-:W-:Y:S01]  /*23a0*/  MOV R10, UR8 ;  /* 0x00000008000a7c02 */ /* 0x000fe20008000f00 */
[----:B------:R-:W-:Y:S01]  /*23b0*/  IMAD.MOV.U32 R6, RZ, RZ, c[0x0][0x2b8] ;  /* 0x0000ae00ff067624 */ /* 0x000fe200078e00ff */
[----:B------:R-:W-:Y:S02]  /*23c0*/  MOV R11, UR9 ;  /* 0x00000009000b7c02 */ /* 0x000fe40008000f00 */
[----:B------:R-:W-:Y:S02]  /*23d0*/  MOV R8, UR23 ;  /* 0x0000001700087c02 */ /* 0x000fe40008000f00 */
[----:B------:R-:W-:Y:S01]  /*23e0*/  MOV R9, UR24 ;  /* 0x0000001800097c02 */ /* 0x000fe20008000f00 */
[----:B------:R0:W-:Y:S01]  /*23f0*/  RED.E.ADD.F32.FTZ.RN.STRONG.GPU [R10.64], R19 ;  /* 0x000000130a00798e */ /* 0x0001e2000c10e7a0 */
[----:B------:R-:W-:-:S03]  /*2400*/  MOV R7, c[0x0][0x2bc] ;  /* 0x0000af0000077a02 */ /* 0x000fc60000000f00 */
[----:B------:R0:W-:Y:S04]  /*2410*/  RED.E.ADD.F32.FTZ.RN.STRONG.GPU [R8.64], R21 ;  /* 0x000000150800798e */ /* 0x0001e8000c10e7a0 */
[----:B------:R0:W-:Y:S02]  /*2420*/  RED.E.ADD.F32.FTZ.RN.STRONG.GPU [R6.64], R17 ;  /* 0x000000110600798e */ /* 0x0001e4000c10e7a0 */
.L_x_770:
[----:B------:R-:W-:Y:S01]  /*2430*/  ISETP.NE.U32.AND P1, PT, RZ, c[0x0][0x360], PT ;  /* 0x0000d800ff007a0c */ /* 0x000fe20003f25070 */
[----:B0-----:R-:W-:Y:S01]  /*2440*/  FADD R7, RZ, R0 ;  /* 0x00000000ff077221 */ /* 0x001fe20000000000 */
[----:B------:R-:W-:Y:S01]  /*2450*/  FADD R9, RZ, R2 ;  /* 0x00000002ff097221 */ /* 0x000fe20000000000 */
[----:B------:R-:W-:Y:S01]  /*2460*/  FADD R11, RZ, R4 ;  /* 0x00000004ff0b7221 */ /* 0x000fe20000000000 */
        /* <DEDUP_REMOVED lines=12> */
.L_x_771:
[----:B------:R-:W-:-:S04]  /*2530*/  ISETP.NE.U32.AND P1, PT, RZ, c[0x0][0x1c0], PT ;  /* 0x00007000ff007a0c */ /* 0x000fc80003f25070 */
[----:B------:R-:W-:-:S13]  /*2540*/  ISETP.NE.AND.EX P1, PT, RZ, c[0x0][0x1c4], PT, P1 ;  /* 0x00007100ff007a0c */ /* 0x000fda0003f25310 */
[----:B------:R-:W-:Y:S05]  /*2550*/  @!P1 BRA `(.L_x_772) ;  /* 0x0000008000009947 */ /* 0x000fea0003800000 */
[----:B------:R-:W-:Y:S01]  /*2560*/  MOV R3, c[0x0][0x1d8] ;  /* 0x0000760000037a02 */ /* 0x000fe20000000f00 */
[----:B------:R-:W-:-:S04]  /*2570*/  IMAD R0, R38, c[0x0][0x1d8], RZ ;  /* 0x0000760026007a24 */ /* 0x000fc800078e02ff */
[----:B------:R-:W-:Y:S02]  /*2580*/  IMAD R27, R27, R40, R0 ;  /* 0x000000281b1b7224 */ /* 0x000fe400078e0200 */
[----:B------:R-:W-:-:S05]  /*2590*/  IMAD.WIDE.U32 R2, R40, R3, c[0x0][0x1c0] ;  /* 0x0000700028027625 */ /* 0x000fca00078e0003 */
[----:B------:R-:W-:-:S05]  /*25a0*/  IADD3 R3, R27, R3, RZ ;  /* 0x000000031b037210 */ /* 0x000fca0007ffe0ff */
[----:B------:R0:W-:Y:S04]  /*25b0*/  RED.E.ADD.F32.FTZ.RN.STRONG.GPU [R2.64], R7 ;  /* 0x000000070200798e */ /* 0x0001e8000c10e7a0 */
[----:B------:R0:W-:Y:S04]  /*25c0*/  RED.E.ADD.F32.FTZ.RN.STRONG.GPU [R2.64+0x4], R9 ;  /* 0x000004090200798e */ /* 0x0001e8000c10e7a0 */
[----:B------:R0:W-:Y:S02]  /*25d0*/  RED.E.ADD.F32.FTZ.RN.STRONG.GPU [R2.64+0x8], R11 ;  /* 0x0000080b0200798e */ /* 0x0001e4000c10e7a0 */
.L_x_772:
[----:B------:R-:W-:-:S04]  /*25e0*/  ISETP.NE.U32.AND P1, PT, RZ, c[0x0][0x328], PT ;  /* 0x0000ca00ff007a0c */ /* 0x000fc80003f25070 */
[----:B------:R-:W-:-:S13]  /*25f0*/  ISETP.NE.AND.EX P1, PT, RZ, c[0x0][0x32c], PT, P1 ;  /* 0x0000cb00ff007a0c */ /* 0x000fda0003f25310 */
[----:B------:R-:W-:Y:S05]  /*2600*/  @!P1 BRA `(.L_x_773) ;  /* 0x000000a000009947 */ /* 0x000fea0003800000 */
[----:B------:R-:W-:Y:S02]  /*2610*/  SHF.R.S32.HI R5, RZ, 0x1f, R40 ;  /* 0x0000001fff057819 */ /* 0x000fe40000011428 */
[----:B0-----:R-:W-:-:S03]  /*2620*/  MOV R3, c[0x0][0x348] ;  /* 0x0000d20000037a02 */ /* 0x001fc60000000f00 */
        /* <DEDUP_REMOVED lines=8> */
.L_x_773:
[----:B------:R-:W-:-:S04]  /*26b0*/  ISETP.NE.U32.AND P1, PT, RZ, c[0x0][0x188], PT ;  /* 0x00006200ff007a0c */ /* 0x000fc80003f25070 */
[----:B------:R-:W-:-:S13]  /*26c0*/  ISETP.NE.AND.EX P1, PT, RZ, c[0x0][0x18c], PT, P1 ;  /* 0x00006300ff007a0c */ /* 0x000fda0003f25310 */
[----:B------:R-:W-:Y:S05]  /*26d0*/  @!P1 BRA `(.L_x_774) ;  /* 0x0000008000009947 */ /* 0x000fea0003800000 */
[----:B------:R-:W-:Y:S02]  /*26e0*/  IMAD R0, R38, c[0x0][0x1a0], RZ ;  /* 0x0000680026007a24 */ /* 0x000fe400078e02ff */
[----:B0-----:R-:W-:Y:S02]  /*26f0*/  IMAD.MOV.U32 R3, RZ, RZ, c[0x0][0x1a0] ;  /* 0x00006800ff037624 */ /* 0x001fe400078e00ff */
[----:B------:R-:W-:Y:S02]  /*2700*/  IMAD R35, R35, R40, R0 ;  /* 0x0000002823237224 */ /* 0x000fe400078e0200 */
[----:B------:R-:W-:-:S05]  /*2710*/  IMAD.WIDE.U32 R2, R40, R3, c[0x0][0x188] ;  /* 0x0000620028027625 */ /* 0x000fca00078e0003 */
[----:B------:R-:W-:-:S05]  /*2720*/  IADD3 R3, R35, R3, RZ ;  /* 0x0000000323037210 */ /* 0x000fca0007ffe0ff */
[----:B------:R0:W-:Y:S04]  /*2730*/  RED.E.ADD.F32.FTZ.RN.STRONG.GPU [R2.64], R15 ;  /* 0x0000000f0200798e */ /* 0x0001e8000c10e7a0 */
[----:B------:R0:W-:Y:S04]  /*2740*/  RED.E.ADD.F32.FTZ.RN.STRONG.GPU [R2.64+0x4], R23 ;  /* 0x000004170200798e */ /* 0x0001e8000c10e7a0 */
[----:B------:R0:W-:Y:S02]  /*2750*/  RED.E.ADD.F32.FTZ.RN.STRONG.GPU [R2.64+0x8], R29 ;  /* 0x0000081d0200798e */ /* 0x0001e4000c10e7a0 */
.L_x_774:
[----:B------:R-:W-:Y:S05]  /*2760*/  @!P0 BRA `(.L_x_775) ;  /* 0x0000008000008947 */ /* 0x000fea0003800000 */
[----:B------:R-:W-:Y:S02]  /*2770*/  SHF.R.S32.HI R0, RZ, 0x1f, R40 ;  /* 0x0000001fff007819 */ /* 0x000fe40000011428 */
[----:B0-----:R-:W-:-:S03]  /*2780*/  MOV R3, c[0x0][0x3f0] ;  /* 0x0000fc0000037a02 */ /* 0x001fc60000000f00 */
[----:B------:R-:W-:Y:S02]  /*2790*/  IMAD R5, R0, c[0x0][0x3f0], RZ ;  /* 0x0000fc0000057a24 */ /* 0x000fe400078e02ff */
[----:B------:R-:W-:-:S04]  /*27a0*/  IMAD.WIDE.U32 R2, R40, R3, c[0x0][0x3d0] ;  /* 0x0000f40028027625 */ /* 0x000fc800078e0003 */
[----:B------:R-:W-:-:S05]  /*27b0*/  IMAD R5, R40, UR17, R5 ;  /* 0x0000001128057c24 */ /* 0x000fca000f8e0205 */
[----:B------:R-:W-:-:S05]  /*27c0*/  IADD3 R3, R3, R5, RZ ;  /* 0x0000000503037210 */ /* 0x000fca0007ffe0ff */
[----:B------:R0:W-:Y:S01]  /*27d0*/  RED.E.ADD.F32.FTZ.RN.STRONG.GPU [R2.64], RZ ;  /* 0x000000ff0200798e */ /* 0x0001e2000c10e7a0 */
[----:B------:R-:W-:Y:S05]  /*27e0*/  BRA `(.L_x_723) ;  /* 0x0000006000007947 */ /* 0x000fea0003800000 */
.L_x_775:
[----:B------:R-:W-:-:S04]  /*27f0*/  ISETP.NE.U32.AND P0, PT, RZ, c[0x0][0x230], PT ;  /* 0x00008c00ff007a0c */ /* 0x000fc80003f05070 */
[----:B------:R-:W-:-:S13]  /*2800*/  ISETP.NE.AND.EX P0, PT, RZ, c[0x0][0x234], PT, P0 ;  /* 0x00008d00ff007a0c */ /* 0x000fda0003f05300 */
[----:B------:R-:W-:Y:S05]  /*2810*/  @!P0 BRA `(.L_x_723) ;  /* 0x0000003000008947 */ /* 0x000fea0003800000 */
[----:B------:R-:W-:-:S04]  /*2820*/  IADD3 R24, P0, R24, c[0x0][0x230], RZ ;  /* 0x00008c0018187a10 */ /* 0x000fc80007f1e0ff */
[----:B------:R-:W-:-:S05]  /*2830*/  IADD3.X R25, R33, c[0x0][0x234], RZ, P0, !PT ;  /* 0x00008d0021197a10 */ /* 0x000fca00007fe4ff */
[----:B------:R1:W-:Y:S04]  /*2840*/  RED.E.ADD.F32.FTZ.RN.STRONG.GPU [R24.64], RZ ;  /* 0x000000ff1800798e */ /* 0x0003e8000c10e7a0 */
.L_x_723:
[----:B------:R-:W-:Y:S05]  /*2850*/  BSYNC B1 ;  /* 0x0000000000017941 */ /* 0x000fea0003800000 */
.L_x_722:
[----:B------:R-:W-:Y:S01]  /*2860*/  ISETP.NE.U32.AND P0, PT, RZ, c[0x0][0x398], PT ;  /* 0x0000e600ff007a0c */ /* 0x000fe20003f05070 */
[----:B------:R-:W-:-:S03]  /*2870*/  FADD R13, RZ, R13 ;  /* 0x0000000dff0d7221 */ /* 0x000fc60000000000 */
        /* <DEDUP_REMOVED lines=8> */
[----:B------:R0:W-:Y:S01]  /*2900*/  RED.E.ADD.F32.FTZ.RN.STRONG.GPU [R2.64], R13 ;  /* 0x0000000d0200798e */ /* 0x0001e2000c10e7a0 */
[----:B------:R-:W-:Y:S05]  /*2910*/  BRA `(.L_x_721) ;  /* 0x0000009000007947 */ /* 0x000fea0003800000 */
.L_x_776:
[----:B------:R-:W-:-:S04]  /*2920*/  ISETP.NE.U32.AND P0, PT, RZ, c[0x0][0x1f8], PT ;  /* 0x00007e00ff007a0c */ /* 0x000fc80003f05070 */
[----:B------:R-:W-:-:S13]  /*2930*/  ISETP.NE.AND.EX P0, PT, RZ, c[0x0][0x1fc], PT, P0 ;  /* 0x00007f00ff007a0c */ /* 0x000fda0003f05300 */
[----:B------:R-:W-:Y:S05]  /*2940*/  @!P0 BRA `(.L_x_721) ;  /* 0x0000006000008947 */ /* 0x000fea0003800000 */
[----:B0-----:R-:W-:Y:S01]  /*2950*/  MOV R3, c[0x0][0x210] ;  /* 0x0000840000037a02 */ /* 0x001fe20000000f00 */
[----:B------:R-:W-:-:S04]  /*2960*/  IMAD R38, R38, c[0x0][0x210], RZ ;  /* 0x0000840026267a24 */ /* 0x000fc800078e02ff */
[----:B------:R-:W-:Y:S02]  /*2970*/  IMAD R37, R37, R40, R38 ;  /* 0x0000002825257224 */ /* 0x000fe400078e0226 */
[----:B------:R-:W-:-:S05]  /*2980*/  IMAD.WIDE.U32 R2, R40, R3, c[0x0][0x1f8] ;  /* 0x00007e0028027625 */ /* 0x000fca00078e0003 */
[----:B------:R-:W-:-:S05]  /*2990*/  IADD3 R3, R37, R3, RZ ;  /* 0x0000000325037210 */ /* 0x000fca0007ffe0ff */
[----:B------:R0:W-:Y:S02]  /*29a0*/  RED.E.ADD.F32.FTZ.RN.STRONG.GPU [R2.64], R13 ;  /* 0x0000000d0200798e */ /* 0x0001e4000c10e7a0 */
.L_x_721:
[----:B------:R-:W-:Y:S05]  /*29b0*/  BSYNC B2 ;  /* 0x0000000000027941 */ /* 0x000fea0003800000 */
.L_x_720:
[----:B------:R-:W-:-:S04]  /*29c0*/  IADD3 R40, P0, R40, UR6, RZ ;  /* 0x0000000628287c10 */ /* 0x000fc8000ff1e0ff */
[----:B------:R-:W-:Y:S02]  /*29d0*/  IADD3.X R39, R39, UR4, RZ, P0, !PT ;  /* 0x0000000427277c10 */ /* 0x000fe400087fe4ff */
[----:B------:R-:W-:-:S04]  /*29e0*/  ISETP.GE.U32.AND P0, PT, R40, c[0x0][0x178], PT ;  /* 0x00005e0028007a0c */ /* 0x000fc80003f06070 */
[----:B------:R-:W-:-:S13]  /*29f0*/  ISETP.GE.U32.AND.EX P0, PT, R39, c[0x0][0x17c], PT, P0 ;  /* 0x00005f0027007a0c */ /* 0x000fda0003f06100 */
[----:B------:R-:W-:Y:S01]  /*2a00*/  @P0 CALL.REL.NOINC `(.L_x_777) ;  /* 0x0000001000000944 */ /* 0x000fe20003c00000 */
[----:B------:R-:W-:Y:S05]  /*2a10*/  BRA `(.L_x_778) ;  /* 0xffffd97000007947 */ /* 0x000fea000383ffff */
.L_x_777:
[----:B------:R-:W-:Y:S05]  /*2a20*/  BSYNC B3 ;  /* 0x0000000000037941 */ /* 0x000fea0003800000 */
.L_x_719:
[----:B------:R-:W-:Y:S05]  /*2a30*/  EXIT ;  /* 0x000000000000794d */ /* 0x000fea0003800000 */
        .weak           $__internal_18_$__cuda_sm20_rcp_rn_f32_slowpath
        .type           $__internal_18_$__cuda_sm20_rcp_rn_f32_slowpath,@function
        .size           $__internal_18_$__cuda_sm20_rcp_rn_f32_slowpath,($__internal_19_$__cuda_sm20_sqrt_rn_f32_slowpath - $__internal_18_$__cuda_sm20_rcp_rn_f32_slowpath)
$__internal_18_$__cuda_sm20_rcp_rn_f32_slowpath:
[----:B------:R-:W-:Y:S01]  /*2a40*/  IMAD.SHL.U32 R10, R9, 0x2, RZ ;  /* 0x00000002090a7824 */ /* 0x000fe200078e00ff */
[----:B------:R-:W-:Y:S04]  /*2a50*/  BSSY B6, `(.L_x_779) ;  /* 0x0000030000067945 */ /* 0x000fe80003800000 */
        /* <DEDUP_REMOVED lines=13> */
.L_x_780:
        /* <DEDUP_REMOVED lines=21> */
[----:B------:R-:W-:-:S04]  /*2c80*/  LOP3.LUT P3, RZ, R48, 0x2, RZ, 0xc0, !PT ;  /* 0x0000000230ff7812 */ /* 0x000fc8000786c0ff */
[----:B------:R-:W-:Y:S02]  /*2c90*/  PLOP3.LUT P0, PT, P0, P1, P3, 0xe0, 0x0 ;  /* 0x000000000000781c */ /* 0x000fe40000703c30 */
[----:B------:R-:W-:Y:S02]  /*2ca0*/  LOP3.LUT P1, RZ, R9, 0x7fffff, RZ, 0xc0, !PT ;  /* 0x007fffff09ff7812 */ /* 0x000fe4000782c0ff */
[----:B------:R-:W-:-:S04]  /*2cb0*/  SEL R10, RZ, 0x1, !P0 ;  /* 0x00000001ff0a7807 */ /* 0x000fc80004000000 */
[----:B------:R-:W-:-:S04]  /*2cc0*/  IADD3 R10, -R10, RZ, RZ ;  /* 0x000000ff0a0a7210 */ /* 0x000fc80007ffe1ff */
[----:B------:R-:W-:Y:S02]  /*2cd0*/  ISETP.GE.AND P0, PT, R10, RZ, PT ;  /* 0x000000ff0a00720c */ /* 0x000fe40003f06270 */
[----:B------:R-:W-:-:S04]  /*2ce0*/  IADD3 R10, R19, -0xfc, RZ ;  /* 0xffffff04130a7810 */ /* 0x000fc80007ffe0ff */
[----:B------:R-:W-:-:S07]  /*2cf0*/  SHF.R.U32.HI R10, RZ, R10, R15 ;  /* 0x0000000aff0a7219 */ /* 0x000fce000001160f */
[----:B------:R-:W-:-:S04]  /*2d00*/  @!P0 IADD3 R10, R10, 0x1, RZ ;  /* 0x000000010a0a8810 */ /* 0x000fc80007ffe0ff */
[----:B------:R-:W-:-:S04]  /*2d10*/  @!P1 SHF.L.U32 R10, R10, 0x1, RZ ;  /* 0x000000010a0a9819 */ /* 0x000fc800000006ff */
[----:B------:R-:W-:Y:S01]  /*2d20*/  LOP3.LUT R15, R10, 0x80000000, R9, 0xf8, !PT ;  /* 0x800000000a0f7812 */ /* 0x000fe200078ef809 */
[----:B------:R-:W-:Y:S05]  /*2d30*/  BRA `(.L_x_781) ;  /* 0x0000001000007947 */ /* 0x000fea0003800000 */
.L_x_782:
[----:B------:R0:W1:Y:S02]  /*2d40*/  MUFU.RCP R15, R9 ;  /* 0x00000009000f7308 */ /* 0x0000640000001000 */
.L_x_781:
[----:B------:R-:W-:Y:S05]  /*2d50*/  BSYNC B6 ;  /* 0x0000000000067941 */ /* 0x000fea0003800000 */
.L_x_779:
[----:B------:R-:W-:Y:S02]  /*2d60*/  MOV R46, R23 ;  /* 0x00000017002e7202 */ /* 0x000fe40000000f00 */
[----:B------:R-:W-:-:S04]  /*2d70*/  MOV R47, 0x0 ;  /* 0x00000000002f7802 */ /* 0x000fc80000000f00 */
[----:B------:R-:W-:Y:S05]  /*2d80*/  RET.REL.NODEC R46 `(my_solve_particle_ground_contacts_cuda_kernel_backward) ;  /* 0xffffd2702e007950 */ /* 0x000fea0003c3ffff */
        .weak           $__internal_19_$__cuda_sm20_sqrt_rn_f32_slowpath
        .type           $__internal_19_$__cuda_sm20_sqrt_rn_f32_slowpath,@function
        .size           $__internal_19_$__cuda_sm20_sqrt_rn_f32_slowpath,($__internal_20_$__cuda_sm3x_div_rn_noftz_f32_slowpath - $__internal_19_$__cuda_sm20_sqrt_rn_f32_slowpath)
$__internal_19_$__cuda_sm20_sqrt_rn_f32_slowpath:
[----:B------:R-:W-:-:S13]  /*2d90*/  LOP3.LUT P0, RZ, R12, 0x7fffffff, RZ, 0xc0, !PT ;  /* 0x7fffffff0cff7812 */ /* 0x000fda000780c0ff */
[----:B------:R-:W-:Y:S05]  /*2da0*/  @!P0 BRA `(.L_x_783) ;  /* 0x0000011000008947 */ /* 0x000fea0003800000 */
[----:B------:R-:W-:Y:S01]  /*2db0*/  FSETP.GEU.FTZ.AND P0, PT, R12, RZ, PT ;  /* 0x000000ff0c00720b */ /* 0x000fe20003f1e000 */
[----:B------:R-:W-:-:S12]  /*2dc0*/  IMAD.MOV.U32 R9, RZ, RZ, R12 ;  /* 0x000000ffff097224 */ /* 0x000fd800078e000c */
        /* <DEDUP_REMOVED lines=15> */
.L_x_783:
[----:B------:R-:W-:Y:S02]  /*2ec0*/  MOV R9, R12 ;  /* 0x0000000c00097202 */ /* 0x000fe40000000f00 */
[----:B------:R-:W-:Y:S02]  /*2ed0*/  MOV R12, R17 ;  /* 0x00000011000c7202 */ /* 0x000fe40000000f00 */
[----:B------:R-:W-:-:S04]  /*2ee0*/  MOV R13, 0x0 ;  /* 0x00000000000d7802 */ /* 0x000fc80000000f00 */
[----:B------:R-:W-:Y:S05]  /*2ef0*/  RET.REL.NODEC R12 `(my_solve_particle_ground_contacts_cuda_kernel_backward) ;  /* 0xffffd1000c007950 */ /* 0x000fea0003c3ffff */
        .weak           $__internal_20_$__cuda_sm3x_div_rn_noftz_f32_slowpath
        .type           $__internal_20_$__cuda_sm3x_div_rn_noftz_f32_slowpath,@function
        .size           $__internal_20_$__cuda_sm3x_div_rn_noftz_f32_slowpath,(.L_x_1221 - $__internal_20_$__cuda_sm3x_div_rn_noftz_f32_slowpath)
$__internal_20_$__cuda_sm3x_div_rn_noftz_f32_slowpath:
        /* <DEDUP_REMOVED lines=34> */
.L_x_785:
[----:B------:R-:W-:Y:S01]  /*3120*/  LEA R50, R46, 0xc0800000, 0x17 ;  /* 0xc08000002e327811 */ /* 0x000fe200078eb8ff */
[----:B------:R-:W-:Y:S01]  /*3130*/  BSSY B5, `(.L_x_790) ;  /* 0x0000036000057945 */ /* 0x000fe20003800000 */
[----:B------:R-:W-:Y:S02]  /*3140*/  IADD3 R51, R51, -0x7f, RZ ;  /* 0xffffff8133337810 */ /* 0x000fe40007ffe0ff */
[----:B------:R-:W-:Y:S02]  /*3150*/  IADD3 R52, -R50, R23, RZ ;  /* 0x0000001732347210 */ /* 0x000fe40007ffe1ff */
[C---:B------:R-:W-:Y:S01]  /*3160*/  IADD3 R46, R51.reuse, 0x7f, -R46 ;  /* 0x0000007f332e7810 */ /* 0x040fe20007ffe82e */
[----:B------:R-:W-:Y:S01]  /*3170*/  IMAD R18, R51, -0x800000, R18 ;  /* 0xff80000033127824 */ /* 0x000fe200078e0212 */
[----:B------:R-:W0:Y:S01]  /*3180*/  MUFU.RCP R23, R52 ;  /* 0x0000003400177308 */ /* 0x000e220000001000 */
[----:B------:R-:W-:Y:S01]  /*3190*/  FADD.FTZ R49, -R52, -RZ ;  /* 0x800000ff34317221 */ /* 0x000fe20000010100 */
[----:B------:R-:W-:-:S03]  /*31a0*/  IADD3 R47, R46, R47, RZ ;  /* 0x0000002f2e2f7210 */ /* 0x000fc60007ffe0ff */
        /* <DEDUP_REMOVED lines=21> */
[CCC-:B------:R-:W-:Y:S01]  /*3300*/  FFMA.RP R46, R23.reuse, R49.reuse, R50.reuse ;  /* 0x00000031172e7223 */ /* 0x1c0fe20000008032 */
[----:B------:R-:W-:Y:S01]  /*3310*/  FFMA.RM R23, R23, R49, R50 ;  /* 0x0000003117177223 */ /* 0x000fe20000004032 */
[----:B------:R-:W-:Y:S02]  /*3320*/  IADD3 R50, R51, 0x20, RZ ;  /* 0x0000002033327810 */ /* 0x000fe40007ffe0ff */
[----:B------:R-:W-:Y:S02]  /*3330*/  LOP3.LUT R47, R47, 0x7fffff, RZ, 0xc0, !PT ;  /* 0x007fffff2f2f7812 */ /* 0x000fe400078ec0ff */
[----:B------:R-:W-:Y:S02]  /*3340*/  ISETP.NE.AND P3, PT, R51, RZ, PT ;  /* 0x000000ff3300720c */ /* 0x000fe40003f65270 */
[----:B------:R-:W-:Y:S02]  /*3350*/  LOP3.LUT R47, R47, 0x800000, RZ, 0xfc, !PT ;  /* 0x008000002f2f7812 */ /* 0x000fe400078efcff */
[----:B------:R-:W-:-:S02]  /*3360*/  ISETP.NE.AND P1, PT, R51, RZ, PT ;  /* 0x000000ff3300720c */ /* 0x000fc40003f25270 */
        /* <DEDUP_REMOVED lines=14> */
.L_x_792:
[----:B------:R-:W-:-:S04]  /*3450*/  LOP3.LUT R18, R18, 0x80000000, RZ, 0xc0, !PT ;  /* 0x8000000012127812 */ /* 0x000fc800078ec0ff */
[----:B------:R-:W-:Y:S01]  /*3460*/  LOP3.LUT R18, R18, 0x7f800000, RZ, 0xfc, !PT ;  /* 0x7f80000012127812 */ /* 0x000fe200078efcff */
[----:B------:R-:W-:Y:S05]  /*3470*/  BRA `(.L_x_793) ;  /* 0x0000001000007947 */ /* 0x000fea0003800000 */
.L_x_791:
[----:B------:R-:W-:Y:S02]  /*3480*/  LEA R18, R47, R18, 0x17 ;  /* 0x000000122f127211 */ /* 0x000fe400078eb8ff */
.L_x_793:
[----:B------:R-:W-:Y:S05]  /*3490*/  BSYNC B5 ;  /* 0x0000000000057941 */ /* 0x000fea0003800000 */
.L_x_790:
[----:B------:R-:W-:Y:S05]  /*34a0*/  BRA `(.L_x_794) ;  /* 0x0000008000007947 */ /* 0x000fea0003800000 */
.L_x_789:
[----:B------:R-:W-:-:S04]  /*34b0*/  LOP3.LUT R18, R23, 0x80000000, R18, 0x48, !PT ;  /* 0x8000000017127812 */ /* 0x000fc800078e4812 */
[----:B------:R-:W-:Y:S01]  /*34c0*/  LOP3.LUT R18, R18, 0x7f800000, RZ, 0xfc, !PT ;  /* 0x7f80000012127812 */ /* 0x000fe200078efcff */
[----:B------:R-:W-:Y:S05]  /*34d0*/  BRA `(.L_x_794) ;  /* 0x0000005000007947 */ /* 0x000fea0003800000 */
.L_x_788:
[----:B------:R-:W-:Y:S01]  /*34e0*/  LOP3.LUT R18, R23, 0x80000000, R18, 0x48, !PT ;  /* 0x8000000017127812 */ /* 0x000fe200078e4812 */
[----:B------:R-:W-:Y:S05]  /*34f0*/  BRA `(.L_x_794) ;  /* 0x0000003000007947 */ /* 0x000fea0003800000 */
.L_x_787:
[----:B------:R-:W0:Y:S01]  /*3500*/  MUFU.RSQ R18, -QNAN ;  /* 0xffc0000000127908 */ /* 0x000e220000001400 */
[----:B------:R-:W-:Y:S05]  /*3510*/  BRA `(.L_x_794) ;  /* 0x0000001000007947 */ /* 0x000fea0003800000 */
.L_x_786:
[----:B------:R-:W-:Y:S02]  /*3520*/  FADD.FTZ R18, R18, R23 ;  /* 0x0000001712127221 */ /* 0x000fe40000010000 */
.L_x_794:
[----:B------:R-:W-:Y:S05]  /*3530*/  BSYNC B4 ;  /* 0x0000000000047941 */ /* 0x000fea0003800000 */
.L_x_784:
[----:B------:R-:W-:-:S04]  /*3540*/  MOV R23, 0x0 ;  /* 0x0000000000177802 */ /* 0x000fc80000000f00 */
[----:B------:R-:W-:Y:S05]  /*3550*/  RET.REL.NODEC R22 `(my_solve_particle_ground_contacts_cuda_kernel_backward) ;  /* 0xffffcaa016007950 */ /* 0x000fea0003c3ffff */
.L_x_795:
        /* <DEDUP_REMOVED lines=10> */
.L_x_1221:


//--------------------- .text.my_solve_particle_ground_contacts_cuda_kernel_forward --------------------------
	.section	.text.my_solve_particle_ground_contacts_cuda_kernel_forward,"ax",@progbits
	.sectioninfo	@"SHI_REGISTERS=27"
	.align	128
        .global         my_solve_particle_ground_contacts_cuda_kernel_forward
        .type           my_solve_particle_ground_contacts_cuda_kernel_forward,@function
        .size           my_solve_particle_ground_contacts_cuda_kernel_forward,(.L_x_1223 - my_solve_particle_ground_contacts_cuda_kernel_forward)
        .other          my_solve_particle_ground_contacts_cuda_kernel_forward,@"STO_CUDA_ENTRY STV_DEFAULT"
my_solve_particle_ground_contacts_cuda_kernel_forward:
.text.my_solve_particle_ground_contacts_cuda_kernel_forward:
        /* <DEDUP_REMOVED lines=10> */
[----:B------:R-:W-:Y:S02]  /*00a0*/  ULDC.64 UR6, c[0x0][0x2b0] ;  /* 0x0000ac0000067ab9 */ /* 0x000fe40000000a00 */
[----:B------:R-:W-:Y:S02]  /*00b0*/  USHF.R.S32.HI UR9, URZ, 0x1f, UR15 ;  /* 0x0000001f3f097899 */ /* 0x000fe4000801140f */
[----:B------:R-:W-:Y:S02]  /*00c0*/  UIADD3 UR15, UP0, UR15, UR6, URZ ;  /* 0x000000060f0f7290 */ /* 0x000fe4000ff1e03f */
[----:B------:R-:W-:Y:S02]  /*00d0*/  ULDC UR14, c[0x0][0x2d0] ;  /* 0x0000b400000e7ab9 */ /* 0x000fe40000000800 */
[----:B------:R-:W-:-:S02]  /*00e0*/  UIADD3.X UR16, UR9, UR7, URZ, UP0, !UPT ;  /* 0x0000000709107290 */ /* 0x000fc400087fe43f */
[----:B------:R-:W-:Y:S02]  /*00f0*/  UIADD3 UR17, UP0, UR15, UR14, URZ ;  /* 0x0000000e0f117290 */ /* 0x000fe4000ff1e03f */
[----:B------:R-:W-:Y:S02]  /*0100*/  ULDC UR6, c[0x0][0x0] ;  /* 0x0000000000067ab9 */ /* 0x000fe40000000800 */
[----:B------:R-:W-:Y:S02]  /*0110*/  ULDC UR7, c[0x0][0xc] ;  /* 0x0000030000077ab9 */ /* 0x000fe40000000800 */
[----:B------:R-:W-:Y:S02]  /*0120*/  UIADD3.X UR20, UR9, UR16, URZ, UP0, !UPT ;  /* 0x0000001009147290 */ /* 0x000fe400087fe43f */
[----:B------:R-:W-:Y:S02]  /*0130*/  UIMAD.WIDE.U32 UR6, UR6, UR7, URZ ;  /* 0x00000007060672a5 */ /* 0x000fe4000f8e003f */
[----:B------:R-:W-:-:S02]  /*0140*/  UIADD3 UR14, UP0, UR17, UR14, URZ ;  /* 0x0000000e110e7290 */ /* 0x000fc4000ff1e03f */
[----:B------:R-:W-:Y:S02]  /*0150*/  ULDC UR5, c[0x0][0x280] ;  /* 0x0000a00000057ab9 */ /* 0x000fe40000000800 */
[----:B------:R-:W-:Y:S02]  /*0160*/  ULDC UR8, c[0x0][0x1d8] ;  /* 0x0000760000087ab9 */ /* 0x000fe40000000800 */
[----:B------:R-:W-:Y:S02]  /*0170*/  ULDC UR10, c[0x0][0x248] ;  /* 0x00009200000a7ab9 */ /* 0x000fe40000000800 */
[----:B------:R-:W-:Y:S02]  /*0180*/  ULDC UR11, c[0x0][0x310] ;  /* 0x0000c400000b7ab9 */ /* 0x000fe40000000800 */
[----:B------:R-:W-:Y:S02]  /*0190*/  UMOV UR4, URZ ;  /* 0x0000003f00047c82 */ /* 0x000fe40008000000 */
[----:B------:R-:W-:-:S02]  /*01a0*/  ULDC UR12, c[0x0][0x1a0] ;  /* 0x00006800000c7ab9 */ /* 0x000fc40000000800 */
[----:B------:R-:W-:Y:S02]  /*01b0*/  ULDC UR13, c[0x0][0x210] ;  /* 0x00008400000d7ab9 */ /* 0x000fe40000000800 */
[----:B------:R-:W-:Y:S02]  /*01c0*/  USHF.R.S32.HI UR5, URZ, 0x1f, UR5 ;  /* 0x0000001f3f057899 */ /* 0x000fe40008011405 */
[----:B------:R-:W-:Y:S02]  /*01d0*/  USHF.R.S32.HI UR8, URZ, 0x1f, UR8 ;  /* 0x0000001f3f087899 */ /* 0x000fe40008011408 */
[----:B------:R-:W-:Y:S02]  /*01e0*/  USHF.R.S32.HI UR10, URZ, 0x1f, UR10 ;  /* 0x0000001f3f0a7899 */ /* 0x000fe4000801140a */
[----:B------:R-:W-:Y:S02]  /*01f0*/  USHF.R.S32.HI UR11, URZ, 0x1f, UR11 ;  /* 0x0000001f3f0b7899 */ /* 0x000fe4000801140b */
[----:B------:R-:W-:-:S02]  /*0200*/  USHF.R.S32.HI UR12, URZ, 0x1f, UR12 ;  /* 0x0000001f3f0c7899 */ /* 0x000fc4000801140c */
[----:B------:R-:W-:Y:S02]  /*0210*/  USHF.R.S32.HI UR13, URZ, 0x1f, UR13 ;  /* 0x0000001f3f0d7899 */ /* 0x000fe4000801140d */
[----:B------:R-:W-:Y:S02]  /*0220*/  UIADD3 UR4, UR7, UR4, URZ ;  /* 0x0000000407047290 */ /* 0x000fe4000fffe03f */
[----:B------:R-:W-:Y:S02]  /*0230*/  UIADD3.X UR9, UR9, UR20, URZ, UP0, !UPT ;  /* 0x0000001409097290 */ /* 0x000fe400087fe43f */
[----:B------:R-:W-:Y:S02]  /*0240*/  ULDC.64 UR18, c[0x0][0x118] ;  /* 0x0000460000127ab9 */ /* 0x000fe40000000a00 */
.L_x_814:
[----:B------:R-:W-:Y:S01]  /*0250*/  SHF.R.S32.HI R8, RZ, 0x1f, R6 ;  /* 0x0000001fff087819 */ /* 0x000fe20000011406 */
[----:B0-----:R-:W-:-:S04]  /*0260*/  IMAD.MOV.U32 R3, RZ, RZ, c[0x0][0x280] ;  /* 0x0000a000ff037624 */ /* 0x001fc800078e00ff */
[----:B------:R-:W-:Y:S02]  /*0270*/  IMAD R5, R8, c[0x0][0x280], RZ ;  /* 0x0000a00008057a24 */ /* 0x000fe400078e02ff */
[----:B------:R-:W-:-:S04]  /*0280*/  IMAD.WIDE.U32 R2, R6, R3, c[0x0][0x260] ;  /* 0x0000980006027625 */ /* 0x000fc800078e0003 */
[----:B------:R-:W-:-:S05]  /*0290*/  IMAD R5, R6, UR5, R5 ;  /* 0x0000000506057c24 */ /* 0x000fca000f8e0205 */
[----:B------:R-:W-:-:S05]  /*02a0*/  IADD3 R3, R3, R5, RZ ;  /* 0x0000000503037210 */ /* 0x000fca0007ffe0ff */
[----:B------:R-:W2:Y:S01]  /*02b0*/  LDG.E R2, [R2.64] ;  /* 0x0000001202027981 */ /* 0x000ea2000c1e1900 */
[----:B------:R-:W-:Y:S01]  /*02c0*/  YIELD ;  /* 0x0000000000007946 */ /* 0x000fe20003800000 */
[----:B--2---:R-:W-:-:S04]  /*02d0*/  LOP3.LUT R0, R2, 0x1, RZ, 0xc0, !PT ;  /* 0x0000000102007812 */ /* 0x004fc800078ec0ff */
[----:B------:R-:W-:-:S13]  /*02e0*/  ISETP.NE.U32.AND P0, PT, R0, 0x1, PT ;  /* 0x000000010000780c */ /* 0x000fda0003f05070 */
[----:B------:R-:W-:Y:S05]  /*02f0*/  @P0 EXIT ;  /* 0x000000000000094d */ /* 0x000fea0003800000 */
[----:B------:R-:W-:Y:S01]  /*0300*/  IMAD R3, R8, c[0x0][0x210], RZ ;  /* 0x0000840008037a24 */ /* 0x000fe200078e02ff */
[----:B------:R-:W-:-:S03]  /*0310*/  MOV R9, c[0x0][0x210] ;  /* 0x0000840000097a02 */ /* 0x000fc60000000f00 */
[C---:B------:R-:W-:Y:S02]  /*0320*/  IMAD R5, R6.reuse, UR13, R3 ;  /* 0x0000000d06057c24 */ /* 0x040fe4000f8e0203 */
[----:B------:R-:W-:-:S04]  /*0330*/  IMAD.WIDE.U32 R2, R6, R9, c[0x0][0x1f0] ;  /* 0x00007c0006027625 */ /* 0x000fc800078e0009 */
[----:B------:R-:W-:-:S05]  /*0340*/  IMAD.IADD R3, R3, 0x1, R5 ;  /* 0x0000000103037824 */ /* 0x000fca00078e0205 */
[----:B------:R-:W2:Y:S02]  /*0350*/  LDG.E R9, [R2.64] ;  /* 0x0000001202097981 */ /* 0x000ea4000c1e1900 */
[----:B--2---:R-:W-:-:S13]  /*0360*/  FSETP.NEU.AND P0, PT, R9, RZ, PT ;  /* 0x000000ff0900720b */ /* 0x004fda0003f0d000 */
[----:B------:R-:W-:Y:S05]  /*0370*/  @!P0 EXIT ;  /* 0x000000000000894d */ /* 0x000fea0003800000 */
[----:B------:R-:W-:Y:S01]  /*0380*/  IMAD R3, R8, c[0x0][0x1a0], RZ ;  /* 0x0000680008037a24 */ /* 0x000fe200078e02ff */
[----:B------:R-:W-:Y:S01]  /*0390*/  MOV R11, c[0x0][0x1a0] ;  /* 0x00006800000b7a02 */ /* 0x000fe20000000f00 */
[----:B------:R-:W-:Y:S01]  /*03a0*/  IMAD.MOV.U32 R10, RZ, RZ, c[0x0][0x2b0] ;  /* 0x0000ac00ff0a7624 */ /* 0x000fe200078e00ff */
[----:B------:R-:W-:Y:S01]  /*03b0*/  MOV R12, UR15 ;  /* 0x0000000f000c7c02 */ /* 0x000fe20008000f00 */
[C---:B------:R-:W-:Y:S01]  /*03c0*/  IMAD R5, R6.reuse, UR12, R3 ;  /* 0x0000000c06057c24 */ /* 0x040fe2000f8e0203 */
[----:B------:R-:W-:Y:S01]  /*03d0*/  MOV R13, UR16 ;  /* 0x00000010000d7c02 */ /* 0x000fe20008000f00 */
[----:B------:R-:W-:Y:S01]  /*03e0*/  IMAD.WIDE.U32 R2, R6, R11, c[0x0][0x180] ;  /* 0x0000600006027625 */ /* 0x000fe200078e000b */
[----:B------:R-:W-:-:S03]  /*03f0*/  MOV R11, c[0x0][0x2b4] ;  /* 0x0000ad00000b7a02 */ /* 0x000fc60000000f00 */
[----:B------:R-:W-:Y:S02]  /*0400*/  IMAD.IADD R3, R3, 0x1, R5 ;  /* 0x0000000103037824 */ /* 0x000fe400078e0205 */
[----:B------:R0:W2:Y:S01]  /*0410*/  LDG.E R5, [R12.64] ;  /* 0x000000120c057981 */ /* 0x0000a2000c1e1900 */
[----:B------:R-:W-:-:S03]  /*0420*/  MOV R14, UR17 ;  /* 0x00000011000e7c02 */ /* 0x000fc60008000f00 */
[----:B------:R-:W2:Y:S01]  /*0430*/  LDG.E R0, [R2.64+0x4] ;  /* 0x0000041202007981 */ /* 0x000ea2000c1e1900 */
[----:B------:R-:W-:Y:S01]  /*0440*/  MOV R15, UR20 ;  /* 0x00000014000f7c02 */ /* 0x000fe20008000f00 */
[----:B------:R-:W-:Y:S02]  /*0450*/  IMAD R19, R8, c[0x0][0x248], RZ ;  /* 0x0000920008137a24 */ /* 0x000fe400078e02ff */
[----:B------:R1:W3:Y:S01]  /*0460*/  LDG.E R4, [R10.64] ;  /* 0x000000120a047981 */ /* 0x0002e2000c1e1900 */
[----:B------:R-:W-:Y:S01]  /*0470*/  IMAD.MOV.U32 R21, RZ, RZ, c[0x0][0x248] ;  /* 0x00009200ff157624 */ /* 0x000fe200078e00ff */
[----:B------:R-:W-:Y:S01]  /*0480*/  MOV R16, UR14 ;  /* 0x0000000e00107c02 */ /* 0x000fe20008000f00 */
[C---:B------:R-:W-:Y:S01]  /*0490*/  IMAD R19, R6.reuse, UR10, R19 ;  /* 0x0000000a06137c24 */ /* 0x040fe2000f8e0213 */
[----:B------:R-:W-:Y:S01]  /*04a0*/  MOV R17, UR9 ;  /* 0x0000000900117c02 */ /* 0x000fe20008000f00 */
[----:B0-----:R-:W-:Y:S01]  /*04b0*/  IMAD.WIDE.U32 R12, R6, R21, c[0x0][0x228] ;  /* 0x00008a00060c7625 */ /* 0x001fe200078e0015 */
[----:B------:R-:W4:Y:S04]  /*04c0*/  LDG.E R18, [R2.64+0x8] ;  /* 0x0000081202127981 */ /* 0x000f28000c1e1900 */
[----:B-1----:R-:W3:Y:S01]  /*04d0*/  LDG.E R11, [R2.64] ;  /* 0x00000012020b7981 */ /* 0x002ee2000c1e1900 */
[----:B------:R-:W-:-:S03]  /*04e0*/  IMAD.IADD R13, R13, 0x1, R19 ;  /* 0x000000010d0d7824 */ /* 0x000fc600078e0213 */
[----:B------:R-:W4:Y:S04]  /*04f0*/  LDG.E R10, [R14.64] ;  /* 0x000000120e0a7981 */ /* 0x000f28000c1e1900 */
[----:B------:R-:W5:Y:S04]  /*0500*/  LDG.E R16, [R16.64] ;  /* 0x0000001210107981 */ /* 0x000f68000c1e1900 */
[----:B------:R-:W5:Y:S01]  /*0510*/  LDG.E R12, [R12.64] ;  /* 0x000000120c0c7981 */ /* 0x000f62000c1e1900 */
[----:B--2---:R-:W-:-:S04]  /*0520*/  FMUL R19, R5, R0 ;  /* 0x0000000005137220 */ /* 0x004fc80000400000 */
[----:B---3--:R-:W-:-:S04]  /*0530*/  FFMA R11, R4, R11, R19 ;  /* 0x0000000b040b7223 */ /* 0x008fc80000000013 */
[----:B----4-:R-:W-:-:S04]  /*0540*/  FFMA R11, R10, R18, R11 ;  /* 0x000000120a0b7223 */ /* 0x010fc8000000000b */
[----:B-----5:R-:W-:-:S04]  /*0550*/  FADD R11, R11, R16 ;  /* 0x000000100b0b7221 */ /* 0x020fc80000000000 */
[----:B------:R-:W-:-:S05]  /*0560*/  FADD R11, R11, -R12 ;  /* 0x8000000c0b0b7221 */ /* 0x000fca0000000000 */
[----:B------:R-:W-:-:S04]  /*0570*/  FMNMX R18, RZ, R11, PT ;  /* 0x0000000bff127209 */ /* 0x000fc80003800000 */
[----:B------:R-:W-:-:S13]  /*0580*/  FSETP.GT.AND P0, PT, R18, RZ, PT ;  /* 0x000000ff1200720b */ /* 0x000fda0003f04000 */
[----:B------:R-:W-:Y:S05]  /*0590*/  @P0 EXIT ;  /* 0x000000000000094d */ /* 0x000fea0003800000 */
[----:B------:R-:W-:Y:S01]  /*05a0*/  MOV R13, c[0x0][0x1d8] ;  /* 0x00007600000d7a02 */ /* 0x000fe20000000f00 */
[----:B------:R-:W-:-:S04]  /*05b0*/  IMAD R3, R8, c[0x0][0x1d8], RZ ;  /* 0x0000760008037a24 */ /* 0x000fc800078e02ff */
[C---:B------:R-:W-:Y:S02]  /*05c0*/  IMAD R3, R6.reuse, UR8, R3 ;  /* 0x0000000806037c24 */ /* 0x040fe4000f8e0203 */
[----:B------:R-:W-:-:S05]  /*05d0*/  IMAD.WIDE.U32 R12, R6, R13, c[0x0][0x1b8] ;  /* 0x00006e00060c7625 */ /* 0x000fca00078e000d */
[----:B------:R-:W-:-:S05]  /*05e0*/  IADD3 R13, R13, R3, RZ ;  /* 0x000000030d0d7210 */ /* 0x000fca0007ffe0ff */
[----:B------:R-:W2:Y:S04]  /*05f0*/  LDG.E R0, [R12.64+0x4] ;  /* 0x000004120c007981 */ /* 0x000ea8000c1e1900 */
[----:B------:R-:W3:Y:S04]  /*0600*/  LDG.E R3, [R12.64] ;  /* 0x000000120c037981 */ /* 0x000ee8000c1e1900 */
[----:B------:R-:W4:Y:S01]  /*0610*/  LDG.E R11, [R12.64+0x8] ;  /* 0x000008120c0b7981 */ /* 0x000f22000c1e1900 */
        /* <DEDUP_REMOVED lines=8> */
[----:B------:R-:W-:Y:S01]  /*06a0*/  FMUL R17, R0, R0 ;  /* 0x0000000000117220 */ /* 0x000fe20000400000 */
[----:B------:R-:W-:Y:S01]  /*06b0*/  IMAD.MOV.U32 R11, RZ, RZ, c[0x0][0x2ac] ;  /* 0x0000ab00ff0b7624 */ /* 0x000fe200078e00ff */
[----:B------:R-:W-:Y:S02]  /*06c0*/  FMUL R10, R10, R18 ;  /* 0x000000120a0a7220 */ /* 0x000fe40000400000 */
[----:B------:R-:W-:Y:S02]  /*06d0*/  FFMA R14, R2, R2, R17 ;  /* 0x00000002020e7223 */ /* 0x000fe40000000011 */
[----:B------:R-:W-:Y:S01]  /*06e0*/  FSEL R13, R11, c[0x0][0x2a4], !P0 ;  /* 0x0000a9000b0d7a08 */ /* 0x000fe20004000000 */
[----:B------:R-:W-:Y:S01]  /*06f0*/  FMUL R11, R4, R18 ;  /* 0x00000012040b7220 */ /* 0x000fe20000400000 */
[----:B------:R-:W-:-:S03]  /*0700*/  FFMA R16, R3, R3, R14 ;  /* 0x0000000303107223 */ /* 0x000fc6000000000e */
[----:B------:R-:W-:Y:S01]  /*0710*/  FMUL R13, R18, R13 ;  /* 0x0000000d120d7220 */ /* 0x000fe20000400000 */
[----:B------:R0:W1:Y:S01]  /*0720*/  MUFU.RSQ R15, R16 ;  /* 0x00000010000f7308 */ /* 0x0000620000001400 */
[----:B------:R-:W-:-:S04]  /*0730*/  IADD3 R12, R16, -0xd000000, RZ ;  /* 0xf3000000100c7810 */ /* 0x000fc80007ffe0ff */
[----:B------:R-:W-:Y:S01]  /*0740*/  ISETP.GT.U32.AND P1, PT, R12, 0x727fffff, PT ;  /* 0x727fffff0c00780c */ /* 0x000fe20003f24070 */
[----:B------:R-:W-:-:S12]  /*0750*/  FMUL R12, R5, R18 ;  /* 0x00000012050c7220 */ /* 0x000fd80000400000 */
[----:B------:R-:W-:Y:S05]  /*0760*/  @!P1 BRA `(.L_x_798) ;  /* 0x0000004000009947 */ /* 0x000fea0003800000 */
[----:B01----:R-:W-:Y:S02]  /*0770*/  MOV R18, 0x790 ;  /* 0x0000079000127802 */ /* 0x003fe40000000f00 */
[----:B------:R-:W-:Y:S05]  /*0780*/  CALL.REL.NOINC `($__internal_21_$__cuda_sm20_sqrt_rn_f32_slowpath) ;  /* 0x000007f000007944 */ /* 0x000fea0003c00000 */
[----:B------:R-:W-:Y:S01]  /*0790*/  MOV R5, R14 ;  /* 0x0000000e00057202 */ /* 0x000fe20000000f00 */
[----:B------:R-:W-:Y:S05]  /*07a0*/  BRA `(.L_x_799) ;  /* 0x0000004000007947 */ /* 0x000fea0003800000 */
.L_x_798:
[----:B01----:R-:W-:Y:S01]  /*07b0*/  FMUL.FTZ R5, R16, R15 ;  /* 0x0000000f10057220 */ /* 0x003fe20000410000 */
[----:B------:R-:W-:-:S03]  /*07c0*/  FMUL.FTZ R14, R15, 0.5 ;  /* 0x3f0000000f0e7820 */ /* 0x000fc60000410000 */
[----:B------:R-:W-:-:S04]  /*07d0*/  FFMA R4, -R5, R5, R16 ;  /* 0x0000000505047223 */ /* 0x000fc80000000110 */
[----:B------:R-:W-:Y:S02]  /*07e0*/  FFMA R5, R4, R14, R5 ;  /* 0x0000000e04057223 */ /* 0x000fe40000000005 */
.L_x_799:
[----:B------:R-:W-:Y:S05]  /*07f0*/  BSYNC B1 ;  /* 0x0000000000017941 */ /* 0x000fea0003800000 */
.L_x_797:
[----:B------:R-:W-:Y:S01]  /*0800*/  FSETP.GT.AND P0, PT, R5, RZ, PT ;  /* 0x000000ff0500720b */ /* 0x000fe20003f04000 */
[----:B------:R-:W-:Y:S01]  /*0810*/  BSSY B1, `(.L_x_800) ;  /* 0x000002e000017945 */ /* 0x000fe20003800000 */
[----:B------:R-:W-:Y:S01]  /*0820*/  MOV R4, RZ ;  /* 0x000000ff00047202 */ /* 0x000fe20000000f00 */
[----:B------:R-:W-:Y:S01]  /*0830*/  IMAD.MOV.U32 R17, RZ, RZ, RZ ;  /* 0x000000ffff117224 */ /* 0x000fe200078e00ff */
        /* <DEDUP_REMOVED lines=11> */
[----:B------:R-:W-:Y:S02]  /*08f0*/  MOV R14, 0x910 ;  /* 0x00000910000e7802 */ /* 0x000fe40000000f00 */
[----:B------:R-:W-:Y:S05]  /*0900*/  CALL.REL.NOINC `($__internal_22_$__cuda_sm3x_div_rn_noftz_f32_slowpath) ;  /* 0x000007f000007944 */ /* 0x000fea0003c00000 */
[----:B0-----:R-:W-:Y:S02]  /*0910*/  MOV R15, R3 ;  /* 0x00000003000f7202 */ /* 0x001fe40000000f00 */
.L_x_803:
[----:B------:R-:W-:Y:S05]  /*0920*/  BSYNC B2 ;  /* 0x0000000000027941 */ /* 0x000fea0003800000 */
.L_x_802:
        /* <DEDUP_REMOVED lines=11> */
[----:B------:R-:W-:Y:S05]  /*09e0*/  CALL.REL.NOINC `($__internal_22_$__cuda_sm3x_div_rn_noftz_f32_slowpath) ;  /* 0x0000071000007944 */ /* 0x000fea0003c00000 */
[----:B0-----:R-:W-:Y:S02]  /*09f0*/  MOV R17, R3 ;  /* 0x0000000300117202 */ /* 0x001fe40000000f00 */
.L_x_805:
[----:B------:R-:W-:Y:S05]  /*0a00*/  BSYNC B2 ;  /* 0x0000000000027941 */ /* 0x000fea0003800000 */
.L_x_804:
        /* <DEDUP_REMOVED lines=11> */
[----:B------:R-:W-:Y:S05]  /*0ac0*/  CALL.REL.NOINC `($__internal_22_$__cuda_sm3x_div_rn_noftz_f32_slowpath) ;  /* 0x0000063000007944 */ /* 0x000fea0003c00000 */
[----:B0-----:R-:W-:Y:S02]  /*0ad0*/  IMAD.MOV.U32 R4, RZ, RZ, R3 ;  /* 0x000000ffff047224 */ /* 0x001fe400078e0003 */
.L_x_806:
[----:B------:R-:W-:Y:S05]  /*0ae0*/  BSYNC B2 ;  /* 0x0000000000027941 */ /* 0x000fea0003800000 */
.L_x_801:
[----:B------:R-:W-:Y:S05]  /*0af0*/  BSYNC B1 ;  /* 0x0000000000017941 */ /* 0x000fea0003800000 */
.L_x_800:
[----:B------:R-:W-:Y:S01]  /*0b00*/  FFMA R0, -R5, c[0x0][0x2e8], RZ ;  /* 0x0000ba0005007a23 */ /* 0x000fe200000001ff */
[----:B------:R-:W0:Y:S01]  /*0b10*/  MUFU.RCP R14, R9 ;  /* 0x00000009000e7308 */ /* 0x000e220000001000 */
[----:B------:R-:W-:Y:S03]  /*0b20*/  BSSY B1, `(.L_x_807) ;  /* 0x0000011000017945 */ /* 0x000fe60003800000 */
[----:B------:R-:W-:-:S04]  /*0b30*/  FSETP.GT.AND P0, PT, R13, R0, PT ;  /* 0x000000000d00720b */ /* 0x000fc80003f04000 */
[----:B------:R-:W-:-:S05]  /*0b40*/  FSEL R2, R13, R0, P0 ;  /* 0x000000000d027208 */ /* 0x000fca0000000000 */
[C---:B------:R-:W-:Y:S01]  /*0b50*/  FFMA R3, R2.reuse, R4, -R11 ;  /* 0x0000000402037223 */ /* 0x040fe2000000080b */
[C---:B------:R-:W-:Y:S01]  /*0b60*/  FFMA R0, R2.reuse, R17, -R12 ;  /* 0x0000001102007223 */ /* 0x040fe2000000080c */
[----:B------:R-:W-:Y:S01]  /*0b70*/  FFMA R2, R2, R15, -R10 ;  /* 0x0000000f02027223 */ /* 0x000fe2000000080a */
[----:B0-----:R-:W-:Y:S01]  /*0b80*/  FFMA R5, -R9, R14, 1 ;  /* 0x3f80000009057423 */ /* 0x001fe2000000010e */
[----:B------:R-:W0:Y:S03]  /*0b90*/  FCHK P0, R3, R9 ;  /* 0x0000000903007302 */ /* 0x000e260000000000 */
[----:B------:R-:W-:-:S04]  /*0ba0*/  FFMA R4, R14, R5, R14 ;  /* 0x000000050e047223 */ /* 0x000fc8000000000e */
[----:B------:R-:W-:-:S04]  /*0bb0*/  FFMA R5, R3, R4, RZ ;  /* 0x0000000403057223 */ /* 0x000fc800000000ff */
[----:B------:R-:W-:-:S04]  /*0bc0*/  FFMA R11, -R9, R5, R3 ;  /* 0x00000005090b7223 */ /* 0x000fc80000000103 */
[----:B------:R-:W-:Y:S01]  /*0bd0*/  FFMA R4, R4, R11, R5 ;  /* 0x0000000b04047223 */ /* 0x000fe20000000005 */
[----:B0-----:R-:W-:Y:S05]  /*0be0*/  @!P0 BRA `(.L_x_808) ;  /* 0x0000004000008947 */ /* 0x001fea0003800000 */
[----:B------:R-:W-:Y:S02]  /*0bf0*/  MOV R5, R9 ;  /* 0x0000000900057202 */ /* 0x000fe40000000f00 */
[----:B------:R-:W-:Y:S02]  /*0c00*/  MOV R14, 0xc20 ;  /* 0x00000c20000e7802 */ /* 0x000fe40000000f00 */
[----:B------:R-:W-:Y:S05]  /*0c10*/  CALL.REL.NOINC `($__internal_22_$__cuda_sm3x_div_rn_noftz_f32_slowpath) ;  /* 0x000004e000007944 */ /* 0x000fea0003c00000 */
[----:B0-----:R-:W-:Y:S02]  /*0c20*/  MOV R4, R3 ;  /* 0x0000000300047202 */ /* 0x001fe40000000f00 */
.L_x_808:
[----:B------:R-:W-:Y:S05]  /*0c30*/  BSYNC B1 ;  /* 0x0000000000017941 */ /* 0x000fea0003800000 */
.L_x_807:
        /* <DEDUP_REMOVED lines=12> */
[----:B------:R-:W-:Y:S05]  /*0d00*/  CALL.REL.NOINC `($__internal_22_$__cuda_sm3x_div_rn_noftz_f32_slowpath) ;  /* 0x000003f000007944 */ /* 0x000fea0003c00000 */
[----:B0-----:R-:W-:Y:S02]  /*0d10*/  MOV R10, R3 ;  /* 0x00000003000a7202 */ /* 0x001fe40000000f00 */
.L_x_810:
[----:B------:R-:W-:Y:S05]  /*0d20*/  BSYNC B1 ;  /* 0x0000000000017941 */ /* 0x000fea0003800000 */
.L_x_809:
        /* <DEDUP_REMOVED lines=14> */
.L_x_812:
[----:B------:R-:W-:Y:S05]  /*0e10*/  BSYNC B1 ;  /* 0x0000000000017941 */ /* 0x000fea0003800000 */
.L_x_811:
[----:B------:R-:W-:Y:S01]  /*0e20*/  IMAD R3, R8, c[0x0][0x310], RZ ;  /* 0x0000c40008037a24 */ /* 0x000fe200078e02ff */
[----:B------:R-:W-:Y:S01]  /*0e30*/  FMUL R4, R4, c[0x0][0x2ec] ;  /* 0x0000bb0004047a20 */ /* 0x000fe20000400000 */
[----:B------:R-:W-:Y:S01]  /*0e40*/  IMAD.MOV.U32 R11, RZ, RZ, c[0x0][0x310] ;  /* 0x0000c400ff0b7624 */ /* 0x000fe200078e00ff */
[----:B------:R-:W-:Y:S01]  /*0e50*/  FMUL R10, R10, c[0x0][0x2ec] ;  /* 0x0000bb000a0a7a20 */ /* 0x000fe20000400000 */
[----:B------:R-:W-:Y:S01]  /*0e60*/  IMAD R5, R6, UR11, R3 ;  /* 0x0000000b06057c24 */ /* 0x000fe2000f8e0203 */
[----:B------:R-:W-:Y:S01]  /*0e70*/  FMUL R0, R0, c[0x0][0x2ec] ;  /* 0x0000bb0000007a20 */ /* 0x000fe20000400000 */
[C---:B------:R-:W-:Y:S01]  /*0e80*/  IMAD.WIDE.U32 R2, R6.reuse, R11, c[0x0][0x2f0] ;  /* 0x0000bc0006027625 */ /* 0x040fe200078e000b */
[----:B------:R-:W-:Y:S01]  /*0e90*/  IADD3 R6, P0, R6, UR6, RZ ;  /* 0x0000000606067c10 */ /* 0x000fe2000ff1e0ff */
[----:B------:R-:W-:-:S03]  /*0ea0*/  FMUL R11, R9, R10 ;  /* 0x0000000a090b7220 */ /* 0x000fc60000400000 */
[----:B------:R-:W-:Y:S02]  /*0eb0*/  IADD3.X R7, R7, UR4, RZ, P0, !PT ;  /* 0x0000000407077c10 */ /* 0x000fe400087fe4ff */
[----:B------:R-:W-:Y:S02]  /*0ec0*/  ISETP.GE.U32.AND P0, PT, R6, c[0x0][0x178], PT ;  /* 0x00005e0006007a0c */ /* 0x000fe40003f06070 */
[----:B------:R-:W-:Y:S01]  /*0ed0*/  IADD3 R3, R3, R5, RZ ;  /* 0x0000000503037210 */ /* 0x000fe20007ffe0ff */
[----:B------:R-:W-:Y:S01]  /*0ee0*/  FMUL R5, R9, R4 ;  /* 0x0000000409057220 */ /* 0x000fe20000400000 */
[----:B------:R-:W-:Y:S01]  /*0ef0*/  ISETP.GE.U32.AND.EX P0, PT, R7, c[0x0][0x17c], PT, P0 ;  /* 0x00005f0007007a0c */ /* 0x000fe20003f06100 */
[----:B------:R-:W-:-:S03]  /*0f00*/  FMUL R9, R9, R0 ;  /* 0x0000000009097220 */ /* 0x000fc60000400000 */
[----:B------:R0:W-:Y:S04]  /*0f10*/  RED.E.ADD.F32.FTZ.RN.STRONG.GPU [R2.64], R5 ;  /* 0x000000050200798e */ /* 0x0001e8000c10e792 */
[----:B------:R0:W-:Y:S04]  /*0f20*/  RED.E.ADD.F32.FTZ.RN.STRONG.GPU [R2.64+0x4], R11 ;  /* 0x0000040b0200798e */ /* 0x0001e8000c10e792 */
[----:B------:R0:W-:Y:S01]  /*0f30*/  RED.E.ADD.F32.FTZ.RN.STRONG.GPU [R2.64+0x8], R9 ;  /* 0x000008090200798e */ /* 0x0001e2000c10e792 */
[----:B------:R-:W-:Y:S01]  /*0f40*/  @P0 CALL.REL.NOINC `(.L_x_813) ;  /* 0x0000001000000944 */ /* 0x000fe20003c00000 */
[----:B------:R-:W-:Y:S05]  /*0f50*/  BRA `(.L_x_814) ;  /* 0xfffff2f000007947 */ /* 0x000fea000383ffff */
.L_x_813:
[----:B------:R-:W-:Y:S05]  /*0f60*/  BSYNC B0 ;  /* 0x0000000000007941 */ /* 0x000fea0003800000 */
.L_x_796:
[----:B------:R-:W-:Y:S05]  /*0f70*/  EXIT ;  /* 0x000000000000794d */ /* 0x000fea0003800000 */
        .weak           $__internal_21_$__cuda_sm20_sqrt_rn_f32_slowpath
        .type           $__internal_21_$__cuda_sm20_sqrt_rn_f32_slowpath,@function
        .size           $__internal_21_$__cuda_sm20_sqrt_rn_f32_slowpath,($__internal_22_$__cuda_sm3x_div_rn_noftz_f32_slowpath - $__internal_21_$__cuda_sm20_sqrt_rn_f32_slowpath)
$__internal_21_$__cuda_sm20_sqrt_rn_f32_slowpath:
[----:B------:R-:W-:-:S13]  /*0f80*/  LOP3.LUT P0, RZ, R16, 0x7fffffff, RZ, 0xc0, !PT ;  /* 0x7fffffff10ff7812 */ /* 0x000fda000780c0ff */
[----:B------:R-:W-:Y:S01]  /*0f90*/  @!P0 MOV R5, R16 ;  /* 0x0000001000058202 */ /* 0x000fe20000000f00 */
        /* <DEDUP_REMOVED lines=17> */
[----:B------:R-:W-:-:S04]  /*10b0*/  @P0 FMUL.FTZ R5, R16, 2.3283064365386962891e-10 ;  /* 0x2f80000010050820 */ /* 0x000fc80000410000 */
.L_x_815:
[----:B------:R-:W-:Y:S01]  /*10c0*/  IMAD.MOV.U32 R14, RZ, RZ, R5 ;  /* 0x000000ffff0e7224 */ /* 0x000fe200078e0005 */
[----:B------:R-:W-:Y:S02]  /*10d0*/  MOV R4, R18 ;  /* 0x0000001200047202 */ /* 0x000fe40000000f00 */
[----:B------:R-:W-:-:S04]  /*10e0*/  MOV R5, 0x0 ;  /* 0x0000000000057802 */ /* 0x000fc80000000f00 */
[----:B------:R-:W-:Y:S05]  /*10f0*/  RET.REL.NODEC R4 `(my_solve_particle_ground_contacts_cuda_kernel_forward) ;  /* 0xffffef0004007950 */ /* 0x000fea0003c3ffff */
        .weak           $__internal_22_$__cuda_sm3x_div_rn_noftz_f32_slowpath
        .type           $__internal_22_$__cuda_sm3x_div_rn_noftz_f32_slowpath,@function
        .size           $__internal_22_$__cuda_sm3x_div_rn_noftz_f32_slowpath,(.L_x_1223 - $__internal_22_$__cuda_sm3x_div_rn_noftz_f32_slowpath)
$__internal_22_$__cuda_sm3x_div_rn_noftz_f32_slowpath:
[----:B------:R-:W-:Y:S01]  /*1100*/  SHF.R.U32.HI R18, RZ, 0x17, R5 ;  /* 0x00000017ff127819 */ /* 0x000fe20000011605 */
[----:B------:R-:W-:Y:S01]  /*1110*/  BSSY B3, `(.L_x_816) ;  /* 0x0000063000037945 */ /* 0x000fe20003800000 */
[----:B------:R-:W-:Y:S01]  /*1120*/  SHF.R.U32.HI R16, RZ, 0x17, R3 ;  /* 0x00000017ff107819 */ /* 0x000fe20000011603 */
[----:B------:R-:W-:Y:S01]  /*1130*/  IMAD.MOV.U32 R20, RZ, RZ, R5 ;  /* 0x000000ffff147224 */ /* 0x000fe200078e0005 */
        /* <DEDUP_REMOVED lines=14> */
[----:B------:R-:W-:Y:S02]  /*1220*/  FSETP.NEU.FTZ.AND P2, PT, |R3|, +INF , PT ;  /* 0x7f8000000300780b */ /* 0x000fe40003f5d200 */
        /* <DEDUP_REMOVED lines=16> */
.L_x_817:
        /* <DEDUP_REMOVED lines=17> */
[----:B------:R-:W-:-:S05]  /*1440*/  LOP3.LUT R18, R18, 0xff, RZ, 0xc0, !PT ;  /* 0x000000ff12127812 */ /* 0x000fca00078ec0ff */
[----:B------:R-:W-:-:S05]  /*1450*/  IMAD.IADD R24, R18, 0x1, R19 ;  /* 0x0000000112187824 */ /* 0x000fca00078e0213 */
        /* <DEDUP_REMOVED lines=32> */
.L_x_824:
[----:B------:R-:W-:-:S04]  /*1660*/  LOP3.LUT R3, R3, 0x80000000, RZ, 0xc0, !PT ;  /* 0x8000000003037812 */ /* 0x000fc800078ec0ff */
[----:B------:R-:W-:Y:S01]  /*1670*/  LOP3.LUT R3, R3, 0x7f800000, RZ, 0xfc, !PT ;  /* 0x7f80000003037812 */ /* 0x000fe200078efcff */
[----:B------:R-:W-:Y:S05]  /*1680*/  BRA `(.L_x_825) ;  /* 0x0000001000007947 */ /* 0x000fea0003800000 */
.L_x_823:
[----:B------:R-:W-:Y:S02]  /*1690*/  IMAD R3, R19, 0x800000, R3 ;  /* 0x0080000013037824 */ /* 0x000fe400078e0203 */
.L_x_825:
[----:B------:R-:W-:Y:S05]  /*16a0*/  BSYNC B4 ;  /* 0x0000000000047941 */ /* 0x000fea0003800000 */
.L_x_822:
[----:B------:R-:W-:Y:S05]  /*16b0*/  BRA `(.L_x_826) ;  /* 0x0000008000007947 */ /* 0x000fea0003800000 */
.L_x_821:
[----:B------:R-:W-:-:S04]  /*16c0*/  LOP3.LUT R3, R20, 0x80000000, R3, 0x48, !PT ;  /* 0x8000000014037812 */ /* 0x000fc800078e4803 */
[----:B------:R-:W-:Y:S01]  /*16d0*/  LOP3.LUT R3, R3, 0x7f800000, RZ, 0xfc, !PT ;  /* 0x7f80000003037812 */ /* 0x000fe200078efcff */
[----:B------:R-:W-:Y:S05]  /*16e0*/  BRA `(.L_x_826) ;  /* 0x0000005000007947 */ /* 0x000fea0003800000 */
.L_x_820:
[----:B------:R-:W-:Y:S01]  /*16f0*/  LOP3.LUT R3, R20, 0x80000000, R3, 0x48, !PT ;  /* 0x8000000014037812 */ /* 0x000fe200078e4803 */
[----:B------:R-:W-:Y:S05]  /*1700*/  BRA `(.L_x_826) ;  /* 0x0000003000007947 */ /* 0x000fea0003800000 */
.L_x_819:
[----:B------:R-:W0:Y:S01]  /*1710*/  MUFU.RSQ R3, -QNAN ;  /* 0xffc0000000037908 */ /* 0x000e220000001400 */
[----:B------:R-:W-:Y:S05]  /*1720*/  BRA `(.L_x_826) ;  /* 0x0000001000007947 */ /* 0x000fea0003800000 */
.L_x_818:
[----:B------:R-:W-:Y:S02]  /*1730*/  FADD.FTZ R3, R3, R5 ;  /* 0x0000000503037221 */ /* 0x000fe40000010000 */
.L_x_826:
[----:B------:R-:W-:Y:S05]  /*1740*/  BSYNC B3 ;  /* 0x0000000000037941 */ /* 0x000fea0003800000 */
.L_x_816:
[----:B------:R-:W-:Y:S02]  /*1750*/  MOV R18, R14 ;  /* 0x0000000e00127202 */ /* 0x000fe40000000f00 */
[----:B------:R-:W-:-:S04]  /*1760*/  MOV R19, 0x0 ;  /* 0x0000000000137802 */ /* 0x000fc80000000f00 */
[----:B------:R-:W-:Y:S05]  /*1770*/  RET.REL.NODEC R18 `(my_solve_particle_ground_contacts_cuda_kernel_forward) ;  /* 0xffffe88012007950 */ /* 0x000fea0003c3ffff */
.L_x_827:
        /* <DEDUP_REMOVED lines=16> */
.L_x_1223:


//--------------------- .text.my_apply_particle_deltas_cuda_kernel_backward --------------------------
	.section	.text.my_apply_particle_deltas_cuda_kernel_backward,"ax",@progbits
	.sectioninfo	@"SHI_REGISTERS=34"
	.align	128
        .global         my_apply_particle_deltas_cuda_kernel_backward
        .type           my_apply_particle_deltas_cuda_kernel_backward,@function
        .size           my_apply_particle_deltas_cuda_kernel_backward,(.L_x_1225 - my_apply_particle_deltas_cuda_kernel_backward)
        .other          my_apply_particle_deltas_cuda_kernel_backward,@"STO_CUDA_ENTRY STV_DEFAULT"
my_apply_particle_deltas_cuda_kernel_backward:
.text.my_apply_particle_deltas_cuda_kernel_backward:
        /* <DEDUP_REMOVED lines=12> */
[----:B------:R-:W-:Y:S02]  /*00c0*/  USHF.R.S32.HI UR18, URZ, 0x1f, UR9 ;  /* 0x0000001f3f127899 */ /* 0x000fe40008011409 */
[----:B------:R-:W-:Y:S02]  /*00d0*/  USHF.R.S32.HI UR17, URZ, 0x1f, UR8 ;  /* 0x0000001f3f117899 */ /* 0x000fe40008011408 */
[----:B------:R-:W-:Y:S02]  /*00e0*/  ULDC UR6, c[0x0][0x0] ;  /* 0x0000000000067ab9 */ /* 0x000fe40000000800 */
[----:B------:R-:W-:Y:S01]  /*00f0*/  ULDC UR7, c[0x0][0xc] ;  /* 0x0000030000077ab9 */ /* 0x000fe20000000800 */
[----:B------:R-:W-:Y:S01]  /*0100*/  MOV R8, UR18 ;  /* 0x0000001200087c02 */ /* 0x000fe20008000f00 */
[----:B------:R-:W-:Y:S01]  /*0110*/  ULDC UR10, c[0x0][0x418] ;  /* 0x00010600000a7ab9 */ /* 0x000fe20000000800 */
[----:B------:R-:W-:Y:S01]  /*0120*/  MOV R9, UR17 ;  /* 0x0000001100097c02 */ /* 0x000fe20008000f00 */
[----:B------:R-:W-:-:S02]  /*0130*/  ULDC UR12, c[0x0][0x3e0] ;  /* 0x0000f800000c7ab9 */ /* 0x000fc40000000800 */
[----:B------:R-:W-:Y:S02]  /*0140*/  ULDC UR11, c[0x0][0x2c0] ;  /* 0x0000b000000b7ab9 */ /* 0x000fe40000000800 */
[----:B------:R-:W-:Y:S02]  /*0150*/  ULDC UR14, c[0x0][0x3a0] ;  /* 0x0000e800000e7ab9 */ /* 0x000fe40000000800 */
[----:B------:R-:W-:Y:S02]  /*0160*/  UIMAD.WIDE.U32 UR6, UR6, UR7, URZ ;  /* 0x00000007060672a5 */ /* 0x000fe4000f8e003f */
[----:B------:R-:W-:Y:S02]  /*0170*/  USHF.R.S32.HI UR8, URZ, 0x1f, UR10 ;  /* 0x0000001f3f087899 */ /* 0x000fe4000801140a */
[----:B------:R-:W-:Y:S02]  /*0180*/  ULDC UR13, c[0x0][0x288] ;  /* 0x0000a200000d7ab9 */ /* 0x000fe40000000800 */
[----:B------:R-:W-:-:S02]  /*0190*/  ULDC UR16, c[0x0][0x2f8] ;  /* 0x0000be0000107ab9 */ /* 0x000fc40000000800 */
[----:B------:R-:W-:Y:S02]  /*01a0*/  USHF.R.S32.HI UR10, URZ, 0x1f, UR12 ;  /* 0x0000001f3f0a7899 */ /* 0x000fe4000801140c */
        /* <DEDUP_REMOVED lines=11> */
.L_x_870:
        /* <DEDUP_REMOVED lines=11> */
[----:B------:R-:W-:Y:S05]  /*0310*/  @P0 BRA `(.L_x_830) ;  /* 0x0000196000000947 */ /* 0x000fea0003800000 */
[----:B------:R-:W-:Y:S01]  /*0320*/  MOV R14, c[0x0][0x1d8] ;  /* 0x00007600000e7a02 */ /* 0x000fe20000000f00 */
[C---:B------:R-:W-:Y:S01]  /*0330*/  IMAD R0, R7.reuse, c[0x0][0x1d8], RZ ;  /* 0x0000760007007a24 */ /* 0x040fe200078e02ff */
[----:B------:R-:W-:Y:S01]  /*0340*/  MOV R4, c[0x0][0x248] ;  /* 0x0000920000047a02 */ /* 0x000fe20000000f00 */
[----:B------:R-:W-:Y:S01]  /*0350*/  IMAD R2, R7, c[0x0][0x248], RZ ;  /* 0x0000920007027a24 */ /* 0x000fe200078e02ff */
[----:B------:R-:W-:Y:S01]  /*0360*/  MOV R16, c[0x0][0x1a0] ;  /* 0x0000680000107a02 */ /* 0x000fe20000000f00 */
[----:B------:R-:W-:Y:S02]  /*0370*/  IMAD R3, R9, R13, R0 ;  /* 0x0000000d09037224 */ /* 0x000fe400078e0200 */
[----:B------:R-:W-:Y:S01]  /*0380*/  IMAD.WIDE.U32 R14, R13, R14, c[0x0][0x1b8] ;  /* 0x00006e000d0e7625 */ /* 0x000fe200078e000e */
[----:B------:R-:W-:-:S03]  /*0390*/  SHF.R.S32.HI R6, RZ, 0x1f, R16 ;  /* 0x0000001fff067819 */ /* 0x000fc60000011410 */
[----:B------:R-:W-:Y:S02]  /*03a0*/  IMAD R19, R8, R13, R2 ;  /* 0x0000000d08137224 */ /* 0x000fe400078e0202 */
[----:B------:R-:W-:-:S04]  /*03b0*/  IMAD.WIDE.U32 R4, R13, R4, c[0x0][0x228] ;  /* 0x00008a000d047625 */ /* 0x000fc800078e0004 */
[----:B------:R-:W-:Y:S01]  /*03c0*/  IMAD R0, R7, c[0x0][0x1a0], RZ ;  /* 0x0000680007007a24 */ /* 0x000fe200078e02ff */
[----:B------:R-:W-:Y:S01]  /*03d0*/  IADD3 R5, R5, R19, RZ ;  /* 0x0000001305057210 */ /* 0x000fe20007ffe0ff */
[----:B------:R-:W-:Y:S02]  /*03e0*/  IMAD.IADD R15, R15, 0x1, R3 ;  /* 0x000000010f0f7824 */ /* 0x000fe400078e0203 */
[----:B------:R-:W-:Y:S02]  /*03f0*/  IMAD.WIDE.U32 R16, R13, R16, c[0x0][0x180] ;  /* 0x000060000d107625 */ /* 0x000fe400078e0010 */
[----:B------:R-:W2:Y:S02]  /*0400*/  LDG.E R19, [R4.64+0x4] ;  /* 0x0000041004137981 */ /* 0x000ea4000c1e1900 */
[----:B------:R-:W-:Y:S02]  /*0410*/  IMAD R3, R6, R13, R0 ;  /* 0x0000000d06037224 */ /* 0x000fe400078e0200 */
[----:B------:R-:W3:Y:S03]  /*0420*/  LDG.E R0, [R14.64] ;  /* 0x000000100e007981 */ /* 0x000ee6000c1e1900 */
[----:B------:R-:W-:Y:S01]  /*0430*/  IADD3 R17, R17, R3, RZ ;  /* 0x0000000311117210 */ /* 0x000fe20007ffe0ff */
[----:B------:R0:W2:Y:S04]  /*0440*/  LDG.E R2, [R14.64+0x4] ;  /* 0x000004100e027981 */ /* 0x0000a8000c1e1900 */
[----:B------:R-:W3:Y:S04]  /*0450*/  LDG.E R3, [R4.64] ;  /* 0x0000001004037981 */ /* 0x000ee8000c1e1900 */
[----:B------:R-:W4:Y:S04]  /*0460*/  LDG.E R18, [R16.64] ;  /* 0x0000001010127981 */ /* 0x000f28000c1e1900 */
[----:B------:R0:W5:Y:S04]  /*0470*/  LDG.E R12, [R14.64+0x8] ;  /* 0x000008100e0c7981 */ /* 0x000168000c1e1900 */
[----:B------:R-:W5:Y:S04]  /*0480*/  LDG.E R21, [R4.64+0x8] ;  /* 0x0000081004157981 */ /* 0x000f68000c1e1900 */
[----:B------:R-:W5:Y:S04]  /*0490*/  LDG.E R23, [R16.64+0x4] ;  /* 0x0000041010177981 */ /* 0x000f68000c1e1900 */
[----:B------:R-:W5:Y:S01]  /*04a0*/  LDG.E R25, [R16.64+0x8] ;  /* 0x0000081010197981 */ /* 0x000f62000c1e1900 */
[----:B------:R-:W1:Y:S01]  /*04b0*/  MUFU.RCP R20, c[0x0][0x260] ;  /* 0x0000980000147b08 */ /* 0x000e620000001000 */
[----:B------:R-:W-:Y:S01]  /*04c0*/  MOV R27, c[0x0][0x260] ;  /* 0x00009800001b7a02 */ /* 0x000fe20000000f00 */
[----:B------:R-:W-:Y:S04]  /*04d0*/  BSSY B4, `(.L_x_831) ;  /* 0x0000012000047945 */ /* 0x000fe80003800000 */
[----:B-1----:R-:W-:-:S04]  /*04e0*/  FFMA R27, R20, -R27, 1 ;  /* 0x3f800000141b7423 */ /* 0x002fc8000000081b */
[----:B------:R-:W-:Y:S01]  /*04f0*/  FFMA R20, R20, R27, R20 ;  /* 0x0000001b14147223 */ /* 0x000fe20000000014 */
[----:B---3--:R-:W-:-:S04]  /*0500*/  FADD R3, R0, R3 ;  /* 0x0000000300037221 */ /* 0x008fc80000000000 */
[----:B----4-:R-:W-:-:S04]  /*0510*/  FADD R3, R3, -R18 ;  /* 0x8000001203037221 */ /* 0x010fc80000000000 */
[----:B------:R-:W1:Y:S01]  /*0520*/  FCHK P0, R3, c[0x0][0x260] ;  /* 0x0000980003007b02 */ /* 0x000e620000000000 */
[----:B0-----:R-:W-:Y:S01]  /*0530*/  FFMA R14, R3, R20, RZ ;  /* 0x00000014030e7223 */ /* 0x001fe200000000ff */
[----:B--2---:R-:W-:Y:S01]  /*0540*/  FADD R2, R2, R19 ;  /* 0x0000001302027221 */ /* 0x004fe20000000000 */
[----:B-----5:R-:W-:Y:S02]  /*0550*/  FADD R0, R12, R21 ;  /* 0x000000150c007221 */ /* 0x020fe40000000000 */
[----:B------:R-:W-:Y:S01]  /*0560*/  FFMA R5, R14, -c[0x0][0x260], R3 ;  /* 0x800098000e057a23 */ /* 0x000fe20000000003 */
[----:B------:R-:W-:-:S03]  /*0570*/  FADD R2, R2, -R23 ;  /* 0x8000001702027221 */ /* 0x000fc60000000000 */
[----:B------:R-:W-:Y:S01]  /*0580*/  FFMA R19, R20, R5, R14 ;  /* 0x0000000514137223 */ /* 0x000fe2000000000e */
[----:B------:R-:W-:Y:S01]  /*0590*/  FADD R0, R0, -R25 ;  /* 0x8000001900007221 */ /* 0x000fe20000000000 */
[----:B-1----:R-:W-:Y:S05]  /*05a0*/  @!P0 BRA `(.L_x_832) ;  /* 0x0000004000008947 */ /* 0x002fea0003800000 */
[----:B------:R-:W-:Y:S02]  /*05b0*/  MOV R4, c[0x0][0x260] ;  /* 0x0000980000047a02 */ /* 0x000fe40000000f00 */
[----:B------:R-:W-:Y:S02]  /*05c0*/  MOV R20, 0x5e0 ;  /* 0x000005e000147802 */ /* 0x000fe40000000f00 */
[----:B------:R-:W-:Y:S05]  /*05d0*/  CALL.REL.NOINC `($__internal_24_$__cuda_sm3x_div_rn_noftz_f32_slowpath) ;  /* 0x000018a000007944 */ /* 0x000fea0003c00000 */
[----:B------:R-:W-:Y:S02]  /*05e0*/  IMAD.MOV.U32 R19, RZ, RZ, R3 ;  /* 0x000000ffff137224 */ /* 0x000fe400078e0003 */
.L_x_832:
[----:B------:R-:W-:Y:S05]  /*05f0*/  BSYNC B4 ;  /* 0x0000000000047941 */ /* 0x000fea0003800000 */
.L_x_831:
[----:B------:R-:W0:Y:S01]  /*0600*/  MUFU.RCP R3, c[0x0][0x260] ;  /* 0x0000980000037b08 */ /* 0x000e220000001000 */
[----:B------:R-:W-:Y:S01]  /*0610*/  MOV R4, c[0x0][0x260] ;  /* 0x0000980000047a02 */ /* 0x000fe20000000f00 */
[----:B------:R-:W-:Y:S06]  /*0620*/  BSSY B4, `(.L_x_833) ;  /* 0x000000d000047945 */ /* 0x000fec0003800000 */
[----:B------:R-:W1:Y:S01]  /*0630*/  FCHK P0, R2, c[0x0][0x260] ;  /* 0x0000980002007b02 */ /* 0x000e620000000000 */
[----:B0-----:R-:W-:-:S04]  /*0640*/  FFMA R4, R3, -R4, 1 ;  /* 0x3f80000003047423 */ /* 0x001fc80000000804 */
[----:B------:R-:W-:-:S04]  /*0650*/  FFMA R12, R3, R4, R3 ;  /* 0x00000004030c7223 */ /* 0x000fc80000000003 */
[----:B------:R-:W-:-:S04]  /*0660*/  FFMA R17, R2, R12, RZ ;  /* 0x0000000c02117223 */ /* 0x000fc800000000ff */
[----:B------:R-:W-:-:S04]  /*0670*/  FFMA R4, R17, -c[0x0][0x260], R2 ;  /* 0x8000980011047a23 */ /* 0x000fc80000000002 */
[----:B------:R-:W-:Y:S01]  /*0680*/  FFMA R17, R12, R4, R17 ;  /* 0x000000040c117223 */ /* 0x000fe20000000011 */
[----:B-1----:R-:W-:Y:S05]  /*0690*/  @!P0 BRA `(.L_x_834) ;  /* 0x0000005000008947 */ /* 0x002fea0003800000 */
[----:B------:R-:W-:Y:S02]  /*06a0*/  MOV R3, R2 ;  /* 0x0000000200037202 */ /* 0x000fe40000000f00 */
[----:B------:R-:W-:Y:S02]  /*06b0*/  MOV R4, c[0x0][0x260] ;  /* 0x0000980000047a02 */ /* 0x000fe40000000f00 */
[----:B------:R-:W-:Y:S02]  /*06c0*/  MOV R20, 0x6e0 ;  /* 0x000006e000147802 */ /* 0x000fe40000000f00 */
[----:B------:R-:W-:Y:S05]  /*06d0*/  CALL.REL.NOINC `($__internal_24_$__cuda_sm3x_div_rn_noftz_f32_slowpath) ;  /* 0x000017a000007944 */ /* 0x000fea0003c00000 */
[----:B------:R-:W-:Y:S02]  /*06e0*/  MOV R17, R3 ;  /* 0x0000000300117202 */ /* 0x000fe40000000f00 */
.L_x_834:
[----:B------:R-:W-:Y:S05]  /*06f0*/  BSYNC B4 ;  /* 0x0000000000047941 */ /* 0x000fea0003800000 */
.L_x_833:
[----:B------:R-:W0:Y:S01]  /*0700*/  MUFU.RCP R2, c[0x0][0x260] ;  /* 0x0000980000027b08 */ /* 0x000e220000001000 */
[----:B------:R-:W-:Y:S01]  /*0710*/  IMAD.MOV.U32 R3, RZ, RZ, c[0x0][0x260] ;  /* 0x00009800ff037624 */ /* 0x000fe200078e00ff */
        /* <DEDUP_REMOVED lines=13> */
.L_x_836:
[----:B------:R-:W-:Y:S05]  /*07f0*/  BSYNC B4 ;  /* 0x0000000000047941 */ /* 0x000fea0003800000 */
.L_x_835:
[----:B------:R-:W-:Y:S01]  /*0800*/  FMUL R0, R17, R17 ;  /* 0x0000001111007220 */ /* 0x000fe20000400000 */
[----:B------:R-:W-:Y:S03]  /*0810*/  BSSY B2, `(.L_x_837) ;  /* 0x000000e000027945 */ /* 0x000fe60003800000 */
[----:B------:R-:W-:-:S04]  /*0820*/  FFMA R0, R19, R19, R0 ;  /* 0x0000001313007223 */ /* 0x000fc80000000000 */
[----:B------:R-:W-:-:S04]  /*0830*/  FFMA R2, R15, R15, R0 ;  /* 0x0000000f0f027223 */ /* 0x000fc80000000000 */
[----:B------:R0:W1:Y:S01]  /*0840*/  MUFU.RSQ R3, R2 ;  /* 0x0000000200037308 */ /* 0x0000620000001400 */
[----:B------:R-:W-:-:S04]  /*0850*/  IADD3 R0, R2, -0xd000000, RZ ;  /* 0xf300000002007810 */ /* 0x000fc80007ffe0ff */
[----:B------:R-:W-:-:S13]  /*0860*/  ISETP.GT.U32.AND P0, PT, R0, 0x727fffff, PT ;  /* 0x727fffff0000780c */ /* 0x000fda0003f04070 */
[----:B------:R-:W-:Y:S05]  /*0870*/  @!P0 BRA `(.L_x_838) ;  /* 0x0000003000008947 */ /* 0x000fea0003800000 */
[----:B01----:R-:W-:Y:S02]  /*0880*/  MOV R14, 0x8a0 ;  /* 0x000008a0000e7802 */ /* 0x003fe40000000f00 */
[----:B------:R-:W-:Y:S05]  /*0890*/  CALL.REL.NOINC `($__internal_23_$__cuda_sm20_sqrt_rn_f32_slowpath) ;  /* 0x0000147000007944 */ /* 0x000fea0003c00000 */
[----:B------:R-:W-:Y:S05]  /*08a0*/  BRA `(.L_x_839) ;  /* 0x0000004000007947 */ /* 0x000fea0003800000 */
.L_x_838:
[----:B01----:R-:W-:Y:S01]  /*08b0*/  FMUL.FTZ R16, R2, R3 ;  /* 0x0000000302107220 */ /* 0x003fe20000410000 */
[----:B------:R-:W-:-:S03]  /*08c0*/  FMUL.FTZ R0, R3, 0.5 ;  /* 0x3f00000003007820 */ /* 0x000fc60000410000 */
[----:B------:R-:W-:-:S04]  /*08d0*/  FFMA R3, -R16, R16, R2 ;  /* 0x0000001010037223 */ /* 0x000fc80000000102 */
[----:B------:R-:W-:Y:S02]  /*08e0*/  FFMA R16, R3, R0, R16 ;  /* 0x0000000003107223 */ /* 0x000fe40000000010 */
.L_x_839:
[----:B------:R-:W-:Y:S05]  /*08f0*/  BSYNC B2 ;  /* 0x0000000000027941 */ /* 0x000fea0003800000 */
.L_x_837:
[----:B------:R-:W-:Y:S01]  /*0900*/  FSETP.GT.AND P0, PT, R16, c[0x0][0x264], PT ;  /* 0x0000990010007a0b */ /* 0x000fe20003f04000 */
[----:B------:R-:W-:-:S12]  /*0910*/  BSSY B4, `(.L_x_840) ;  /* 0x0000011000047945 */ /* 0x000fd80003800000 */
[----:B------:R-:W-:Y:S05]  /*0920*/  @!P0 BRA `(.L_x_841) ;  /* 0x000000f000008947 */ /* 0x000fea0003800000 */
[----:B------:R-:W0:Y:S01]  /*0930*/  MUFU.RCP R3, R16 ;  /* 0x0000001000037308 */ /* 0x000e220000001000 */
[----:B------:R-:W-:Y:S02]  /*0940*/  ULDC UR15, c[0x0][0x264] ;  /* 0x00009900000f7ab9 */ /* 0x000fe40000000800 */
[----:B------:R-:W-:-:S05]  /*0950*/  MOV R5, UR15 ;  /* 0x0000000f00057c02 */ /* 0x000fca0008000f00 */
[----:B------:R-:W1:Y:S01]  /*0960*/  FCHK P0, R5, R16 ;  /* 0x0000001005007302 */ /* 0x000e620000000000 */
[----:B0-----:R-:W-:-:S04]  /*0970*/  FFMA R0, R3, -R16, 1 ;  /* 0x3f80000003007423 */ /* 0x001fc80000000810 */
[----:B------:R-:W-:-:S04]  /*0980*/  FFMA R0, R3, R0, R3 ;  /* 0x0000000003007223 */ /* 0x000fc80000000003 */
[----:B------:R-:W-:-:S04]  /*0990*/  FFMA R3, R0, c[0x0][0x264], RZ ;  /* 0x0000990000037a23 */ /* 0x000fc800000000ff */
[----:B------:R-:W-:-:S04]  /*09a0*/  FFMA R10, R3, -R16, c[0x0][0x264] ;  /* 0x00009900030a7623 */ /* 0x000fc80000000810 */
[----:B------:R-:W-:Y:S01]  /*09b0*/  FFMA R10, R0, R10, R3 ;  /* 0x0000000a000a7223 */ /* 0x000fe20000000003 */
[----:B-1----:R-:W-:Y:S05]  /*09c0*/  @!P0 BRA `(.L_x_841) ;  /* 0x0000005000008947 */ /* 0x002fea0003800000 */
[----:B------:R-:W-:Y:S01]  /*09d0*/  IMAD.MOV.U32 R3, RZ, RZ, c[0x0][0x264] ;  /* 0x00009900ff037624 */ /* 0x000fe200078e00ff */
[----:B------:R-:W-:Y:S02]  /*09e0*/  MOV R4, R16 ;  /* 0x0000001000047202 */ /* 0x000fe40000000f00 */
[----:B------:R-:W-:Y:S02]  /*09f0*/  MOV R20, 0xa10 ;  /* 0x00000a1000147802 */ /* 0x000fe40000000f00 */
[----:B------:R-:W-:Y:S05]  /*0a00*/  CALL.REL.NOINC `($__internal_24_$__cuda_sm3x_div_rn_noftz_f32_slowpath) ;  /* 0x0000147000007944 */ /* 0x000fea0003c00000 */
[----:B------:R-:W-:Y:S02]  /*0a10*/  MOV R10, R3 ;  /* 0x00000003000a7202 */ /* 0x000fe40000000f00 */
.L_x_841:
[----:B------:R-:W-:Y:S05]  /*0a20*/  BSYNC B4 ;  /* 0x0000000000047941 */ /* 0x000fea0003800000 */
.L_x_840:
        /* <DEDUP_REMOVED lines=16> */
.L_x_842:
[----:B------:R-:W-:Y:S01]  /*0b30*/  ISETP.NE.U32.AND P0, PT, RZ, c[0x0][0x2a8], PT ;  /* 0x0000aa00ff007a0c */ /* 0x000fe20003f05070 */
[----:B------:R-:W-:Y:S01]  /*0b40*/  IMAD.MOV.U32 R21, RZ, RZ, RZ ;  /* 0x000000ffff157224 */ /* 0x000fe200078e00ff */
[----:B------:R-:W-:-:S02]  /*0b50*/  MOV R23, RZ ;  /* 0x000000ff00177202 */ /* 0x000fc40000000f00 */
[----:B------:R-:W-:Y:S02]  /*0b60*/  ISETP.NE.AND.EX P0, PT, RZ, c[0x0][0x2ac], PT, P0 ;  /* 0x0000ab00ff007a0c */ /* 0x000fe40003f05300 */
[----:B------:R-:W-:-:S11]  /*0b70*/  MOV R25, RZ ;  /* 0x000000ff00197202 */ /* 0x000fd60000000f00 */
        /* <DEDUP_REMOVED lines=13> */
.L_x_843:
[----:B------:R-:W-:-:S04]  /*0c50*/  ISETP.NE.U32.AND P0, PT, RZ, c[0x0][0x3c0], PT ;  /* 0x0000f000ff007a0c */ /* 0x000fc80003f05070 */
[----:B------:R-:W-:-:S13]  /*0c60*/  ISETP.NE.AND.EX P0, PT, RZ, c[0x0][0x3c4], PT, P0 ;  /* 0x0000f100ff007a0c */ /* 0x000fda0003f05300 */
        /* <DEDUP_REMOVED lines=13> */
[----:B------:R-:W-:Y:S05]  /*0d40*/  BRA `(.L_x_845) ;  /* 0x0000012000007947 */ /* 0x000fea0003800000 */
.L_x_844:
        /* <DEDUP_REMOVED lines=18> */
.L_x_845:
[----:B------:R-:W-:Y:S01]  /*0e70*/  FSETP.GT.AND P0, PT, R16, c[0x0][0x264], PT ;  /* 0x0000990010007a0b */ /* 0x000fe20003f04000 */
[----:B------:R-:W-:Y:S01]  /*0e80*/  BSSY B4, `(.L_x_846) ;  /* 0x000001e000047945 */ /* 0x000fe20003800000 */
[----:B------:R-:W-:-:S11]  /*0e90*/  IMAD.MOV.U32 R18, RZ, RZ, RZ ;  /* 0x000000ffff127224 */ /* 0x000fd600078e00ff */
[----:B------:R-:W-:Y:S05]  /*0ea0*/  @!P0 BRA `(.L_x_847) ;  /* 0x000001b000008947 */ /* 0x000fea0003800000 */
[----:B------:R-:W0:Y:S01]  /*0eb0*/  MUFU.RCP R5, R16 ;  /* 0x0000001000057308 */ /* 0x000e220000001000 */
[----:B------:R-:W-:Y:S01]  /*0ec0*/  FADD R23, RZ, R23 ;  /* 0x00000017ff177221 */ /* 0x000fe20000000000 */
[----:B------:R-:W-:Y:S01]  /*0ed0*/  FADD R25, RZ, R25 ;  /* 0x00000019ff197221 */ /* 0x000fe20000000000 */
[----:B------:R-:W-:Y:S01]  /*0ee0*/  FADD R21, RZ, R21 ;  /* 0x00000015ff157221 */ /* 0x000fe20000000000 */
[----:B------:R-:W-:Y:S01]  /*0ef0*/  BSSY B5, `(.L_x_848) ;  /* 0x0000015000057945 */ /* 0x000fe20003800000 */
[----:B------:R-:W-:Y:S01]  /*0f00*/  FMUL R0, R23, R17 ;  /* 0x0000001117007220 */ /* 0x000fe20000400000 */
[----:B------:R-:W-:-:S03]  /*0f10*/  FMUL R23, R10, R23 ;  /* 0x000000170a177220 */ /* 0x000fc60000400000 */
[----:B------:R-:W-:Y:S01]  /*0f20*/  FFMA R0, R25, R19, R0 ;  /* 0x0000001319007223 */ /* 0x000fe20000000000 */
[----:B------:R-:W-:-:S03]  /*0f30*/  FMUL R25, R10, R25 ;  /* 0x000000190a197220 */ /* 0x000fc60000400000 */
[----:B------:R-:W-:Y:S01]  /*0f40*/  FFMA R0, R21, R15, R0 ;  /* 0x0000000f15007223 */ /* 0x000fe20000000000 */
[C---:B------:R-:W-:Y:S01]  /*0f50*/  FMUL R21, R10.reuse, R21 ;  /* 0x000000150a157220 */ /* 0x040fe20000400000 */
[C---:B0-----:R-:W-:Y:S02]  /*0f60*/  FFMA R4, R5.reuse, -R16, 1 ;  /* 0x3f80000005047423 */ /* 0x041fe40000000810 */
[----:B------:R-:W-:Y:S02]  /*0f70*/  FADD R3, RZ, R0 ;  /* 0x00000000ff037221 */ /* 0x000fe40000000000 */
[----:B------:R-:W-:Y:S02]  /*0f80*/  FFMA R0, R5, R4, R5 ;  /* 0x0000000405007223 */ /* 0x000fe40000000005 */
[----:B------:R-:W-:-:S04]  /*0f90*/  FMUL R5, R10, R3 ;  /* 0x000000030a057220 */ /* 0x000fc80000400000 */
[----:B------:R-:W0:Y:S01]  /*0fa0*/  FCHK P0, R5, R16 ;  /* 0x0000001005007302 */ /* 0x000e220000000000 */
[----:B------:R-:W-:-:S04]  /*0fb0*/  FFMA R3, R0, R5, RZ ;  /* 0x0000000500037223 */ /* 0x000fc800000000ff */
[----:B------:R-:W-:-:S04]  /*0fc0*/  FFMA R4, R3, -R16, R5 ;  /* 0x8000001003047223 */ /* 0x000fc80000000005 */
[----:B------:R-:W-:Y:S01]  /*0fd0*/  FFMA R0, R0, R4, R3 ;  /* 0x0000000400007223 */ /* 0x000fe20000000003 */
[----:B0-----:R-:W-:Y:S05]  /*0fe0*/  @!P0 BRA `(.L_x_849) ;  /* 0x0000005000008947 */ /* 0x001fea0003800000 */
[----:B------:R-:W-:Y:S02]  /*0ff0*/  MOV R3, R5 ;  /* 0x0000000500037202 */ /* 0x000fe40000000f00 */
[----:B------:R-:W-:Y:S02]  /*1000*/  MOV R4, R16 ;  /* 0x0000001000047202 */ /* 0x000fe40000000f00 */
[----:B------:R-:W-:Y:S02]  /*1010*/  MOV R20, 0x1030 ;  /* 0x0000103000147802 */ /* 0x000fe40000000f00 */
[----:B------:R-:W-:Y:S05]  /*1020*/  CALL.REL.NOINC `($__internal_24_$__cuda_sm3x_div_rn_noftz_f32_slowpath) ;  /* 0x00000e5000007944 */ /* 0x000fea0003c00000 */
[----:B------:R-:W-:Y:S02]  /*1030*/  MOV R0, R3 ;  /* 0x0000000300007202 */ /* 0x000fe40000000f00 */
.L_x_849:
[----:B------:R-:W-:Y:S05]  /*1040*/  BSYNC B5 ;  /* 0x0000000000057941 */ /* 0x000fea0003800000 */
.L_x_848:
[----:B------:R-:W-:Y:S02]  /*1050*/  FADD R18, RZ, -R0 ;  /* 0x80000000ff127221 */ /* 0x000fe40000000000 */
.L_x_847:
[----:B------:R-:W-:Y:S05]  /*1060*/  BSYNC B4 ;  /* 0x0000000000047941 */ /* 0x000fea0003800000 */
.L_x_846:
[----:B------:R-:W-:Y:S01]  /*1070*/  FSETP.GT.AND P0, PT, R16, RZ, PT ;  /* 0x000000ff1000720b */ /* 0x000fe20003f04000 */
[----:B------:R-:W-:Y:S01]  /*1080*/  BSSY B4, `(.L_x_850) ;  /* 0x0000035000047945 */ /* 0x000fe20003800000 */
[----:B------:R-:W-:Y:S01]  /*1090*/  FADD R21, RZ, R21 ;  /* 0x00000015ff157221 */ /* 0x000fe20000000000 */
[----:B------:R-:W-:Y:S01]  /*10a0*/  FADD R23, RZ, R23 ;  /* 0x00000017ff177221 */ /* 0x000fe20000000000 */
[----:B------:R-:W-:-:S09]  /*10b0*/  FADD R25, RZ, R25 ;  /* 0x00000019ff197221 */ /* 0x000fd20000000000 */
        /* <DEDUP_REMOVED lines=13> */
[----:B------:R-:W-:Y:S05]  /*1190*/  CALL.REL.NOINC `($__internal_24_$__cuda_sm3x_div_rn_noftz_f32_slowpath) ;  /* 0x00000ce000007944 */ /* 0x000fea0003c00000 */
[----:B------:R-:W-:Y:S02]  /*11a0*/  IMAD.MOV.U32 R24, RZ, RZ, R3 ;  /* 0x000000ffff187224 */ /* 0x000fe400078e0003 */
.L_x_853:
[----:B------:R-:W-:Y:S05]  /*11b0*/  BSYNC B5 ;  /* 0x0000000000057941 */ /* 0x000fea0003800000 */
.L_x_852:
        /* <DEDUP_REMOVED lines=13> */
[----:B------:R-:W-:Y:S02]  /*1290*/  MOV R30, R3 ;  /* 0x00000003001e7202 */ /* 0x000fe40000000f00 */
.L_x_855:
[----:B------:R-:W-:Y:S05]  /*12a0*/  BSYNC B5 ;  /* 0x0000000000057941 */ /* 0x000fea0003800000 */
.L_x_854:
        /* <DEDUP_REMOVED lines=14> */
.L_x_857:
[----:B------:R-:W-:Y:S05]  /*1390*/  BSYNC B5 ;  /* 0x0000000000057941 */ /* 0x000fea0003800000 */
.L_x_856:
[-C--:B------:R-:W-:Y:S01]  /*13a0*/  FFMA R25, R24, R18.reuse, R25 ;  /* 0x0000001218197223 */ /* 0x080fe20000000019 */
[-C--:B------:R-:W-:Y:S01]  /*13b0*/  FFMA R23, R30, R18.reuse, R23 ;  /* 0x000000121e177223 */ /* 0x080fe20000000017 */
[----:B------:R-:W-:Y:S02]  /*13c0*/  FFMA R21, R0, R18, R21 ;  /* 0x0000001200157223 */ /* 0x000fe40000000015 */
.L_x_851:
[----:B------:R-:W-:Y:S05]  /*13d0*/  BSYNC B4 ;  /* 0x0000000000047941 */ /* 0x000fea0003800000 */
.L_x_850:
        /* <DEDUP_REMOVED lines=15> */
.L_x_859:
[----:B------:R-:W-:Y:S05]  /*14d0*/  BSYNC B4 ;  /* 0x0000000000047941 */ /* 0x000fea0003800000 */
.L_x_858:
[----:B------:R-:W0:Y:S01]  /*14e0*/  MUFU.RCP R0, c[0x0][0x260] ;  /* 0x0000980000007b08 */ /* 0x000e220000001000 */
[----:B------:R-:W-:Y:S01]  /*14f0*/  MOV R3, c[0x0][0x260] ;  /* 0x0000980000037a02 */ /* 0x000fe20000000f00 */
[----:B------:R-:W-:Y:S01]  /*1500*/  BSSY B4, `(.L_x_860) ;  /* 0x000000e000047945 */ /* 0x000fe20003800000 */
[----:B------:R-:W-:-:S05]  /*1510*/  FADD R15, RZ, R15 ;  /* 0x0000000fff0f7221 */ /* 0x000fca0000000000 */
[----:B------:R-:W1:Y:S01]  /*1520*/  FCHK P0, R23, c[0x0][0x260] ;  /* 0x0000980017007b02 */ /* 0x000e620000000000 */
[----:B0-----:R-:W-:-:S04]  /*1530*/  FFMA R3, R0, -R3, 1 ;  /* 0x3f80000000037423 */ /* 0x001fc80000000803 */
[----:B------:R-:W-:-:S04]  /*1540*/  FFMA R0, R0, R3, R0 ;  /* 0x0000000300007223 */ /* 0x000fc80000000000 */
[----:B------:R-:W-:-:S04]  /*1550*/  FFMA R4, R0, R23, RZ ;  /* 0x0000001700047223 */ /* 0x000fc800000000ff */
[----:B------:R-:W-:-:S04]  /*1560*/  FFMA R3, R4, -c[0x0][0x260], R23 ;  /* 0x8000980004037a23 */ /* 0x000fc80000000017 */
[----:B------:R-:W-:Y:S01]  /*1570*/  FFMA R17, R0, R3, R4 ;  /* 0x0000000300117223 */ /* 0x000fe20000000004 */
[----:B-1----:R-:W-:Y:S05]  /*1580*/  @!P0 BRA `(.L_x_861) ;  /* 0x0000005000008947 */ /* 0x002fea0003800000 */
[----:B------:R-:W-:Y:S01]  /*1590*/  IMAD.MOV.U32 R3, RZ, RZ, R23 ;  /* 0x000000ffff037224 */ /* 0x000fe200078e0017 */
[----:B------:R-:W-:Y:S02]  /*15a0*/  MOV R4, c[0x0][0x260] ;  /* 0x0000980000047a02 */ /* 0x000fe40000000f00 */
[----:B------:R-:W-:Y:S02]  /*15b0*/  MOV R20, 0x15d0 ;  /* 0x000015d000147802 */ /* 0x000fe40000000f00 */
[----:B------:R-:W-:Y:S05]  /*15c0*/  CALL.REL.NOINC `($__internal_24_$__cuda_sm3x_div_rn_noftz_f32_slowpath) ;  /* 0x000008b000007944 */ /* 0x000fea0003c00000 */
[----:B------:R-:W-:Y:S02]  /*15d0*/  MOV R17, R3 ;  /* 0x0000000300117202 */ /* 0x000fe40000000f00 */
.L_x_861:
[----:B------:R-:W-:Y:S05]  /*15e0*/  BSYNC B4 ;  /* 0x0000000000047941 */ /* 0x000fea0003800000 */
.L_x_860:
        /* <DEDUP_REMOVED lines=15> */
.L_x_863:
[----:B------:R-:W-:Y:S05]  /*16e0*/  BSYNC B4 ;  /* 0x0000000000047941 */ /* 0x000fea0003800000 */
.L_x_862:
[----:B------:R-:W-:Y:S01]  /*16f0*/  ISETP.NE.U32.AND P0, PT, RZ, c[0x0][0x380], PT ;  /* 0x0000e000ff007a0c */ /* 0x000fe20003f05070 */
[----:B------:R-:W-:Y:S01]  /*1700*/  FADD R3, RZ, R3 ;  /* 0x00000003ff037221 */ /* 0x000fe20000000000 */
[----:B------:R-:W-:Y:S01]  /*1710*/  FADD R0, R15, R14 ;  /* 0x0000000e0f007221 */ /* 0x000fe20000000000 */
[----:B------:R-:W-:Y:S01]  /*1720*/  FADD R12, R17, R12 ;  /* 0x0000000c110c7221 */ /* 0x000fe20000000000 */
[----:B------:R-:W-:Y:S01]  /*1730*/  ISETP.NE.AND.EX P0, PT, RZ, c[0x0][0x384], PT, P0 ;  /* 0x0000e100ff007a0c */ /* 0x000fe20003f05300 */
[----:B------:R-:W-:Y:S01]  /*1740*/  FADD R4, R3, R2 ;  /* 0x0000000203047221 */ /* 0x000fe20000000000 */
[----:B------:R-:W-:Y:S01]  /*1750*/  FADD R0, RZ, R0 ;  /* 0x00000000ff007221 */ /* 0x000fe20000000000 */
[----:B------:R-:W-:-:S02]  /*1760*/  FADD R2, RZ, R12 ;  /* 0x0000000cff027221 */ /* 0x000fc40000000000 */
[----:B------:R-:W-:-:S08]  /*1770*/  FADD R4, RZ, R4 ;  /* 0x00000004ff047221 */ /* 0x000fd00000000000 */
[----:B------:R-:W-:Y:S05]  /*1780*/  @!P0 BRA `(.L_x_864) ;  /* 0x000000a000008947 */ /* 0x000fea0003800000 */
[----:B------:R-:W-:Y:S01]  /*1790*/  SHF.R.S32.HI R12, RZ, 0x1f, R13 ;  /* 0x0000001fff0c7819 */ /* 0x000fe2000001140d */
[----:B------:R-:W-:-:S04]  /*17a0*/  IMAD.MOV.U32 R18, RZ, RZ, c[0x0][0x3a0] ;  /* 0x0000e800ff127624 */ /* 0x000fc800078e00ff */
        /* <DEDUP_REMOVED lines=8> */
.L_x_864:
[----:B------:R-:W-:-:S04]  /*1830*/  ISETP.NE.U32.AND P0, PT, RZ, c[0x0][0x230], PT ;  /* 0x00008c00ff007a0c */ /* 0x000fc80003f05070 */
[----:B------:R-:W-:-:S13]  /*1840*/  ISETP.NE.AND.EX P0, PT, RZ, c[0x0][0x234], PT, P0 ;  /* 0x00008d00ff007a0c */ /* 0x000fda0003f05300 */
[----:B------:R-:W-:Y:S05]  /*1850*/  @!P0 BRA `(.L_x_865) ;  /* 0x000000a000008947 */ /* 0x000fea0003800000 */
[----:B------:R-:W-:Y:S02]  /*1860*/  SHF.R.S32.HI R5, RZ, 0x1f, R13 ;  /* 0x0000001fff057819 */ /* 0x000fe4000001140d */
[----:B------:R-:W-:-:S03]  /*1870*/  MOV R18, c[0x0][0x248] ;  /* 0x0000920000127a02 */ /* 0x000fc60000000f00 */
[----:B------:R-:W-:Y:S01]  /*1880*/  IMAD R5, R5, c[0x0][0x248], RZ ;  /* 0x0000920005057a24 */ /* 0x000fe200078e02ff */
[----:B------:R-:W-:Y:S01]  /*1890*/  SHF.R.S32.HI R8, RZ, 0x1f, R18 ;  /* 0x0000001fff087819 */ /* 0x000fe20000011412 */
[----:B------:R-:W-:-:S04]  /*18a0*/  IMAD.WIDE.U32 R18, R13, R18, c[0x0][0x230] ;  /* 0x00008c000d127625 */ /* 0x000fc800078e0012 */
[----:B------:R-:W-:-:S05]  /*18b0*/  IMAD R5, R8, R13, R5 ;  /* 0x0000000d08057224 */ /* 0x000fca00078e0205 */
[----:B------:R-:W-:-:S05]  /*18c0*/  IADD3 R19, R19, R5, RZ ;  /* 0x0000000513137210 */ /* 0x000fca0007ffe0ff */
[----:B------:R0:W-:Y:S04]  /*18d0*/  RED.E.ADD.F32.FTZ.RN.STRONG.GPU [R18.64], R0 ;  /* 0x000000001200798e */ /* 0x0001e8000c10e790 */
[----:B------:R0:W-:Y:S04]  /*18e0*/  RED.E.ADD.F32.FTZ.RN.STRONG.GPU [R18.64+0x4], R2 ;  /* 0x000004021200798e */ /* 0x0001e8000c10e790 */
[----:B------:R0:W-:Y:S02]  /*18f0*/  RED.E.ADD.F32.FTZ.RN.STRONG.GPU [R18.64+0x8], R4 ;  /* 0x000008041200798e */ /* 0x0001e4000c10e790 */
.L_x_865:
        /* <DEDUP_REMOVED lines=13> */
.L_x_866:
[----:B------:R-:W-:-:S04]  /*19d0*/  ISETP.NE.U32.AND P0, PT, RZ, c[0x0][0x1c0], PT ;  /* 0x00007000ff007a0c */ /* 0x000fc80003f05070 */
[----:B------:R-:W-:-:S13]  /*19e0*/  ISETP.NE.AND.EX P0, PT, RZ, c[0x0][0x1c4], PT, P0 ;  /* 0x00007100ff007a0c */ /* 0x000fda0003f05300 */
[----:B------:R-:W-:Y:S05]  /*19f0*/  @!P0 BRA `(.L_x_867) ;  /* 0x000000a000008947 */ /* 0x000fea0003800000 */
[----:B0-----:R-:W-:Y:S01]  /*1a00*/  IMAD.MOV.U32 R18, RZ, RZ, c[0x0][0x1d8] ;  /* 0x00007600ff127624 */ /* 0x001fe200078e00ff */
[----:B------:R-:W-:-:S04]  /*1a10*/  SHF.R.S32.HI R12, RZ, 0x1f, R13 ;  /* 0x0000001fff0c7819 */ /* 0x000fc8000001140d */
[----:B------:R-:W-:Y:S01]  /*1a20*/  SHF.R.S32.HI R9, RZ, 0x1f, R18 ;  /* 0x0000001fff097819 */ /* 0x000fe20000011412 */
[----:B------:R-:W-:Y:S02]  /*1a30*/  IMAD R12, R12, c[0x0][0x1d8], RZ ;  /* 0x000076000c0c7a24 */ /* 0x000fe400078e02ff */
[----:B------:R-:W-:-:S04]  /*1a40*/  IMAD.WIDE.U32 R18, R13, R18, c[0x0][0x1c0] ;  /* 0x000070000d127625 */ /* 0x000fc800078e0012 */
[----:B------:R-:W-:-:S05]  /*1a50*/  IMAD R5, R9, R13, R12 ;  /* 0x0000000d09057224 */ /* 0x000fca00078e020c */
[----:B------:R-:W-:-:S05]  /*1a60*/  IADD3 R19, R19, R5, RZ ;  /* 0x0000000513137210 */ /* 0x000fca0007ffe0ff */
[----:B------:R0:W-:Y:S04]  /*1a70*/  RED.E.ADD.F32.FTZ.RN.STRONG.GPU [R18.64], R0 ;  /* 0x000000001200798e */ /* 0x0001e8000c10e790 */
[----:B------:R0:W-:Y:S04]  /*1a80*/  RED.E.ADD.F32.FTZ.RN.STRONG.GPU [R18.64+0x4], R2 ;  /* 0x000004021200798e */ /* 0x0001e8000c10e790 */
[----:B------:R0:W-:Y:S02]  /*1a90*/  RED.E.ADD.F32.FTZ.RN.STRONG.GPU [R18.64+0x8], R4 ;  /* 0x000008041200798e */ /* 0x0001e4000c10e790 */
.L_x_867:
[----:B------:R-:W-:Y:S01]  /*1aa0*/  ISETP.NE.U32.AND P0, PT, RZ, c[0x0][0x2d8], PT ;  /* 0x0000b600ff007a0c */ /* 0x000fe20003f05070 */
[----:B------:R-:W-:Y:S01]  /*1ab0*/  FADD R15, RZ, -R15 ;  /* 0x8000000fff0f7221 */ /* 0x000fe20000000000 */
[----:B------:R-:W-:Y:S01]  /*1ac0*/  FADD R17, RZ, -R17 ;  /* 0x80000011ff117221 */ /* 0x000fe20000000000 */
[----:B------:R-:W-:Y:S01]  /*1ad0*/  FADD R3, RZ, -R3 ;  /* 0x80000003ff037221 */ /* 0x000fe20000000000 */
[----:B------:R-:W-:Y:S01]  /*1ae0*/  ISETP.NE.AND.EX P0, PT, RZ, c[0x0][0x2dc], PT, P0 ;  /* 0x0000b700ff007a0c */ /* 0x000fe20003f05300 */
[----:B------:R-:W-:Y:S01]  /*1af0*/  FADD R15, RZ, R15 ;  /* 0x0000000fff0f7221 */ /* 0x000fe20000000000 */
[----:B------:R-:W-:Y:S01]  /*1b00*/  FADD R17, RZ, R17 ;  /* 0x00000011ff117221 */ /* 0x000fe20000000000 */
[----:B0-----:R-:W-:-:S10]  /*1b10*/  FADD R19, RZ, R3 ;  /* 0x00000003ff137221 */ /* 0x001fd40000000000 */
        /* <DEDUP_REMOVED lines=11> */
.L_x_868:
        /* <DEDUP_REMOVED lines=11> */
.L_x_830:
[----:B------:R-:W-:Y:S05]  /*1c80*/  BSYNC B0 ;  /* 0x0000000000007941 */ /* 0x000fea0003800000 */
.L_x_829:
[----:B------:R-:W-:-:S04]  /*1c90*/  IADD3 R13, P0, R13, UR6, RZ ;  /* 0x000000060d0d7c10 */ /* 0x000fc8000ff1e0ff */
[----:B------:R-:W-:Y:S02]  /*1ca0*/  IADD3.X R11, R11, UR4, RZ, P0, !PT ;  /* 0x000000040b0b7c10 */ /* 0x000fe400087fe4ff */
[----:B------:R-:W-:-:S04]  /*1cb0*/  ISETP.GE.U32.AND P0, PT, R13, c[0x0][0x178], PT ;  /* 0x00005e000d007a0c */ /* 0x000fc80003f06070 */
[----:B------:R-:W-:-:S13]  /*1cc0*/  ISETP.GE.U32.AND.EX P0, PT, R11, c[0x0][0x17c], PT, P0 ;  /* 0x00005f000b007a0c */ /* 0x000fda0003f06100 */
[----:B------:R-:W-:Y:S01]  /*1cd0*/  @P0 CALL.REL.NOINC `(.L_x_869) ;  /* 0x0000001000000944 */ /* 0x000fe20003c00000 */
[----:B------:R-:W-:Y:S05]  /*1ce0*/  BRA `(.L_x_870) ;  /* 0xffffe57000007947 */ /* 0x000fea000383ffff */
.L_x_869:
[----:B------:R-:W-:Y:S05]  /*1cf0*/  BSYNC B1 ;  /* 0x0000000000017941 */ /* 0x000fea0003800000 */
.L_x_828:
[----:B------:R-:W-:Y:S05]  /*1d00*/  EXIT ;  /* 0x000000000000794d */ /* 0x000fea0003800000 */
        .weak           $__internal_23_$__cuda_sm20_sqrt_rn_f32_slowpath
        .type           $__internal_23_$__cuda_sm20_sqrt_rn_f32_slowpath,@function
        .size           $__internal_23_$__cuda_sm20_sqrt_rn_f32_slowpath,($__internal_24_$__cuda_sm3x_div_rn_noftz_f32_slowpath - $__internal_23_$__cuda_sm20_sqrt_rn_f32_slowpath)
$__internal_23_$__cuda_sm20_sqrt_rn_f32_slowpath:
        /* <DEDUP_REMOVED lines=19> */
.L_x_871:
[----:B------:R-:W-:Y:S02]  /*1e40*/  MOV R16, R2 ;  /* 0x0000000200107202 */ /* 0x000fe40000000f00 */
[----:B------:R-:W-:Y:S02]  /*1e50*/  MOV R2, R14 ;  /* 0x0000000e00027202 */ /* 0x000fe40000000f00 */
[----:B------:R-:W-:-:S04]  /*1e60*/  MOV R3, 0x0 ;  /* 0x0000000000037802 */ /* 0x000fc80000000f00 */
[----:B------:R-:W-:Y:S05]  /*1e70*/  RET.REL.NODEC R2 `(my_apply_particle_deltas_cuda_kernel_backward) ;  /* 0xffffe18002007950 */ /* 0x000fea0003c3ffff */
        .weak           $__internal_24_$__cuda_sm3x_div_rn_noftz_f32_slowpath
        .type           $__internal_24_$__cuda_sm3x_div_rn_noftz_f32_slowpath,@function
        .size           $__internal_24_$__cuda_sm3x_div_rn_noftz_f32_slowpath,(.L_x_1225 - $__internal_24_$__cuda_sm3x_div_rn_noftz_f32_slowpath)
$__internal_24_$__cuda_sm3x_div_rn_noftz_f32_slowpath:
        /* <DEDUP_REMOVED lines=34> */
.L_x_873:
[----:B------:R-:W-:Y:S01]  /*20a0*/  LEA R27, R5, 0xc0800000, 0x17 ;  /* 0xc0800000051b7811 */ /* 0x000fe200078eb8ff */
[----:B------:R-:W-:Y:S01]  /*20b0*/  BSSY B3, `(.L_x_878) ;  /* 0x0000036000037945 */ /* 0x000fe20003800000 */
[----:B------:R-:W-:Y:S02]  /*20c0*/  IADD3 R26, R26, -0x7f, RZ ;  /* 0xffffff811a1a7810 */ /* 0x000fe40007ffe0ff */
[----:B------:R-:W-:-:S03]  /*20d0*/  IADD3 R29, -R27, R4, RZ ;  /* 0x000000041b1d7210 */ /* 0x000fc60007ffe1ff */
[C---:B------:R-:W-:Y:S01]  /*20e0*/  IMAD R3, R26.reuse, -0x800000, R3 ;  /* 0xff8000001a037824 */ /* 0x040fe200078e0203 */
[----:B------:R0:W1:Y:S01]  /*20f0*/  MUFU.RCP R27, R29 ;  /* 0x0000001d001b7308 */ /* 0x0000620000001000 */
[----:B------:R-:W-:Y:S01]  /*2100*/  FADD.FTZ R4, -R29, -RZ ;  /* 0x800000ff1d047221 */ /* 0x000fe20000010100 */
[----:B0-----:R-:W-:-:S04]  /*2110*/  IADD3 R29, R26, 0x7f, -R5 ;  /* 0x0000007f1a1d7810 */ /* 0x001fc80007ffe805 */
[----:B------:R-:W-:Y:S01]  /*2120*/  IADD3 R29, R29, R22, RZ ;  /* 0x000000161d1d7210 */ /* 0x000fe20007ffe0ff */
        /* <DEDUP_REMOVED lines=26> */
[----:B------:R-:W-:Y:S01]  /*22d0*/  IADD3 R27, R5, 0x20, RZ ;  /* 0x00000020051b7810 */ /* 0x000fe20007ffe0ff */
        /* <DEDUP_REMOVED lines=15> */
.L_x_880:
[----:B------:R-:W-:-:S04]  /*23d0*/  LOP3.LUT R4, R4, 0x80000000, RZ, 0xc0, !PT ;  /* 0x8000000004047812 */ /* 0x000fc800078ec0ff */
[----:B------:R-:W-:Y:S01]  /*23e0*/  LOP3.LUT R4, R4, 0x7f800000, RZ, 0xfc, !PT ;  /* 0x7f80000004047812 */ /* 0x000fe200078efcff */
[----:B------:R-:W-:Y:S05]  /*23f0*/  BRA `(.L_x_881) ;  /* 0x0000001000007947 */ /* 0x000fea0003800000 */
.L_x_879:
[----:B------:R-:W-:Y:S02]  /*2400*/  LEA R4, R29, R4, 0x17 ;  /* 0x000000041d047211 */ /* 0x000fe400078eb8ff */
.L_x_881:
[----:B------:R-:W-:Y:S05]  /*2410*/  BSYNC B3 ;  /* 0x0000000000037941 */ /* 0x000fea0003800000 */
.L_x_878:
[----:B------:R-:W-:Y:S05]  /*2420*/  BRA `(.L_x_882) ;  /* 0x0000008000007947 */ /* 0x000fea0003800000 */
.L_x_877:
[----:B------:R-:W-:-:S04]  /*2430*/  LOP3.LUT R4, R4, 0x80000000, R3, 0x48, !PT ;  /* 0x8000000004047812 */ /* 0x000fc800078e4803 */
[----:B------:R-:W-:Y:S01]  /*2440*/  LOP3.LUT R4, R4, 0x7f800000, RZ, 0xfc, !PT ;  /* 0x7f80000004047812 */ /* 0x000fe200078efcff */
[----:B------:R-:W-:Y:S05]  /*2450*/  BRA `(.L_x_882) ;  /* 0x0000005000007947 */ /* 0x000fea0003800000 */
.L_x_876:
[----:B------:R-:W-:Y:S01]  /*2460*/  LOP3.LUT R4, R4, 0x80000000, R3, 0x48, !PT ;  /* 0x8000000004047812 */ /* 0x000fe200078e4803 */
[----:B------:R-:W-:Y:S05]  /*2470*/  BRA `(.L_x_882) ;  /* 0x0000003000007947 */ /* 0x000fea0003800000 */
.L_x_875:
[----:B------:R-:W0:Y:S01]  /*2480*/  MUFU.RSQ R4, -QNAN ;  /* 0xffc0000000047908 */ /* 0x000e220000001400 */
[----:B------:R-:W-:Y:S05]  /*2490*/  BRA `(.L_x_882) ;  /* 0x0000001000007947 */ /* 0x000fea0003800000 */
.L_x_874:
[----:B------:R-:W-:Y:S02]  /*24a0*/  FADD.FTZ R4, R3, R4 ;  /* 0x0000000403047221 */ /* 0x000fe40000010000 */
.L_x_882:
[----:B------:R-:W-:Y:S05]  /*24b0*/  BSYNC B2 ;  /* 0x0000000000027941 */ /* 0x000fea0003800000 */
.L_x_872:
[----:B0-----:R-:W-:Y:S02]  /*24c0*/  MOV R3, R4 ;  /* 0x0000000400037202 */ /* 0x001fe40000000f00 */
[----:B------:R-:W-:Y:S02]  /*24d0*/  MOV R4, R20 ;  /* 0x0000001400047202 */ /* 0x000fe40000000f00 */
[----:B------:R-:W-:-:S04]  /*24e0*/  MOV R5, 0x0 ;  /* 0x0000000000057802 */ /* 0x000fc80000000f00 */
[----:B------:R-:W-:Y:S05]  /*24f0*/  RET.REL.NODEC R4 `(my_apply_particle_deltas_cuda_kernel_backward) ;  /* 0xffffdb0004007950 */ /* 0x000fea0003c3ffff */
.L_x_883:
        /* <DEDUP_REMOVED lines=16> */
.L_x_1225:


//--------------------- .text.my_apply_particle_deltas_cuda_kernel_forward --------------------------
	.section	.text.my_apply_particle_deltas_cuda_kernel_forward,"ax",@progbits
	.sectioninfo	@"SHI_REGISTERS=24"
	.align	128
        .global         my_apply_particle_deltas_cuda_kernel_forward
        .type           my_apply_particle_deltas_cuda_kernel_forward,@function
        .size           my_apply_particle_deltas_cuda_kernel_forward,(.L_x_1227 - my_apply_particle_deltas_cuda_kernel_forward)
        .other          my_apply_particle_deltas_cuda_kernel_forward,@"STO_CUDA_ENTRY STV_DEFAULT"
my_apply_particle_deltas_cuda_kernel_forward:
.text.my_apply_particle_deltas_cuda_kernel_forward:
[----:B------:R-:W-:Y:S02]  /*0000*/  IMAD.MOV.U32 R1, RZ, RZ, c[0x0][0x28] ;  /* 0x00000a00ff017624 */ /* 0x000fe400078e00ff */
[----:B------:R-:W0:Y:S01]  /*0010*/  S2R R2, SR_TID.X ;  /* 0x0000000000027919 */ /* 0x000e220000002100 */
[----:B------:R-:W-:-:S03]  /*0020*/  IMAD.MOV.U32 R3, RZ, RZ, RZ ;  /* 0x000000ffff037224 */ /* 0x000fc600078e00ff */
[----:B------:R-:W0:Y:S02]  /*0030*/  S2R R5, SR_CTAID.X ;  /* 0x0000000000057919 */ /* 0x000e240000002500 */
[----:B0-----:R-:W-:-:S05]  /*0040*/  IMAD.WIDE.U32 R4, R5, c[0x0][0x0], R2 ;  /* 0x0000000005047a25 */ /* 0x001fca00078e0002 */
[----:B------:R-:W-:-:S04]  /*0050*/  ISETP.GE.U32.AND P0, PT, R4, c[0x0][0x178], PT ;  /* 0x00005e0004007a0c */ /* 0x000fc80003f06070 */
[----:B------:R-:W-:-:S13]  /*0060*/  ISETP.GE.U32.AND.EX P0, PT, R5, c[0x0][0x17c], PT, P0 ;  /* 0x00005f0005007a0c */ /* 0x000fda0003f06100 */
[----:B------:R-:W-:Y:S05]  /*0070*/  @P0 EXIT ;  /* 0x000000000000094d */ /* 0x000fea0003800000 */
[----:B------:R-:W-:Y:S01]  /*0080*/  ULDC UR6, c[0x0][0x0] ;  /* 0x0000000000067ab9 */ /* 0x000fe20000000800 */
[----:B------:R-:W-:Y:S01]  /*0090*/  MOV R6, R4 ;  /* 0x0000000400067202 */ /* 0x000fe20000000f00 */
        /* <DEDUP_REMOVED lines=17> */
.L_x_897:
[----:B------:R-:W-:Y:S01]  /*01b0*/  SHF.R.S32.HI R7, RZ, 0x1f, R6 ;  /* 0x0000001fff077819 */ /* 0x000fe20000011406 */
[----:B------:R-:W-:-:S04]  /*01c0*/  IMAD.MOV.U32 R3, RZ, RZ, c[0x0][0x210] ;  /* 0x00008400ff037624 */ /* 0x000fc800078e00ff */
[----:B0-----:R-:W-:Y:S02]  /*01d0*/  IMAD R9, R7, c[0x0][0x210], RZ ;  /* 0x0000840007097a24 */ /* 0x001fe400078e02ff */
[----:B------:R-:W-:-:S04]  /*01e0*/  IMAD.WIDE.U32 R2, R6, R3, c[0x0][0x1f0] ;  /* 0x00007c0006027625 */ /* 0x000fc800078e0003 */
[----:B------:R-:W-:-:S04]  /*01f0*/  IMAD R9, R6, UR5, R9 ;  /* 0x0000000506097c24 */ /* 0x000fc8000f8e0209 */
[----:B------:R-:W-:-:S05]  /*0200*/  IMAD.IADD R3, R3, 0x1, R9 ;  /* 0x0000000103037824 */ /* 0x000fca00078e0209 */
[----:B------:R-:W2:Y:S02]  /*0210*/  LDG.E R2, [R2.64] ;  /* 0x0000000e02027981 */ /* 0x000ea4000c1e1900 */
[----:B--2---:R-:W-:-:S04]  /*0220*/  LOP3.LUT R0, R2, 0x1, RZ, 0xc0, !PT ;  /* 0x0000000102007812 */ /* 0x004fc800078ec0ff */
[----:B------:R-:W-:-:S13]  /*0230*/  ISETP.NE.U32.AND P0, PT, R0, 0x1, PT ;  /* 0x000000010000780c */ /* 0x000fda0003f05070 */
[----:B------:R-:W-:Y:S05]  /*0240*/  @P0 EXIT ;  /* 0x000000000000094d */ /* 0x000fea0003800000 */
[----:B------:R-:W-:Y:S01]  /*0250*/  MOV R11, c[0x0][0x248] ;  /* 0x00009200000b7a02 */ /* 0x000fe20000000f00 */
[----:B------:R-:W-:-:S04]  /*0260*/  IMAD R3, R7, c[0x0][0x248], RZ ;  /* 0x0000920007037a24 */ /* 0x000fc800078e02ff */
[C---:B------:R-:W-:Y:S02]  /*0270*/  IMAD R3, R6.reuse, UR10, R3 ;  /* 0x0000000a06037c24 */ /* 0x040fe4000f8e0203 */
[----:B------:R-:W-:-:S04]  /*0280*/  IMAD.WIDE.U32 R10, R6, R11, c[0x0][0x228] ;  /* 0x00008a00060a7625 */ /* 0x000fc800078e000b */
[----:B------:R-:W-:-:S05]  /*0290*/  IMAD.IADD R11, R11, 0x1, R3 ;  /* 0x000000010b0b7824 */ /* 0x000fca00078e0203 */
[----:B------:R0:W2:Y:S04]  /*02a0*/  LDG.E R18, [R10.64+0x8] ;  /* 0x0000080e0a127981 */ /* 0x0000a8000c1e1900 */
[----:B------:R0:W3:Y:S04]  /*02b0*/  LDG.E R16, [R10.64+0x4] ;  /* 0x0000040e0a107981 */ /* 0x0000e8000c1e1900 */
[----:B------:R0:W4:Y:S01]  /*02c0*/  LDG.E R0, [R10.64] ;  /* 0x0000000e0a007981 */ /* 0x000122000c1e1900 */
[C---:B------:R-:W-:Y:S01]  /*02d0*/  IMAD R9, R7.reuse, c[0x0][0x1d8], RZ ;  /* 0x0000760007097a24 */ /* 0x040fe200078e02ff */
[----:B------:R-:W-:Y:S01]  /*02e0*/  MOV R13, c[0x0][0x1d8] ;  /* 0x00007600000d7a02 */ /* 0x000fe20000000f00 */
[----:B------:R-:W-:-:S02]  /*02f0*/  IMAD R3, R7, c[0x0][0x1a0], RZ ;  /* 0x0000680007037a24 */ /* 0x000fc400078e02ff */
[C---:B------:R-:W-:Y:S02]  /*0300*/  IMAD R15, R6.reuse, UR9, R9 ;  /* 0x00000009060f7c24 */ /* 0x040fe4000f8e0209 */
[----:B------:R-:W-:-:S04]  /*0310*/  IMAD.WIDE.U32 R8, R6, R13, c[0x0][0x1b8] ;  /* 0x00006e0006087625 */ /* 0x000fc800078e000d */
[----:B------:R-:W-:Y:S01]  /*0320*/  IMAD.MOV.U32 R17, RZ, RZ, c[0x0][0x1a0] ;  /* 0x00006800ff117624 */ /* 0x000fe200078e00ff */
[----:B------:R-:W-:Y:S01]  /*0330*/  IADD3 R9, R9, R15, RZ ;  /* 0x0000000f09097210 */ /* 0x000fe20007ffe0ff */
[C---:B------:R-:W-:Y:S02]  /*0340*/  IMAD R13, R6.reuse, UR8, R3 ;  /* 0x00000008060d7c24 */ /* 0x040fe4000f8e0203 */
[----:B------:R-:W-:Y:S02]  /*0350*/  IMAD.WIDE.U32 R2, R6, R17, c[0x0][0x180] ;  /* 0x0000600006027625 */ /* 0x000fe400078e0011 */
[----:B------:R1:W5:Y:S02]  /*0360*/  LDG.E R17, [R8.64] ;  /* 0x0000000e08117981 */ /* 0x000364000c1e1900 */
[----:B------:R-:W-:Y:S02]  /*0370*/  IMAD.IADD R3, R3, 0x1, R13 ;  /* 0x0000000103037824 */ /* 0x000fe400078e020d */
[----:B------:R1:W5:Y:S04]  /*0380*/  LDG.E R14, [R8.64+0x4] ;  /* 0x0000040e080e7981 */ /* 0x000368000c1e1900 */
[----:B------:R-:W5:Y:S04]  /*0390*/  LDG.E R13, [R2.64] ;  /* 0x0000000e020d7981 */ /* 0x000f68000c1e1900 */
[----:B------:R1:W5:Y:S04]  /*03a0*/  LDG.E R19, [R8.64+0x8] ;  /* 0x0000080e08137981 */ /* 0x000368000c1e1900 */
[----:B------:R1:W5:Y:S04]  /*03b0*/  LDG.E R12, [R2.64+0x4] ;  /* 0x0000040e020c7981 */ /* 0x000368000c1e1900 */
[----:B------:R1:W5:Y:S01]  /*03c0*/  LDG.E R15, [R2.64+0x8] ;  /* 0x0000080e020f7981 */ /* 0x000362000c1e1900 */
[----:B------:R-:W-:Y:S01]  /*03d0*/  PLOP3.LUT P1, PT, PT, PT, PT, 0x8, 0x0 ;  /* 0x000000000000781c */ /* 0x000fe20003f2e170 */
[----:B------:R-:W1:Y:S01]  /*03e0*/  MUFU.RCP R4, c[0x0][0x260] ;  /* 0x0000980000047b08 */ /* 0x000e620000001000 */
[----:B0-----:R-:W-:Y:S01]  /*03f0*/  MOV R11, c[0x0][0x260] ;  /* 0x00009800000b7a02 */ /* 0x001fe20000000f00 */
[----:B------:R-:W-:Y:S04]  /*0400*/  BSSY B0, `(.L_x_884) ;  /* 0x0000019000007945 */ /* 0x000fe80003800000 */
[----:B-1----:R-:W-:-:S04]  /*0410*/  FFMA R9, R4, -R11, 1 ;  /* 0x3f80000004097423 */ /* 0x002fc8000000080b */
[----:B------:R-:W-:Y:S01]  /*0420*/  FFMA R4, R4, R9, R4 ;  /* 0x0000000904047223 */ /* 0x000fe20000000004 */
[----:B--2---:R-:W-:-:S04]  /*0430*/  FSETP.GTU.AND P0, PT, |R18|, +INF , PT ;  /* 0x7f8000001200780b */ /* 0x004fc80003f0c200 */
[----:B---3--:R-:W-:-:S04]  /*0440*/  FSETP.GTU.OR P0, PT, |R16|, +INF , P0 ;  /* 0x7f8000001000780b */ /* 0x008fc8000070c600 */
[----:B----4-:R-:W-:-:S13]  /*0450*/  FSETP.GTU.OR P0, PT, |R0|, +INF , P0 ;  /* 0x7f8000000000780b */ /* 0x010fda000070c600 */
[----:B------:R-:W-:-:S13]  /*0460*/  @!P0 PLOP3.LUT P1, PT, PT, PT, PT, 0x80, 0x0 ;  /* 0x000000000000881c */ /* 0x000fda0003f2f070 */
[----:B------:R-:W-:-:S05]  /*0470*/  FSEL R0, R0, RZ, P1 ;  /* 0x000000ff00007208 */ /* 0x000fca0000800000 */
[----:B-----5:R-:W-:-:S04]  /*0480*/  FADD R8, R17, R0 ;  /* 0x0000000011087221 */ /* 0x020fc80000000000 */
[----:B------:R-:W-:-:S04]  /*0490*/  FADD R3, -R13, R8 ;  /* 0x000000080d037221 */ /* 0x000fc80000000100 */
[----:B------:R-:W0:Y:S01]  /*04a0*/  FCHK P0, R3, c[0x0][0x260] ;  /* 0x0000980003007b02 */ /* 0x000e220000000000 */
[----:B------:R-:W-:Y:S01]  /*04b0*/  FSEL R9, R16, RZ, P1 ;  /* 0x000000ff10097208 */ /* 0x000fe20000800000 */
[----:B------:R-:W-:Y:S01]  /*04c0*/  FFMA R0, R3, R4, RZ ;  /* 0x0000000403007223 */ /* 0x000fe200000000ff */
[----:B------:R-:W-:-:S03]  /*04d0*/  FSEL R10, R18, RZ, P1 ;  /* 0x000000ff120a7208 */ /* 0x000fc60000800000 */
[----:B------:R-:W-:Y:S01]  /*04e0*/  FFMA R11, R0, -c[0x0][0x260], R3 ;  /* 0x80009800000b7a23 */ /* 0x000fe20000000003 */
[----:B------:R-:W-:Y:S01]  /*04f0*/  FADD R9, R14, R9 ;  /* 0x000000090e097221 */ /* 0x000fe20000000000 */
[----:B------:R-:W-:Y:S02]  /*0500*/  FADD R10, R19, R10 ;  /* 0x0000000a130a7221 */ /* 0x000fe40000000000 */
[----:B------:R-:W-:Y:S01]  /*0510*/  FFMA R11, R4, R11, R0 ;  /* 0x0000000b040b7223 */ /* 0x000fe20000000000 */
[----:B------:R-:W-:Y:S01]  /*0520*/  FADD R2, -R12, R9 ;  /* 0x000000090c027221 */ /* 0x000fe20000000100 */
[----:B------:R-:W-:Y:S01]  /*0530*/  FADD R0, -R15, R10 ;  /* 0x0000000a0f007221 */ /* 0x000fe20000000100 */
[----:B0-----:R-:W-:Y:S05]  /*0540*/  @!P0 BRA `(.L_x_885) ;  /* 0x0000004000008947 */ /* 0x001fea0003800000 */
[----:B------:R-:W-:Y:S01]  /*0550*/  IMAD.MOV.U32 R4, RZ, RZ, c[0x0][0x260] ;  /* 0x00009800ff047624 */ /* 0x000fe200078e00ff */
[----:B------:R-:W-:Y:S02]  /*0560*/  MOV R14, 0x580 ;  /* 0x00000580000e7802 */ /* 0x000fe40000000f00 */
[----:B------:R-:W-:Y:S05]  /*0570*/  CALL.REL.NOINC `($__internal_26_$__cuda_sm3x_div_rn_noftz_f32_slowpath) ;  /* 0x0000075000007944 */ /* 0x000fea0003c00000 */
[----:B0-----:R-:W-:Y:S02]  /*0580*/  MOV R11, R3 ;  /* 0x00000003000b7202 */ /* 0x001fe40000000f00 */
.L_x_885:
[----:B------:R-:W-:Y:S05]  /*0590*/  BSYNC B0 ;  /* 0x0000000000007941 */ /* 0x000fea0003800000 */
.L_x_884:
        /* <DEDUP_REMOVED lines=10> */
[----:B------:R-:W-:Y:S01]  /*0640*/  MOV R3, R2 ;  /* 0x0000000200037202 */ /* 0x000fe20000000f00 */
[----:B------:R-:W-:Y:S01]  /*0650*/  IMAD.MOV.U32 R4, RZ, RZ, c[0x0][0x260] ;  /* 0x00009800ff047624 */ /* 0x000fe200078e00ff */
[----:B------:R-:W-:Y:S02]  /*0660*/  MOV R14, 0x680 ;  /* 0x00000680000e7802 */ /* 0x000fe40000000f00 */
[----:B------:R-:W-:Y:S05]  /*0670*/  CALL.REL.NOINC `($__internal_26_$__cuda_sm3x_div_rn_noftz_f32_slowpath) ;  /* 0x0000065000007944 */ /* 0x000fea0003c00000 */
.L_x_887:
[----:B------:R-:W-:Y:S05]  /*0680*/  BSYNC B0 ;  /* 0x0000000000007941 */ /* 0x000fea0003800000 */
.L_x_886:
[----:B------:R-:W1:Y:S01]  /*0690*/  MUFU.RCP R2, c[0x0][0x260] ;  /* 0x0000980000027b08 */ /* 0x000e620000001000 */
[----:B------:R-:W-:Y:S01]  /*06a0*/  MOV R13, c[0x0][0x260] ;  /* 0x00009800000d7a02 */ /* 0x000fe20000000f00 */
[----:B------:R-:W-:Y:S06]  /*06b0*/  BSSY B0, `(.L_x_888) ;  /* 0x000000e000007945 */ /* 0x000fec0003800000 */
[----:B------:R-:W2:Y:S01]  /*06c0*/  FCHK P0, R0, c[0x0][0x260] ;  /* 0x0000980000007b02 */ /* 0x000ea20000000000 */
[----:B-1----:R-:W-:-:S04]  /*06d0*/  FFMA R13, R2, -R13, 1 ;  /* 0x3f800000020d7423 */ /* 0x002fc8000000080d */
[----:B------:R-:W-:Y:S01]  /*06e0*/  FFMA R12, R2, R13, R2 ;  /* 0x0000000d020c7223 */ /* 0x000fe20000000002 */
[----:B0-----:R-:W-:-:S03]  /*06f0*/  IMAD.MOV.U32 R2, RZ, RZ, R3 ;  /* 0x000000ffff027224 */ /* 0x001fc600078e0003 */
[----:B------:R-:W-:-:S04]  /*0700*/  FFMA R13, R0, R12, RZ ;  /* 0x0000000c000d7223 */ /* 0x000fc800000000ff */
[----:B------:R-:W-:-:S04]  /*0710*/  FFMA R4, R13, -c[0x0][0x260], R0 ;  /* 0x800098000d047a23 */ /* 0x000fc80000000000 */
[----:B------:R-:W-:Y:S01]  /*0720*/  FFMA R12, R12, R4, R13 ;  /* 0x000000040c0c7223 */ /* 0x000fe2000000000d */
[----:B--2---:R-:W-:Y:S05]  /*0730*/  @!P0 BRA `(.L_x_889) ;  /* 0x0000005000008947 */ /* 0x004fea0003800000 */
[----:B------:R-:W-:Y:S01]  /*0740*/  MOV R3, R0 ;  /* 0x0000000000037202 */ /* 0x000fe20000000f00 */
[----:B------:R-:W-:Y:S01]  /*0750*/  IMAD.MOV.U32 R4, RZ, RZ, c[0x0][0x260] ;  /* 0x00009800ff047624 */ /* 0x000fe200078e00ff */
[----:B------:R-:W-:Y:S02]  /*0760*/  MOV R14, 0x780 ;  /* 0x00000780000e7802 */ /* 0x000fe40000000f00 */
[----:B------:R-:W-:Y:S05]  /*0770*/  CALL.REL.NOINC `($__internal_26_$__cuda_sm3x_div_rn_noftz_f32_slowpath) ;  /* 0x0000055000007944 */ /* 0x000fea0003c00000 */
[----:B0-----:R-:W-:Y:S02]  /*0780*/  MOV R12, R3 ;  /* 0x00000003000c7202 */ /* 0x001fe40000000f00 */
.L_x_889:
[----:B------:R-:W-:Y:S05]  /*0790*/  BSYNC B0 ;  /* 0x0000000000007941 */ /* 0x000fea0003800000 */
.L_x_888:
        /* <DEDUP_REMOVED lines=9> */
[----:B------:R-:W-:Y:S05]  /*0830*/  CALL.REL.NOINC `($__internal_25_$__cuda_sm20_sqrt_rn_f32_slowpath) ;  /* 0x0000033000007944 */ /* 0x000fea0003c00000 */
[----:B------:R-:W-:Y:S01]  /*0840*/  IMAD.MOV.U32 R4, RZ, RZ, R3 ;  /* 0x000000ffff047224 */ /* 0x000fe200078e0003 */
[----:B------:R-:W-:Y:S05]  /*0850*/  BRA `(.L_x_892) ;  /* 0x0000004000007947 */ /* 0x000fea0003800000 */
.L_x_891:
[----:B01----:R-:W-:Y:S01]  /*0860*/  FMUL.FTZ R4, R3, R0 ;  /* 0x0000000003047220 */ /* 0x003fe20000410000 */
[----:B------:R-:W-:-:S03]  /*0870*/  FMUL.FTZ R0, R0, 0.5 ;  /* 0x3f00000000007820 */ /* 0x000fc60000410000 */
[----:B------:R-:W-:-:S04]  /*0880*/  FFMA R3, -R4, R4, R3 ;  /* 0x0000000404037223 */ /* 0x000fc80000000103 */
[----:B------:R-:W-:Y:S02]  /*0890*/  FFMA R4, R3, R0, R4 ;  /* 0x0000000003047223 */ /* 0x000fe40000000004 */
.L_x_892:
[----:B------:R-:W-:Y:S05]  /*08a0*/  BSYNC B0 ;  /* 0x0000000000007941 */ /* 0x000fea0003800000 */
.L_x_890:
[----:B------:R-:W-:Y:S01]  /*08b0*/  FSETP.GT.AND P0, PT, R4, c[0x0][0x264], PT ;  /* 0x0000990004007a0b */ /* 0x000fe20003f04000 */
[----:B------:R-:W-:-:S12]  /*08c0*/  BSSY B0, `(.L_x_893) ;  /* 0x0000014000007945 */ /* 0x000fd80003800000 */
[----:B------:R-:W-:Y:S05]  /*08d0*/  @!P0 BRA `(.L_x_894) ;  /* 0x0000012000008947 */ /* 0x000fea0003800000 */
[----:B------:R-:W0:Y:S01]  /*08e0*/  MUFU.RCP R3, R4 ;  /* 0x0000000400037308 */ /* 0x000e220000001000 */
[----:B------:R-:W-:Y:S01]  /*08f0*/  ULDC UR13, c[0x0][0x264] ;  /* 0x00009900000d7ab9 */ /* 0x000fe20000000800 */
[----:B------:R-:W-:Y:S01]  /*0900*/  BSSY B1, `(.L_x_895) ;  /* 0x000000c000017945 */ /* 0x000fe20003800000 */
        /* <DEDUP_REMOVED lines=9> */
[----:B------:R-:W-:Y:S02]  /*09a0*/  MOV R14, 0x9c0 ;  /* 0x000009c0000e7802 */ /* 0x000fe40000000f00 */
[----:B------:R-:W-:Y:S05]  /*09b0*/  CALL.REL.NOINC `($__internal_26_$__cuda_sm3x_div_rn_noftz_f32_slowpath) ;  /* 0x0000031000007944 */ /* 0x000fea0003c00000 */
.L_x_896:
[----:B------:R-:W-:Y:S05]  /*09c0*/  BSYNC B1 ;  /* 0x0000000000017941 */ /* 0x000fea0003800000 */
.L_x_895:
[-C--:B0-----:R-:W-:Y:S01]  /*09d0*/  FMUL R12, R12, R3.reuse ;  /* 0x000000030c0c7220 */ /* 0x081fe20000400000 */
[-C--:B------:R-:W-:Y:S01]  /*09e0*/  FMUL R2, R2, R3.reuse ;  /* 0x0000000302027220 */ /* 0x080fe20000400000 */
[----:B------:R-:W-:Y:S02]  /*09f0*/  FMUL R11, R11, R3 ;  /* 0x000000030b0b7220 */ /* 0x000fe40000400000 */
.L_x_894:
[----:B------:R-:W-:Y:S05]  /*0a00*/  BSYNC B0 ;  /* 0x0000000000007941 */ /* 0x000fea0003800000 */
.L_x_893:
[----:B------:R-:W-:Y:S01]  /*0a10*/  MOV R15, c[0x0][0x288] ;  /* 0x0000a200000f7a02 */ /* 0x000fe20000000f00 */
[C---:B------:R-:W-:Y:S02]  /*0a20*/  IMAD R3, R7.reuse, c[0x0][0x288], RZ ;  /* 0x0000a20007037a24 */ /* 0x040fe400078e02ff */
[----:B------:R-:W-:Y:S02]  /*0a30*/  IMAD R7, R7, c[0x0][0x2c0], RZ ;  /* 0x0000b00007077a24 */ /* 0x000fe400078e02ff */
[----:B------:R-:W-:Y:S02]  /*0a40*/  IMAD.MOV.U32 R17, RZ, RZ, c[0x0][0x2c0] ;  /* 0x0000b000ff117624 */ /* 0x000fe400078e00ff */
[----:B------:R-:W-:-:S02]  /*0a50*/  IMAD R3, R6, UR11, R3 ;  /* 0x0000000b06037c24 */ /* 0x000fc4000f8e0203 */
[----:B------:R-:W-:-:S04]  /*0a60*/  IMAD.WIDE.U32 R14, R6, R15, c[0x0][0x268] ;  /* 0x00009a00060e7625 */ /* 0x000fc800078e000f */
[C---:B------:R-:W-:Y:S01]  /*0a70*/  IMAD R7, R6.reuse, UR12, R7 ;  /* 0x0000000c06077c24 */ /* 0x040fe2000f8e0207 */
[----:B------:R-:W-:Y:S01]  /*0a80*/  IADD3 R15, R15, R3, RZ ;  /* 0x000000030f0f7210 */ /* 0x000fe20007ffe0ff */
[C---:B------:R-:W-:Y:S01]  /*0a90*/  IMAD.WIDE.U32 R16, R6.reuse, R17, c[0x0][0x2a0] ;  /* 0x0000a80006107625 */ /* 0x040fe200078e0011 */
[----:B------:R-:W-:-:S03]  /*0aa0*/  IADD3 R6, P0, R6, UR6, RZ ;  /* 0x0000000606067c10 */ /* 0x000fc6000ff1e0ff */
[----:B------:R-:W-:Y:S01]  /*0ab0*/  IMAD.IADD R17, R17, 0x1, R7 ;  /* 0x0000000111117824 */ /* 0x000fe200078e0207 */
[----:B------:R0:W-:Y:S01]  /*0ac0*/  STG.E [R14.64], R8 ;  /* 0x000000080e007986 */ /* 0x0001e2000c10190e */
[----:B------:R-:W-:Y:S02]  /*0ad0*/  IADD3.X R5, R5, UR4, RZ, P0, !PT ;  /* 0x0000000405057c10 */ /* 0x000fe400087fe4ff */
[----:B------:R-:W-:Y:S01]  /*0ae0*/  ISETP.GE.U32.AND P0, PT, R6, c[0x0][0x178], PT ;  /* 0x00005e0006007a0c */ /* 0x000fe20003f06070 */
[----:B------:R0:W-:Y:S03]  /*0af0*/  STG.E [R14.64+0x4], R9 ;  /* 0x000004090e007986 */ /* 0x0001e6000c10190e */
[----:B------:R-:W-:Y:S01]  /*0b00*/  ISETP.GE.U32.AND.EX P0, PT, R5, c[0x0][0x17c], PT, P0 ;  /* 0x00005f0005007a0c */ /* 0x000fe20003f06100 */
[----:B------:R0:W-:Y:S04]  /*0b10*/  STG.E [R14.64+0x8], R10 ;  /* 0x0000080a0e007986 */ /* 0x0001e8000c10190e */
[----:B------:R0:W-:Y:S04]  /*0b20*/  STG.E [R16.64], R11 ;  /* 0x0000000b10007986 */ /* 0x0001e8000c10190e */
[----:B------:R0:W-:Y:S04]  /*0b30*/  STG.E [R16.64+0x4], R2 ;  /* 0x0000040210007986 */ /* 0x0001e8000c10190e */
[----:B------:R0:W-:Y:S01]  /*0b40*/  STG.E [R16.64+0x8], R12 ;  /* 0x0000080c10007986 */ /* 0x0001e2000c10190e */
[----:B------:R-:W-:Y:S05]  /*0b50*/  @!P0 BRA `(.L_x_897) ;  /* 0xfffff65000008947 */ /* 0x000fea000383ffff */
[----:B------:R-:W-:Y:S05]  /*0b60*/  EXIT ;  /* 0x000000000000794d */ /* 0x000fea0003800000 */
        .weak           $__internal_25_$__cuda_sm20_sqrt_rn_f32_slowpath
        .type           $__internal_25_$__cuda_sm20_sqrt_rn_f32_slowpath,@function
        .size           $__internal_25_$__cuda_sm20_sqrt_rn_f32_slowpath,($__internal_26_$__cuda_sm3x_div_rn_noftz_f32_slowpath - $__internal_25_$__cuda_sm20_sqrt_rn_f32_slowpath)
$__internal_25_$__cuda_sm20_sqrt_rn_f32_slowpath:
[----:B------:R-:W-:-:S13]  /*0b70*/  LOP3.LUT P0, RZ, R3, 0x7fffffff, RZ, 0xc0, !PT ;  /* 0x7fffffff03ff7812 */ /* 0x000fda000780c0ff */
[----:B------:R-:W-:Y:S05]  /*0b80*/  @!P0 BRA `(.L_x_898) ;  /* 0x0000011000008947 */ /* 0x000fea0003800000 */
[----:B------:R-:W-:Y:S02]  /*0b90*/  FSETP.GEU.FTZ.AND P0, PT, R3, RZ, PT ;  /* 0x000000ff0300720b */ /* 0x000fe40003f1e000 */
[----:B------:R-:W-:-:S11]  /*0ba0*/  MOV R0, R3 ;  /* 0x0000000300007202 */ /* 0x000fd60000000f00 */
[----:B------:R-:W-:Y:S01]  /*0bb0*/  @!P0 IMAD.MOV.U32 R3, RZ, RZ, 0x7fffffff ;  /* 0x7fffffffff038424 */ /* 0x000fe200078e00ff */
        /* <DEDUP_REMOVED lines=13> */
[----:B------:R-:W-:Y:S01]  /*0c90*/  @P0 FMUL.FTZ R3, R14, 2.3283064365386962891e-10 ;  /* 0x2f8000000e030820 */ /* 0x000fe20000410000 */
.L_x_898:
[----:B------:R-:W-:Y:S01]  /*0ca0*/  IMAD.MOV.U32 R14, RZ, RZ, R16 ;  /* 0x000000ffff0e7224 */ /* 0x000fe200078e0010 */
[----:B------:R-:W-:-:S04]  /*0cb0*/  MOV R15, 0x0 ;  /* 0x00000000000f7802 */ /* 0x000fc80000000f00 */
[----:B------:R-:W-:Y:S05]  /*0cc0*/  RET.REL.NODEC R14 `(my_apply_particle_deltas_cuda_kernel_forward) ;  /* 0xfffff3300e007950 */ /* 0x000fea0003c3ffff */
        .weak           $__internal_26_$__cuda_sm3x_div_rn_noftz_f32_slowpath
        .type           $__internal_26_$__cuda_sm3x_div_rn_noftz_f32_slowpath,@function
        .size           $__internal_26_$__cuda_sm3x_div_rn_noftz_f32_slowpath,(.L_x_1227 - $__internal_26_$__cuda_sm3x_div_rn_noftz_f32_slowpath)
$__internal_26_$__cuda_sm3x_div_rn_noftz_f32_slowpath:
        /* <DEDUP_REMOVED lines=34> */
.L_x_900:
        /* <DEDUP_REMOVED lines=13> */
[----:B------:R-:W-:Y:S02]  /*0fc0*/  FFMA R17, R18, R20, R3 ;  /* 0x0000001412117223 */ /* 0x000fe40000000003 */
[----:B------:R-:W-:Y:S02]  /*0fd0*/  IMAD.IADD R16, R16, 0x1, R13 ;  /* 0x0000000110107824 */ /* 0x000fe400078e020d */
        /* <DEDUP_REMOVED lines=15> */
[C---:B------:R-:W-:Y:S01]  /*10d0*/  IADD3 R16, R18.reuse, 0x20, RZ ;  /* 0x0000002012107810 */ /* 0x040fe20007ffe0ff */
[CCC-:B------:R-:W-:Y:S01]  /*10e0*/  FFMA.RM R13, R21.reuse, R17.reuse, R20.reuse ;  /* 0x00000011150d7223 */ /* 0x1c0fe20000004014 */
[----:B------:R-:W-:Y:S02]  /*10f0*/  ISETP.NE.AND P2, PT, R18, RZ, PT ;  /* 0x000000ff1200720c */ /* 0x000fe40003f45270 */
[----:B------:R-:W-:Y:S01]  /*1100*/  LOP3.LUT R15, R4, 0x7fffff, RZ, 0xc0, !PT ;  /* 0x007fffff040f7812 */ /* 0x000fe200078ec0ff */
[----:B------:R-:W-:Y:S01]  /*1110*/  FFMA.RP R4, R21, R17, R20 ;  /* 0x0000001115047223 */ /* 0x000fe20000008014 */
[----:B------:R-:W-:Y:S01]  /*1120*/  IMAD.MOV R17, RZ, RZ, -R18 ;  /* 0x000000ffff117224 */ /* 0x000fe200078e0a12 */
[----:B------:R-:W-:Y:S02]  /*1130*/  ISETP.NE.AND P1, PT, R18, RZ, PT ;  /* 0x000000ff1200720c */ /* 0x000fe40003f25270 */
        /* <DEDUP_REMOVED lines=14> */
.L_x_907:
[----:B------:R-:W-:-:S04]  /*1220*/  LOP3.LUT R3, R3, 0x80000000, RZ, 0xc0, !PT ;  /* 0x8000000003037812 */ /* 0x000fc800078ec0ff */
[----:B------:R-:W-:Y:S01]  /*1230*/  LOP3.LUT R3, R3, 0x7f800000, RZ, 0xfc, !PT ;  /* 0x7f80000003037812 */ /* 0x000fe200078efcff */
[----:B------:R-:W-:Y:S05]  /*1240*/  BRA `(.L_x_908) ;  /* 0x0000001000007947 */ /* 0x000fea0003800000 */
.L_x_906:
[----:B------:R-:W-:Y:S02]  /*1250*/  IMAD R3, R16, 0x800000, R3 ;  /* 0x0080000010037824 */ /* 0x000fe400078e0203 */
.L_x_908:
[----:B------:R-:W-:Y:S05]  /*1260*/  BSYNC B3 ;  /* 0x0000000000037941 */ /* 0x000fea0003800000 */
.L_x_905:
[----:B------:R-:W-:Y:S05]  /*1270*/  BRA `(.L_x_909) ;  /* 0x0000008000007947 */ /* 0x000fea0003800000 */
.L_x_904:
[----:B------:R-:W-:-:S04]  /*1280*/  LOP3.LUT R3, R4, 0x80000000, R3, 0x48, !PT ;  /* 0x8000000004037812 */ /* 0x000fc800078e4803 */
[----:B------:R-:W-:Y:S01]  /*1290*/  LOP3.LUT R3, R3, 0x7f800000, RZ, 0xfc, !PT ;  /* 0x7f80000003037812 */ /* 0x000fe200078efcff */
[----:B------:R-:W-:Y:S05]  /*12a0*/  BRA `(.L_x_909) ;  /* 0x0000005000007947 */ /* 0x000fea0003800000 */
.L_x_903:
[----:B------:R-:W-:Y:S01]  /*12b0*/  LOP3.LUT R3, R4, 0x80000000, R3, 0x48, !PT ;  /* 0x8000000004037812 */ /* 0x000fe200078e4803 */
[----:B------:R-:W-:Y:S05]  /*12c0*/  BRA `(.L_x_909) ;  /* 0x0000003000007947 */ /* 0x000fea0003800000 */
.L_x_902:
[----:B------:R-:W0:Y:S01]  /*12d0*/  MUFU.RSQ R3, -QNAN ;  /* 0xffc0000000037908 */ /* 0x000e220000001400 */
[----:B------:R-:W-:Y:S05]  /*12e0*/  BRA `(.L_x_909) ;  /* 0x0000001000007947 */ /* 0x000fea0003800000 */
.L_x_901:
[----:B------:R-:W-:Y:S02]  /*12f0*/  FADD.FTZ R3, R3, R4 ;  /* 0x0000000403037221 */ /* 0x000fe40000010000 */
.L_x_909:
[----:B------:R-:W-:Y:S05]  /*1300*/  BSYNC B2 ;  /* 0x0000000000027941 */ /* 0x000fea0003800000 */
.L_x_899:
[----:B------:R-:W-:-:S04]  /*1310*/  MOV R15, 0x0 ;  /* 0x00000000000f7802 */ /* 0x000fc80000000f00 */
[----:B------:R-:W-:Y:S05]  /*1320*/  RET.REL.NODEC R14 `(my_apply_particle_deltas_cuda_kernel_forward) ;  /* 0xffffecd00e007950 */ /* 0x000fea0003c3ffff */
.L_x_910:
        /* <DEDUP_REMOVED lines=13> */
.L_x_1227:


//--------------------- .text.my_integrate_particles_cuda_kernel_backward --------------------------
	.section	.text.my_integrate_particles_cuda_kernel_backward,"ax",@progbits
	.sectioninfo	@"SHI_REGISTERS=35"
	.align	128
        .global         my_integrate_particles_cuda_kernel_backward
        .type           my_integrate_particles_cuda_kernel_backward,@function
        .size           my_integrate_particles_cuda_kernel_backward,(.L_x_1229 - my_integrate_particles_cuda_kernel_backward)
        .other          my_integrate_particles_cuda_kernel_backward,@"STO_CUDA_ENTRY STV_DEFAULT"
my_integrate_particles_cuda_kernel_backward:
.text.my_integrate_particles_cuda_kernel_backward:
        /* <DEDUP_REMOVED lines=27> */
[----:B------:R-:W-:Y:S02]  /*01b0*/  ULDC.64 UR16, c[0x0][0x118] ;  /* 0x0000460000107ab9 */ /* 0x000fe40000000a00 */
.L_x_942:
[----:B------:R-:W-:Y:S01]  /*01c0*/  MOV R0, c[0x0][0x280] ;  /* 0x0000a00000007a02 */ /* 0x000fe20000000f00 */
[----:B0-----:R-:W-:Y:S01]  /*01d0*/  IMAD.MOV.U32 R2, RZ, RZ, c[0x0][0x280] ;  /* 0x0000a000ff027624 */ /* 0x001fe200078e00ff */
[----:B------:R-:W-:Y:S02]  /*01e0*/  SHF.R.S32.HI R4, RZ, 0x1f, R17 ;  /* 0x0000001fff047819 */ /* 0x000fe40000011411 */
[----:B------:R-:W-:Y:S01]  /*01f0*/  SHF.R.S32.HI R5, RZ, 0x1f, R0 ;  /* 0x0000001fff057819 */ /* 0x000fe20000011400 */
[----:B------:R-:W-:-:S04]  /*0200*/  IMAD.WIDE.U32 R2, R17, R2, c[0x0][0x260] ;  /* 0x0000980011027625 */ /* 0x000fc800078e0002 */
[----:B------:R-:W-:-:S04]  /*0210*/  IMAD R0, R4, c[0x0][0x280], RZ ;  /* 0x0000a00004007a24 */ /* 0x000fc800078e02ff */
[----:B------:R-:W-:-:S05]  /*0220*/  IMAD R5, R5, R17, R0 ;  /* 0x0000001105057224 */ /* 0x000fca00078e0200 */
        /* <DEDUP_REMOVED lines=9> */
[----:B------:R-:W-:Y:S02]  /*02c0*/  MOV R18, c[0x0][0x210] ;  /* 0x0000840000127a02 */ /* 0x000fe40000000f00 */
[----:B------:R-:W-:Y:S01]  /*02d0*/  SHF.R.S32.HI R13, RZ, 0x1f, R2 ;  /* 0x0000001fff0d7819 */ /* 0x000fe20000011402 */
[----:B------:R-:W-:Y:S01]  /*02e0*/  IMAD.WIDE.U32 R2, R17, R2, c[0x0][0x228] ;  /* 0x00008a0011027625 */ /* 0x000fe200078e0002 */
[----:B------:R-:W-:Y:S02]  /*02f0*/  MOV R6, c[0x0][0x1d8] ;  /* 0x0000760000067a02 */ /* 0x000fe40000000f00 */
[----:B------:R-:W-:Y:S01]  /*0300*/  SHF.R.S32.HI R12, RZ, 0x1f, R18 ;  /* 0x0000001fff0c7819 */ /* 0x000fe20000011412 */
[----:B------:R-:W-:Y:S01]  /*0310*/  IMAD R5, R13, R17, R0 ;  /* 0x000000110d057224 */ /* 0x000fe200078e0200 */
[----:B------:R-:W-:Y:S01]  /*0320*/  SHF.R.S32.HI R10, RZ, 0x1f, R6 ;  /* 0x0000001fff0a7819 */ /* 0x000fe20000011406 */
[----:B------:R-:W-:-:S02]  /*0330*/  IMAD R0, R4, c[0x0][0x210], RZ ;  /* 0x0000840004007a24 */ /* 0x000fc400078e02ff */
[----:B------:R-:W-:Y:S02]  /*0340*/  IMAD.IADD R3, R3, 0x1, R5 ;  /* 0x0000000103037824 */ /* 0x000fe400078e0205 */
[----:B------:R-:W-:Y:S02]  /*0350*/  IMAD R4, R4, c[0x0][0x1d8], RZ ;  /* 0x0000760004047a24 */ /* 0x000fe400078e02ff */
[----:B------:R-:W-:-:S04]  /*0360*/  IMAD.WIDE.U32 R18, R17, R18, c[0x0][0x1f0] ;  /* 0x00007c0011127625 */ /* 0x000fc800078e0012 */
[----:B------:R-:W-:Y:S02]  /*0370*/  IMAD R9, R12, R17, R0 ;  /* 0x000000110c097224 */ /* 0x000fe400078e0200 */
[----:B------:R-:W2:Y:S01]  /*0380*/  LDG.E R0, [R2.64] ;  /* 0x0000001002007981 */ /* 0x000ea2000c1e1900 */
[----:B------:R-:W-:Y:S02]  /*0390*/  IMAD.WIDE.U32 R6, R17, R6, c[0x0][0x1b8] ;  /* 0x00006e0011067625 */ /* 0x000fe400078e0006 */
[----:B------:R-:W-:Y:S02]  /*03a0*/  IADD3 R19, R19, R9, RZ ;  /* 0x0000000913137210 */ /* 0x000fe40007ffe0ff */
[----:B------:R-:W-:-:S03]  /*03b0*/  IMAD R5, R10, R17, R4 ;  /* 0x000000110a057224 */ /* 0x000fc600078e0204 */
[----:B------:R-:W3:Y:S02]  /*03c0*/  LDG.E R11, [R18.64+0x4] ;  /* 0x00000410120b7981 */ /* 0x000ee4000c1e1900 */
[----:B------:R-:W-:Y:S02]  /*03d0*/  IADD3 R7, R7, R5, RZ ;  /* 0x0000000507077210 */ /* 0x000fe40007ffe0ff */
[----:B------:R-:W4:Y:S04]  /*03e0*/  LDG.E R8, [R18.64] ;  /* 0x0000001012087981 */ /* 0x000f28000c1e1900 */
[----:B------:R-:W5:Y:S04]  /*03f0*/  LDG.E R23, [R6.64+0x4] ;  /* 0x0000041006177981 */ /* 0x000f68000c1e1900 */
[----:B------:R-:W5:Y:S04]  /*0400*/  LDG.E R9, [R18.64+0x8] ;  /* 0x0000081012097981 */ /* 0x000f68000c1e1900 */
[----:B------:R-:W5:Y:S04]  /*0410*/  LDG.E R21, [R6.64] ;  /* 0x0000001006157981 */ /* 0x000f68000c1e1900 */
[----:B------:R-:W5:Y:S01]  /*0420*/  LDG.E R25, [R6.64+0x8] ;  /* 0x0000081006197981 */ /* 0x000f62000c1e1900 */
[----:B------:R-:W-:Y:S01]  /*0430*/  BSSY B1, `(.L_x_913) ;  /* 0x0000019000017945 */ /* 0x000fe20003800000 */
[----:B--2---:R-:W-:-:S05]  /*0440*/  FSET.BF.LT.AND R2, -R0, RZ, PT ;  /* 0x000000ff0002720a */ /* 0x004fca0003801100 */
[C---:B------:R-:W-:Y:S01]  /*0450*/  FMUL R5, R2.reuse, c[0x0][0x29c] ;  /* 0x0000a70002057a20 */ /* 0x040fe20000400000 */
[----:B------:R-:W-:-:S03]  /*0460*/  FMUL R3, R2, c[0x0][0x298] ;  /* 0x0000a60002037a20 */ /* 0x000fc60000400000 */
[----:B---3--:R-:W-:Y:S01]  /*0470*/  FFMA R16, R0, R11, R5 ;  /* 0x0000000b00107223 */ /* 0x008fe20000000005 */
[----:B------:R-:W-:Y:S01]  /*0480*/  FMUL R5, R2, c[0x0][0x2a0] ;  /* 0x0000a80002057a20 */ /* 0x000fe20000400000 */
[----:B----4-:R-:W-:Y:S02]  /*0490*/  FFMA R4, R0, R8, R3 ;  /* 0x0000000800047223 */ /* 0x010fe40000000003 */
[----:B-----5:R-:W-:Y:S01]  /*04a0*/  FFMA R3, R16, c[0x0][0x2a4], R23 ;  /* 0x0000a90010037a23 */ /* 0x020fe20000000017 */
[----:B------:R-:W-:-:S03]  /*04b0*/  FFMA R2, R0, R9, R5 ;  /* 0x0000000900027223 */ /* 0x000fc60000000005 */
[----:B------:R-:W-:Y:S01]  /*04c0*/  FMUL R5, R3, R3 ;  /* 0x0000000303057220 */ /* 0x000fe20000400000 */
[----:B------:R-:W-:Y:S01]  /*04d0*/  FFMA R4, R4, c[0x0][0x2a4], R21 ;  /* 0x0000a90004047a23 */ /* 0x000fe20000000015 */
[----:B------:R-:W-:-:S03]  /*04e0*/  FFMA R2, R2, c[0x0][0x2a4], R25 ;  /* 0x0000a90002027a23 */ /* 0x000fc60000000019 */
[----:B------:R-:W-:-:S04]  /*04f0*/  FFMA R5, R4, R4, R5 ;  /* 0x0000000404057223 */ /* 0x000fc80000000005 */
[----:B------:R-:W-:-:S05]  /*0500*/  FFMA R6, R2, R2, R5 ;  /* 0x0000000202067223 */ /* 0x000fca0000000005 */
[----:B------:R-:W-:Y:S01]  /*0510*/  IADD3 R7, R6, -0xd000000, RZ ;  /* 0xf300000006077810 */ /* 0x000fe20007ffe0ff */
[----:B------:R0:W1:Y:S03]  /*0520*/  MUFU.RSQ R5, R6 ;  /* 0x0000000600057308 */ /* 0x0000660000001400 */
[----:B------:R-:W-:-:S13]  /*0530*/  ISETP.GT.U32.AND P0, PT, R7, 0x727fffff, PT ;  /* 0x727fffff0700780c */ /* 0x000fda0003f04070 */
[----:B------:R-:W-:Y:S05]  /*0540*/  @!P0 BRA `(.L_x_914) ;  /* 0x0000003000008947 */ /* 0x000fea0003800000 */
[----:B01----:R-:W-:Y:S02]  /*0550*/  MOV R22, 0x570 ;  /* 0x0000057000167802 */ /* 0x003fe40000000f00 */
[----:B------:R-:W-:Y:S05]  /*0560*/  CALL.REL.NOINC `($__internal_27_$__cuda_sm20_sqrt_rn_f32_slowpath) ;  /* 0x0000131000007944 */ /* 0x000fea0003c00000 */
[----:B------:R-:W-:Y:S05]  /*0570*/  BRA `(.L_x_915) ;  /* 0x0000004000007947 */ /* 0x000fea0003800000 */
.L_x_914:
[----:B01----:R-:W-:Y:S01]  /*0580*/  FMUL.FTZ R21, R6, R5 ;  /* 0x0000000506157220 */ /* 0x003fe20000410000 */
[----:B------:R-:W-:-:S03]  /*0590*/  FMUL.FTZ R5, R5, 0.5 ;  /* 0x3f00000005057820 */ /* 0x000fc60000410000 */
[----:B------:R-:W-:-:S04]  /*05a0*/  FFMA R6, -R21, R21, R6 ;  /* 0x0000001515067223 */ /* 0x000fc80000000106 */
[----:B------:R-:W-:Y:S02]  /*05b0*/  FFMA R21, R6, R5, R21 ;  /* 0x0000000506157223 */ /* 0x000fe40000000015 */
.L_x_915:
[----:B------:R-:W-:Y:S05]  /*05c0*/  BSYNC B1 ;  /* 0x0000000000017941 */ /* 0x000fea0003800000 */
.L_x_913:
        /* <DEDUP_REMOVED lines=13> */
[----:B------:R-:W-:Y:S01]  /*06a0*/  MOV R5, c[0x0][0x2a8] ;  /* 0x0000aa0000057a02 */ /* 0x000fe20000000f00 */
[----:B------:R-:W-:Y:S01]  /*06b0*/  IMAD.MOV.U32 R6, RZ, RZ, R21 ;  /* 0x000000ffff067224 */ /* 0x000fe200078e0015 */
[----:B------:R-:W-:Y:S02]  /*06c0*/  MOV R24, 0x6e0 ;  /* 0x000006e000187802 */ /* 0x000fe40000000f00 */
[----:B------:R-:W-:Y:S05]  /*06d0*/  CALL.REL.NOINC `($__internal_28_$__cuda_sm3x_div_rn_noftz_f32_slowpath) ;  /* 0x0000131000007944 */ /* 0x000fea0003c00000 */
[----:B0-----:R-:W-:Y:S02]  /*06e0*/  MOV R14, R5 ;  /* 0x00000005000e7202 */ /* 0x001fe40000000f00 */
.L_x_917:
[----:B------:R-:W-:Y:S05]  /*06f0*/  BSYNC B1 ;  /* 0x0000000000017941 */ /* 0x000fea0003800000 */
.L_x_916:
        /* <DEDUP_REMOVED lines=16> */
.L_x_918:
[----:B------:R-:W-:Y:S01]  /*0800*/  ISETP.NE.U32.AND P0, PT, RZ, c[0x0][0x2f0], PT ;  /* 0x0000bc00ff007a0c */ /* 0x000fe20003f05070 */
[----:B------:R-:W-:Y:S01]  /*0810*/  CS2R R22, SRZ ;  /* 0x0000000000167805 */ /* 0x000fe2000001ff00 */
[----:B------:R-:W-:-:S02]  /*0820*/  MOV R25, RZ ;  /* 0x000000ff00197202 */ /* 0x000fc40000000f00 */
[----:B------:R-:W-:-:S13]  /*0830*/  ISETP.NE.AND.EX P0, PT, RZ, c[0x0][0x2f4], PT, P0 ;  /* 0x0000bd00ff007a0c */ /* 0x000fda0003f05300 */
[----:B------:R-:W-:Y:S05]  /*0840*/  @!P0 BRA `(.L_x_919) ;  /* 0x000000c000008947 */ /* 0x000fea0003800000 */
[----:B------:R-:W-:Y:S01]  /*0850*/  SHF.R.S32.HI R16, RZ, 0x1f, R17 ;  /* 0x0000001fff107819 */ /* 0x000fe20000011411 */
[----:B------:R-:W-:-:S04]  /*0860*/  IMAD.MOV.U32 R6, RZ, RZ, c[0x0][0x308] ;  /* 0x0000c200ff067624 */ /* 0x000fc800078e00ff */
        /* <DEDUP_REMOVED lines=10> */
.L_x_919:
        /* <DEDUP_REMOVED lines=16> */
.L_x_920:
        /* <DEDUP_REMOVED lines=17> */
[----:B----4-:R-:W-:-:S02]  /*0b20*/  FADD R5, RZ, R5 ;  /* 0x00000005ff057221 */ /* 0x010fc40000000000 */
.L_x_921:
[----:B------:R-:W-:Y:S01]  /*0b30*/  FSETP.GT.AND P0, PT, R21, c[0x0][0x2a8], PT ;  /* 0x0000aa0015007a0b */ /* 0x000fe20003f04000 */
[----:B------:R-:W-:Y:S01]  /*0b40*/  FADD R18, RZ, R16 ;  /* 0x00000010ff127221 */ /* 0x000fe20000000000 */
[----:B------:R-:W-:Y:S01]  /*0b50*/  FADD R19, RZ, R19 ;  /* 0x00000013ff137221 */ /* 0x000fe20000000000 */
[----:B------:R-:W-:Y:S01]  /*0b60*/  FADD R16, RZ, R5 ;  /* 0x00000005ff107221 */ /* 0x000fe20000000000 */
[----:B------:R-:W-:Y:S01]  /*0b70*/  BSSY B1, `(.L_x_922) ;  /* 0x0000021000017945 */ /* 0x000fe20003800000 */
[----:B------:R-:W-:Y:S01]  /*0b80*/  MOV R20, RZ ;  /* 0x000000ff00147202 */ /* 0x000fe20000000f00 */
[----:B------:R-:W-:Y:S01]  /*0b90*/  FFMA R22, R19, c[0x0][0x2a4], R22 ;  /* 0x0000a90013167a23 */ /* 0x000fe20000000016 */
[----:B------:R-:W-:Y:S01]  /*0ba0*/  FFMA R25, R18, c[0x0][0x2a4], R25 ;  /* 0x0000a90012197a23 */ /* 0x000fe20000000019 */
[----:B------:R-:W-:-:S05]  /*0bb0*/  FFMA R23, R16, c[0x0][0x2a4], R23 ;  /* 0x0000a90010177a23 */ /* 0x000fca0000000017 */
[----:B------:R-:W-:Y:S05]  /*0bc0*/  @!P0 BRA `(.L_x_923) ;  /* 0x000001b000008947 */ /* 0x000fea0003800000 */
[----:B------:R-:W-:Y:S01]  /*0bd0*/  FADD R25, RZ, R25 ;  /* 0x00000019ff197221 */ /* 0x000fe20000000000 */
[----:B------:R-:W-:Y:S01]  /*0be0*/  FADD R7, RZ, R22 ;  /* 0x00000016ff077221 */ /* 0x000fe20000000000 */
[----:B------:R-:W-:Y:S01]  /*0bf0*/  FADD R23, RZ, R23 ;  /* 0x00000017ff177221 */ /* 0x000fe20000000000 */
[----:B------:R-:W0:Y:S01]  /*0c00*/  MUFU.RCP R6, R21 ;  /* 0x0000001500067308 */ /* 0x000e220000001000 */
[-C--:B------:R-:W-:Y:S01]  /*0c10*/  FMUL R5, R3, R25.reuse ;  /* 0x0000001903057220 */ /* 0x080fe20000400000 */
[----:B------:R-:W-:Y:S01]  /*0c20*/  BSSY B2, `(.L_x_924) ;  /* 0x0000014000027945 */ /* 0x000fe20003800000 */
[C---:B------:R-:W-:Y:S01]  /*0c30*/  FMUL R25, R14.reuse, R25 ;  /* 0x000000190e197220 */ /* 0x040fe20000400000 */
[-C--:B------:R-:W-:Y:S01]  /*0c40*/  FMUL R22, R14, R7.reuse ;  /* 0x000000070e167220 */ /* 0x080fe20000400000 */
[----:B------:R-:W-:-:S04]  /*0c50*/  FFMA R5, R4, R7, R5 ;  /* 0x0000000704057223 */ /* 0x000fc80000000005 */
[-C--:B------:R-:W-:Y:S01]  /*0c60*/  FFMA R5, R2, R23.reuse, R5 ;  /* 0x0000001702057223 */ /* 0x080fe20000000005 */
[----:B------:R-:W-:-:S03]  /*0c70*/  FMUL R23, R14, R23 ;  /* 0x000000170e177220 */ /* 0x000fc60000400000 */
[----:B------:R-:W-:Y:S01]  /*0c80*/  FADD R27, RZ, R5 ;  /* 0x00000005ff1b7221 */ /* 0x000fe20000000000 */
[----:B0-----:R-:W-:-:S03]  /*0c90*/  FFMA R29, R6, -R21, 1 ;  /* 0x3f800000061d7423 */ /* 0x001fc60000000815 */
[----:B------:R-:W-:Y:S01]  /*0ca0*/  FMUL R27, R14, R27 ;  /* 0x0000001b0e1b7220 */ /* 0x000fe20000400000 */
[----:B------:R-:W-:-:S03]  /*0cb0*/  FFMA R5, R6, R29, R6 ;  /* 0x0000001d06057223 */ /* 0x000fc60000000006 */
[----:B------:R-:W0:Y:S01]  /*0cc0*/  FCHK P0, R27, R21 ;  /* 0x000000151b007302 */ /* 0x000e220000000000 */
[----:B------:R-:W-:-:S04]  /*0cd0*/  FFMA R6, R5, R27, RZ ;  /* 0x0000001b05067223 */ /* 0x000fc800000000ff */
[----:B------:R-:W-:-:S04]  /*0ce0*/  FFMA R20, R6, -R21, R27 ;  /* 0x8000001506147223 */ /* 0x000fc8000000001b */
[----:B------:R-:W-:Y:S01]  /*0cf0*/  FFMA R20, R5, R20, R6 ;  /* 0x0000001405147223 */ /* 0x000fe20000000006 */
[----:B0-----:R-:W-:Y:S05]  /*0d00*/  @!P0 BRA `(.L_x_925) ;  /* 0x0000005000008947 */ /* 0x001fea0003800000 */
[----:B------:R-:W-:Y:S01]  /*0d10*/  IMAD.MOV.U32 R5, RZ, RZ, R27 ;  /* 0x000000ffff057224 */ /* 0x000fe200078e001b */
[----:B------:R-:W-:Y:S02]  /*0d20*/  MOV R6, R21 ;  /* 0x0000001500067202 */ /* 0x000fe40000000f00 */
[----:B------:R-:W-:Y:S02]  /*0d30*/  MOV R24, 0xd50 ;  /* 0x00000d5000187802 */ /* 0x000fe40000000f00 */
[----:B------:R-:W-:Y:S05]  /*0d40*/  CALL.REL.NOINC `($__internal_28_$__cuda_sm3x_div_rn_noftz_f32_slowpath) ;  /* 0x00000ca000007944 */ /* 0x000fea0003c00000 */
[----:B0-----:R-:W-:Y:S02]  /*0d50*/  MOV R20, R5 ;  /* 0x0000000500147202 */ /* 0x001fe40000000f00 */
.L_x_925:
[----:B------:R-:W-:Y:S05]  /*0d60*/  BSYNC B2 ;  /* 0x0000000000027941 */ /* 0x000fea0003800000 */
.L_x_924:
[----:B------:R-:W-:Y:S02]  /*0d70*/  FADD R20, RZ, -R20 ;  /* 0x80000014ff147221 */ /* 0x000fe40000000000 */
.L_x_923:
[----:B------:R-:W-:Y:S05]  /*0d80*/  BSYNC B1 ;  /* 0x0000000000017941 */ /* 0x000fea0003800000 */
.L_x_922:
        /* <DEDUP_REMOVED lines=18> */
[----:B------:R-:W-:Y:S05]  /*0eb0*/  CALL.REL.NOINC `($__internal_28_$__cuda_sm3x_div_rn_noftz_f32_slowpath) ;  /* 0x00000b3000007944 */ /* 0x000fea0003c00000 */
[----:B0-----:R-:W-:Y:S02]  /*0ec0*/  IMAD.MOV.U32 R22, RZ, RZ, R5 ;  /* 0x000000ffff167224 */ /* 0x001fe400078e0005 */
.L_x_929:
[----:B------:R-:W-:Y:S05]  /*0ed0*/  BSYNC B2 ;  /* 0x0000000000027941 */ /* 0x000fea0003800000 */
.L_x_928:
        /* <DEDUP_REMOVED lines=13> */
[----:B0-----:R-:W-:Y:S02]  /*0fb0*/  MOV R4, R5 ;  /* 0x0000000500047202 */ /* 0x001fe40000000f00 */
.L_x_931:
[----:B------:R-:W-:Y:S05]  /*0fc0*/  BSYNC B2 ;  /* 0x0000000000027941 */ /* 0x000fea0003800000 */
.L_x_930:
        /* <DEDUP_REMOVED lines=12> */
[----:B------:R-:W-:Y:S05]  /*1090*/  CALL.REL.NOINC `($__internal_28_$__cuda_sm3x_div_rn_noftz_f32_slowpath) ;  /* 0x0000095000007944 */ /* 0x000fea0003c00000 */
[----:B0-----:R-:W-:Y:S02]  /*10a0*/  MOV R6, R5 ;  /* 0x0000000500067202 */ /* 0x001fe40000000f00 */
.L_x_933:
[----:B------:R-:W-:Y:S05]  /*10b0*/  BSYNC B2 ;  /* 0x0000000000027941 */ /* 0x000fea0003800000 */
.L_x_932:
[-C--:B------:R-:W-:Y:S01]  /*10c0*/  FFMA R27, R22, R20.reuse, R27 ;  /* 0x00000014161b7223 */ /* 0x080fe2000000001b */
[-C--:B------:R-:W-:Y:S01]  /*10d0*/  FFMA R25, R4, R20.reuse, R25 ;  /* 0x0000001404197223 */ /* 0x080fe20000000019 */
[----:B------:R-:W-:Y:S02]  /*10e0*/  FFMA R23, R6, R20, R23 ;  /* 0x0000001406177223 */ /* 0x000fe40000000017 */
.L_x_927:
[----:B------:R-:W-:Y:S05]  /*10f0*/  BSYNC B1 ;  /* 0x0000000000017941 */ /* 0x000fea0003800000 */
.L_x_926:
[----:B------:R-:W-:Y:S01]  /*1100*/  FADD R2, RZ, R25 ;  /* 0x00000019ff027221 */ /* 0x000fe20000000000 */
[----:B------:R-:W-:Y:S01]  /*1110*/  ISETP.NE.U32.AND P0, PT, RZ, c[0x0][0x3c8], PT ;  /* 0x0000f200ff007a0c */ /* 0x000fe20003f05070 */
[----:B------:R-:W-:Y:S01]  /*1120*/  FADD R3, RZ, R27 ;  /* 0x0000001bff037221 */ /* 0x000fe20000000000 */
[----:B------:R-:W-:Y:S01]  /*1130*/  FADD R4, RZ, R23 ;  /* 0x00000017ff047221 */ /* 0x000fe20000000000 */
[----:B------:R-:W-:Y:S01]  /*1140*/  FFMA R6, R2, c[0x0][0x2a4], RZ ;  /* 0x0000a90002067a23 */ /* 0x000fe200000000ff */
[----:B------:R-:W-:Y:S01]  /*1150*/  ISETP.NE.AND.EX P0, PT, RZ, c[0x0][0x3cc], PT, P0 ;  /* 0x0000f300ff007a0c */ /* 0x000fe20003f05300 */
[----:B------:R-:W-:Y:S01]  /*1160*/  FFMA R5, R3, c[0x0][0x2a4], RZ ;  /* 0x0000a90003057a23 */ /* 0x000fe200000000ff */
[----:B------:R-:W-:Y:S01]  /*1170*/  FFMA R7, R4, c[0x0][0x2a4], RZ ;  /* 0x0000a90004077a23 */ /* 0x000fe200000000ff */
[-C--:B------:R-:W-:Y:S01]  /*1180*/  FMUL R11, R11, R6.reuse ;  /* 0x000000060b0b7220 */ /* 0x080fe20000400000 */
[----:B------:R-:W-:-:S03]  /*1190*/  FFMA R6, R0, R6, RZ ;  /* 0x0000000600067223 */ /* 0x000fc600000000ff */
[-C--:B------:R-:W-:Y:S01]  /*11a0*/  FFMA R8, R8, R5.reuse, R11 ;  /* 0x0000000508087223 */ /* 0x080fe2000000000b */
[----:B------:R-:W-:-:S03]  /*11b0*/  FFMA R5, R0, R5, RZ ;  /* 0x0000000500057223 */ /* 0x000fc600000000ff */
[-C--:B------:R-:W-:Y:S01]  /*11c0*/  FFMA R8, R9, R7.reuse, R8 ;  /* 0x0000000709087223 */ /* 0x080fe20000000008 */
[----:B------:R-:W-:Y:S01]  /*11d0*/  FFMA R7, R0, R7, RZ ;  /* 0x0000000700077223 */ /* 0x000fe200000000ff */
[----:B------:R-:W-:Y:S02]  /*11e0*/  SHF.R.S32.HI R0, RZ, 0x1f, R17 ;  /* 0x0000001fff007819 */ /* 0x000fe40000011411 */
        /* <DEDUP_REMOVED lines=10> */
.L_x_934:
[----:B------:R-:W-:-:S04]  /*1290*/  ISETP.NE.U32.AND P0, PT, RZ, c[0x0][0x230], PT ;  /* 0x00008c00ff007a0c */ /* 0x000fc80003f05070 */
[----:B------:R-:W-:-:S13]  /*12a0*/  ISETP.NE.AND.EX P0, PT, RZ, c[0x0][0x234], PT, P0 ;  /* 0x00008d00ff007a0c */ /* 0x000fda0003f05300 */
[----:B------:R-:W-:Y:S05]  /*12b0*/  @!P0 BRA `(.L_x_935) ;  /* 0x0000006000008947 */ /* 0x000fea0003800000 */
[----:B------:R-:W-:Y:S01]  /*12c0*/  MOV R8, c[0x0][0x248] ;  /* 0x0000920000087a02 */ /* 0x000fe20000000f00 */
[----:B------:R-:W-:-:S04]  /*12d0*/  IMAD R20, R0, c[0x0][0x248], RZ ;  /* 0x0000920000147a24 */ /* 0x000fc800078e02ff */
[----:B------:R-:W-:Y:S02]  /*12e0*/  IMAD R13, R13, R17, R20 ;  /* 0x000000110d0d7224 */ /* 0x000fe400078e0214 */
[----:B------:R-:W-:-:S04]  /*12f0*/  IMAD.WIDE.U32 R8, R17, R8, c[0x0][0x230] ;  /* 0x00008c0011087625 */ /* 0x000fc800078e0008 */
[----:B------:R-:W-:-:S05]  /*1300*/  IMAD.IADD R9, R13, 0x1, R9 ;  /* 0x000000010d097824 */ /* 0x000fca00078e0209 */
[----:B------:R0:W-:Y:S02]  /*1310*/  RED.E.ADD.F32.FTZ.RN.STRONG.GPU [R8.64], R21 ;  /* 0x000000150800798e */ /* 0x0001e4000c10e790 */
.L_x_935:
        /* <DEDUP_REMOVED lines=13> */
.L_x_936:
[----:B------:R-:W-:-:S04]  /*13f0*/  ISETP.NE.U32.AND P0, PT, RZ, c[0x0][0x1f8], PT ;  /* 0x00007e00ff007a0c */ /* 0x000fc80003f05070 */
[----:B------:R-:W-:-:S13]  /*1400*/  ISETP.NE.AND.EX P0, PT, RZ, c[0x0][0x1fc], PT, P0 ;  /* 0x00007f00ff007a0c */ /* 0x000fda0003f05300 */
[----:B------:R-:W-:Y:S05]  /*1410*/  @!P0 BRA `(.L_x_937) ;  /* 0x0000008000008947 */ /* 0x000fea0003800000 */
[----:B0-----:R-:W-:Y:S01]  /*1420*/  IMAD R9, R0, c[0x0][0x210], RZ ;  /* 0x0000840000097a24 */ /* 0x001fe200078e02ff */
[----:B------:R-:W-:-:S03]  /*1430*/  MOV R8, c[0x0][0x210] ;  /* 0x0000840000087a02 */ /* 0x000fc60000000f00 */
[----:B------:R-:W-:Y:S02]  /*1440*/  IMAD R11, R12, R17, R9 ;  /* 0x000000110c0b7224 */ /* 0x000fe400078e0209 */
[----:B------:R-:W-:-:S05]  /*1450*/  IMAD.WIDE.U32 R8, R17, R8, c[0x0][0x1f8] ;  /* 0x00007e0011087625 */ /* 0x000fca00078e0008 */
[----:B------:R-:W-:-:S05]  /*1460*/  IADD3 R9, R11, R9, RZ ;  /* 0x000000090b097210 */ /* 0x000fca0007ffe0ff */
[----:B------:R0:W-:Y:S04]  /*1470*/  RED.E.ADD.F32.FTZ.RN.STRONG.GPU [R8.64], R5 ;  /* 0x000000050800798e */ /* 0x0001e8000c10e790 */
[----:B------:R0:W-:Y:S04]  /*1480*/  RED.E.ADD.F32.FTZ.RN.STRONG.GPU [R8.64+0x4], R6 ;  /* 0x000004060800798e */ /* 0x0001e8000c10e790 */
[----:B------:R0:W-:Y:S02]  /*1490*/  RED.E.ADD.F32.FTZ.RN.STRONG.GPU [R8.64+0x8], R7 ;  /* 0x000008070800798e */ /* 0x0001e4000c10e790 */
.L_x_937:
[----:B------:R-:W-:-:S04]  /*14a0*/  ISETP.NE.U32.AND P0, PT, RZ, c[0x0][0x358], PT ;  /* 0x0000d600ff007a0c */ /* 0x000fc80003f05070 */
[----:B------:R-:W-:-:S13]  /*14b0*/  ISETP.NE.AND.EX P0, PT, RZ, c[0x0][0x35c], PT, P0 ;  /* 0x0000d700ff007a0c */ /* 0x000fda0003f05300 */
[----:B------:R-:W-:Y:S05]  /*14c0*/  @!P0 BRA `(.L_x_938) ;  /* 0x000000a000008947 */ /* 0x000fea0003800000 */
[----:B------:R-:W-:Y:S01]  /*14d0*/  SHF.R.S32.HI R0, RZ, 0x1f, R17 ;  /* 0x0000001fff007819 */ /* 0x000fe20000011411 */
[----:B0-----:R-:W-:-:S04]  /*14e0*/  IMAD.MOV.U32 R6, RZ, RZ, c[0x0][0x378] ;  /* 0x0000de00ff067624 */ /* 0x001fc800078e00ff */
        /* <DEDUP_REMOVED lines=8> */
.L_x_938:
        /* <DEDUP_REMOVED lines=8> */
[----:B------:R0:W-:Y:S04]  /*15f0*/  RED.E.ADD.F32.FTZ.RN.STRONG.GPU [R6.64], R3 ;  /* 0x000000030600798e */ /* 0x0001e8000c10e790 */
[----:B------:R0:W-:Y:S04]  /*1600*/  RED.E.ADD.F32.FTZ.RN.STRONG.GPU [R6.64+0x4], R2 ;  /* 0x000004020600798e */ /* 0x0001e8000c10e790 */
[----:B------:R0:W-:Y:S02]  /*1610*/  RED.E.ADD.F32.FTZ.RN.STRONG.GPU [R6.64+0x8], R4 ;  /* 0x000008040600798e */ /* 0x0001e4000c10e790 */
.L_x_939:
[----:B------:R-:W-:-:S04]  /*1620*/  ISETP.NE.U32.AND P0, PT, RZ, c[0x0][0x320], PT ;  /* 0x0000c800ff007a0c */ /* 0x000fc80003f05070 */
[----:B------:R-:W-:-:S13]  /*1630*/  ISETP.NE.AND.EX P0, PT, RZ, c[0x0][0x324], PT, P0 ;  /* 0x0000c900ff007a0c */ /* 0x000fda0003f05300 */
[----:B------:R-:W-:Y:S05]  /*1640*/  @!P0 BRA `(.L_x_940) ;  /* 0x000000a000008947 */ /* 0x000fea0003800000 */
[----:B------:R-:W-:Y:S02]  /*1650*/  SHF.R.S32.HI R0, RZ, 0x1f, R17 ;  /* 0x0000001fff007819 */ /* 0x000fe40000011411 */
[----:B0-----:R-:W-:-:S03]  /*1660*/  MOV R2, c[0x0][0x340] ;  /* 0x0000d00000027a02 */ /* 0x001fc60000000f00 */
[----:B------:R-:W-:Y:S02]  /*1670*/  IMAD R0, R0, c[0x0][0x340], RZ ;  /* 0x0000d00000007a24 */ /* 0x000fe400078e02ff */
[----:B------:R-:W-:-:S04]  /*1680*/  IMAD.WIDE.U32 R2, R17, R2, c[0x0][0x320] ;  /* 0x0000c80011027625 */ /* 0x000fc800078e0002 */
[----:B------:R-:W-:-:S04]  /*1690*/  IMAD R5, R17, UR14, R0 ;  /* 0x0000000e11057c24 */ /* 0x000fc8000f8e0200 */
[----:B------:R-:W-:-:S05]  /*16a0*/  IMAD.IADD R3, R3, 0x1, R5 ;  /* 0x0000000103037824 */ /* 0x000fca00078e0205 */
[----:B------:R0:W-:Y:S04]  /*16b0*/  RED.E.ADD.F32.FTZ.RN.STRONG.GPU [R2.64], R19 ;  /* 0x000000130200798e */ /* 0x0001e8000c10e790 */
[----:B------:R0:W-:Y:S04]  /*16c0*/  RED.E.ADD.F32.FTZ.RN.STRONG.GPU [R2.64+0x4], R18 ;  /* 0x000004120200798e */ /* 0x0001e8000c10e790 */
[----:B------:R0:W-:Y:S01]  /*16d0*/  RED.E.ADD.F32.FTZ.RN.STRONG.GPU [R2.64+0x8], R16 ;  /* 0x000008100200798e */ /* 0x0001e2000c10e790 */
[----:B------:R-:W-:Y:S05]  /*16e0*/  BRA `(.L_x_912) ;  /* 0x000000c000007947 */ /* 0x000fea0003800000 */
.L_x_940:
        /* <DEDUP_REMOVED lines=11> */
[----:B------:R0:W-:Y:S02]  /*17a0*/  RED.E.ADD.F32.FTZ.RN.STRONG.GPU [R2.64+0x8], R16 ;  /* 0x000008100200798e */ /* 0x0001e4000c10e790 */
.L_x_912:
[----:B------:R-:W-:Y:S05]  /*17b0*/  BSYNC B0 ;  /* 0x0000000000007941 */ /* 0x000fea0003800000 */
.L_x_911:
        /* <DEDUP_REMOVED lines=11> */
.L_x_941:
[----:B------:R-:W-:Y:S05]  /*1870*/  EXIT ;  /* 0x000000000000794d */ /* 0x000fea0003800000 */
        .weak           $__internal_27_$__cuda_sm20_sqrt_rn_f32_slowpath
        .type           $__internal_27_$__cuda_sm20_sqrt_rn_f32_slowpath,@function
        .size           $__internal_27_$__cuda_sm20_sqrt_rn_f32_slowpath,($__internal_28_$__cuda_sm3x_div_rn_noftz_f32_slowpath - $__internal_27_$__cuda_sm20_sqrt_rn_f32_slowpath)
$__internal_27_$__cuda_sm20_sqrt_rn_f32_slowpath:
        /* <DEDUP_REMOVED lines=19> */
.L_x_943:
[----:B------:R-:W-:Y:S02]  /*19b0*/  MOV R21, R6 ;  /* 0x0000000600157202 */ /* 0x000fe40000000f00 */
[----:B------:R-:W-:Y:S02]  /*19c0*/  MOV R6, R22 ;  /* 0x0000001600067202 */ /* 0x000fe40000000f00 */
[----:B------:R-:W-:-:S04]  /*19d0*/  MOV R7, 0x0 ;  /* 0x0000000000077802 */ /* 0x000fc80000000f00 */
[----:B------:R-:W-:Y:S05]  /*19e0*/  RET.REL.NODEC R6 `(my_integrate_particles_cuda_kernel_backward) ;  /* 0xffffe61006007950 */ /* 0x000fea0003c3ffff */
        .weak           $__internal_28_$__cuda_sm3x_div_rn_noftz_f32_slowpath
        .type           $__internal_28_$__cuda_sm3x_div_rn_noftz_f32_slowpath,@function
        .size           $__internal_28_$__cuda_sm3x_div_rn_noftz_f32_slowpath,(.L_x_1229 - $__internal_28_$__cuda_sm3x_div_rn_noftz_f32_slowpath)
$__internal_28_$__cuda_sm3x_div_rn_noftz_f32_slowpath:
        /* <DEDUP_REMOVED lines=29> */
[----:B------:R-:W-:Y:S01]  /*1bc0*/  @P0 IMAD.MOV.U32 R26, RZ, RZ, RZ ;  /* 0x000000ffff1a0224 */ /* 0x000fe200078e00ff */
[----:B------:R-:W-:Y:S01]  /*1bd0*/  @!P0 MOV R26, 0xffffffc0 ;  /* 0xffffffc0001a8802 */ /* 0x000fe20000000f00 */
[----:B------:R-:W-:Y:S01]  /*1be0*/  @!P0 FFMA R5, R5, 1.84467440737095516160e+19, RZ ;  /* 0x5f80000005058823 */ /* 0x000fe200000000ff */
[----:B------:R-:W-:Y:S02]  /*1bf0*/  @!P1 FFMA R6, R6, 1.84467440737095516160e+19, RZ ;  /* 0x5f80000006069823 */ /* 0x000fe400000000ff */
[----:B------:R-:W-:Y:S02]  /*1c00*/  @!P1 IADD3 R26, R26, 0x40, RZ ;  /* 0x000000401a1a9810 */ /* 0x000fe40007ffe0ff */
.L_x_945:
        /* <DEDUP_REMOVED lines=30> */
[C---:B------:R-:W-:Y:S02]  /*1df0*/  IADD3 R31, R7.reuse, 0x20, RZ ;  /* 0x00000020071f7810 */ /* 0x040fe40007ffe0ff */
[C---:B------:R-:W-:Y:S02]  /*1e00*/  ISETP.NE.AND P2, PT, R7.reuse, RZ, PT ;  /* 0x000000ff0700720c */ /* 0x040fe40003f45270 */
[----:B------:R-:W-:Y:S01]  /*1e10*/  LOP3.LUT R28, R26, 0x7fffff, RZ, 0xc0, !PT ;  /* 0x007fffff1a1c7812 */ /* 0x000fe200078ec0ff */
[CCC-:B------:R-:W-:Y:S01]  /*1e20*/  FFMA.RP R26, R6.reuse, R30.reuse, R29.reuse ;  /* 0x0000001e061a7223 */ /* 0x1c0fe2000000801d */
[----:B------:R-:W-:Y:S01]  /*1e30*/  ISETP.NE.AND P1, PT, R7, RZ, PT ;  /* 0x000000ff0700720c */ /* 0x000fe20003f25270 */
[----:B------:R-:W-:Y:S01]  /*1e40*/  FFMA.RM R29, R6, R30, R29 ;  /* 0x0000001e061d7223 */ /* 0x000fe2000000401d */
[----:B------:R-:W-:Y:S01]  /*1e50*/  LOP3.LUT R28, R28, 0x800000, RZ, 0xfc, !PT ;  /* 0x008000001c1c7812 */ /* 0x000fe200078efcff */
[----:B------:R-:W-:-:S03]  /*1e60*/  IMAD.MOV R7, RZ, RZ, -R7 ;  /* 0x000000ffff077224 */ /* 0x000fc600078e0a07 */
        /* <DEDUP_REMOVED lines=13> */
.L_x_952:
[----:B------:R-:W-:-:S04]  /*1f40*/  LOP3.LUT R5, R5, 0x80000000, RZ, 0xc0, !PT ;  /* 0x8000000005057812 */ /* 0x000fc800078ec0ff */
[----:B------:R-:W-:Y:S01]  /*1f50*/  LOP3.LUT R5, R5, 0x7f800000, RZ, 0xfc, !PT ;  /* 0x7f80000005057812 */ /* 0x000fe200078efcff */
[----:B------:R-:W-:Y:S05]  /*1f60*/  BRA `(.L_x_953) ;  /* 0x0000001000007947 */ /* 0x000fea0003800000 */
.L_x_951:
[----:B------:R-:W-:Y:S02]  /*1f70*/  LEA R5, R26, R5, 0x17 ;  /* 0x000000051a057211 */ /* 0x000fe400078eb8ff */
.L_x_953:
[----:B------:R-:W-:Y:S05]  /*1f80*/  BSYNC B4 ;  /* 0x0000000000047941 */ /* 0x000fea0003800000 */
.L_x_950:
[----:B------:R-:W-:Y:S05]  /*1f90*/  BRA `(.L_x_954) ;  /* 0x0000008000007947 */ /* 0x000fea0003800000 */
.L_x_949:
[----:B------:R-:W-:-:S04]  /*1fa0*/  LOP3.LUT R5, R6, 0x80000000, R5, 0x48, !PT ;  /* 0x8000000006057812 */ /* 0x000fc800078e4805 */
[----:B------:R-:W-:Y:S01]  /*1fb0*/  LOP3.LUT R5, R5, 0x7f800000, RZ, 0xfc, !PT ;  /* 0x7f80000005057812 */ /* 0x000fe200078efcff */
[----:B------:R-:W-:Y:S05]  /*1fc0*/  BRA `(.L_x_954) ;  /* 0x0000005000007947 */ /* 0x000fea0003800000 */
.L_x_948:
[----:B------:R-:W-:Y:S01]  /*1fd0*/  LOP3.LUT R5, R6, 0x80000000, R5, 0x48, !PT ;  /* 0x8000000006057812 */ /* 0x000fe200078e4805 */
[----:B------:R-:W-:Y:S05]  /*1fe0*/  BRA `(.L_x_954) ;  /* 0x0000003000007947 */ /* 0x000fea0003800000 */
.L_x_947:
[----:B------:R-:W0:Y:S01]  /*1ff0*/  MUFU.RSQ R5, -QNAN ;  /* 0xffc0000000057908 */ /* 0x000e220000001400 */
[----:B------:R-:W-:Y:S05]  /*2000*/  BRA `(.L_x_954) ;  /* 0x0000001000007947 */ /* 0x000fea0003800000 */
.L_x_946:
[----:B------:R-:W-:Y:S02]  /*2010*/  FADD.FTZ R5, R5, R6 ;  /* 0x0000000605057221 */ /* 0x000fe40000010000 */
.L_x_954:
[----:B------:R-:W-:Y:S05]  /*2020*/  BSYNC B3 ;  /* 0x0000000000037941 */ /* 0x000fea0003800000 */
.L_x_944:
[----:B------:R-:W-:Y:S02]  /*2030*/  MOV R6, R24 ;  /* 0x0000001800067202 */ /* 0x000fe40000000f00 */
[----:B------:R-:W-:-:S04]  /*2040*/  MOV R7, 0x0 ;  /* 0x0000000000077802 */ /* 0x000fc80000000f00 */
[----:B------:R-:W-:Y:S05]  /*2050*/  RET.REL.NODEC R6 `(my_integrate_particles_cuda_kernel_backward) ;  /* 0xffffdfa006007950 */ /* 0x000fea0003c3ffff */
.L_x_955:
        /* <DEDUP_REMOVED lines=10> */
.L_x_1229:


//--------------------- .text.my_integrate_particles_cuda_kernel_forward --------------------------
	.section	.text.my_integrate_particles_cuda_kernel_forward,"ax",@progbits
	.sectioninfo	@"SHI_REGISTERS=26"
	.align	128
        .global         my_integrate_particles_cuda_kernel_forward
        .type           my_integrate_particles_cuda_kernel_forward,@function
        .size           my_integrate_particles_cuda_kernel_forward,(.L_x_1231 - my_integrate_particles_cuda_kernel_forward)
        .other          my_integrate_particles_cuda_kernel_forward,@"STO_CUDA_ENTRY STV_DEFAULT"
my_integrate_particles_cuda_kernel_forward:
.text.my_integrate_particles_cuda_kernel_forward:
[----:B------:R-:W-:Y:S02]  /*0000*/  IMAD.MOV.U32 R1, RZ, RZ, c[0x0][0x28] ;  /* 0x00000a00ff017624 */ /* 0x000fe400078e00ff */
        /* <DEDUP_REMOVED lines=8> */
[----:B------:R-:W-:Y:S01]  /*0090*/  IMAD.MOV.U32 R4, RZ, RZ, R2 ;  /* 0x000000ffff047224 */ /* 0x000fe200078e0002 */
        /* <DEDUP_REMOVED lines=9> */
[----:B------:R-:W-:Y:S02]  /*0130*/  UMOV UR4, URZ ;  /* 0x0000003f00047c82 */ /* 0x000fe40008000000 */
[----:B------:R-:W-:-:S02]  /*0140*/  USHF.R.S32.HI UR5, URZ, 0x1f, UR5 ;  /* 0x0000001f3f057899 */ /* 0x000fc40008011405 */
[----:B------:R-:W-:Y:S02]  /*0150*/  USHF.R.S32.HI UR8, URZ, 0x1f, UR8 ;  /* 0x0000001f3f087899 */ /* 0x000fe40008011408 */
[----:B------:R-:W-:Y:S02]  /*0160*/  USHF.R.S32.HI UR9, URZ, 0x1f, UR9 ;  /* 0x0000001f3f097899 */ /* 0x000fe40008011409 */
[----:B------:R-:W-:Y:S02]  /*0170*/  USHF.R.S32.HI UR10, URZ, 0x1f, UR10 ;  /* 0x0000001f3f0a7899 */ /* 0x000fe4000801140a */
[----:B------:R-:W-:Y:S02]  /*0180*/  USHF.R.S32.HI UR11, URZ, 0x1f, UR11 ;  /* 0x0000001f3f0b7899 */ /* 0x000fe4000801140b */
[----:B------:R-:W-:Y:S02]  /*0190*/  USHF.R.S32.HI UR12, URZ, 0x1f, UR12 ;  /* 0x0000001f3f0c7899 */ /* 0x000fe4000801140c */
[----:B------:R-:W-:-:S02]  /*01a0*/  USHF.R.S32.HI UR13, URZ, 0x1f, UR13 ;  /* 0x0000001f3f0d7899 */ /* 0x000fc4000801140d */
[----:B------:R-:W-:Y:S02]  /*01b0*/  UIADD3 UR4, UR7, UR4, URZ ;  /* 0x0000000407047290 */ /* 0x000fe4000fffe03f */
[----:B------:R-:W-:Y:S02]  /*01c0*/  ULDC.64 UR14, c[0x0][0x118] ;  /* 0x00004600000e7ab9 */ /* 0x000fe40000000a00 */
.L_x_963:
[----:B0-----:R-:W-:Y:S02]  /*01d0*/  SHF.R.S32.HI R5, RZ, 0x1f, R4 ;  /* 0x0000001fff057819 */ /* 0x001fe40000011404 */
[----:B------:R-:W-:-:S03]  /*01e0*/  MOV R7, c[0x0][0x280] ;  /* 0x0000a00000077a02 */ /* 0x000fc60000000f00 */
[----:B------:R-:W-:Y:S02]  /*01f0*/  IMAD R9, R5, c[0x0][0x280], RZ ;  /* 0x0000a00005097a24 */ /* 0x000fe400078e02ff */
[----:B------:R-:W-:-:S04]  /*0200*/  IMAD.WIDE.U32 R6, R4, R7, c[0x0][0x260] ;  /* 0x0000980004067625 */ /* 0x000fc800078e0007 */
[----:B------:R-:W-:-:S04]  /*0210*/  IMAD R9, R4, UR5, R9 ;  /* 0x0000000504097c24 */ /* 0x000fc8000f8e0209 */
[----:B------:R-:W-:-:S05]  /*0220*/  IMAD.IADD R7, R7, 0x1, R9 ;  /* 0x0000000107077824 */ /* 0x000fca00078e0209 */
[----:B------:R-:W2:Y:S02]  /*0230*/  LDG.E R6, [R6.64] ;  /* 0x0000000e06067981 */ /* 0x000ea4000c1e1900 */
[----:B--2---:R-:W-:-:S04]  /*0240*/  LOP3.LUT R0, R6, 0x1, RZ, 0xc0, !PT ;  /* 0x0000000106007812 */ /* 0x004fc800078ec0ff */
[----:B------:R-:W-:-:S13]  /*0250*/  ISETP.NE.U32.AND P0, PT, R0, 0x1, PT ;  /* 0x000000010000780c */ /* 0x000fda0003f05070 */
[----:B------:R-:W-:Y:S05]  /*0260*/  @P0 EXIT ;  /* 0x000000000000094d */ /* 0x000fea0003800000 */
[----:B------:R-:W-:Y:S01]  /*0270*/  IMAD R7, R5, c[0x0][0x248], RZ ;  /* 0x0000920005077a24 */ /* 0x000fe200078e02ff */
[----:B------:R-:W-:Y:S01]  /*0280*/  MOV R11, c[0x0][0x248] ;  /* 0x00009200000b7a02 */ /* 0x000fe20000000f00 */
[----:B------:R-:W-:Y:S01]  /*0290*/  IMAD.MOV.U32 R17, RZ, RZ, c[0x0][0x1d8] ;  /* 0x00007600ff117624 */ /* 0x000fe200078e00ff */
[----:B------:R-:W-:Y:S01]  /*02a0*/  MOV R13, c[0x0][0x210] ;  /* 0x00008400000d7a02 */ /* 0x000fe20000000f00 */
[C---:B------:R-:W-:Y:S02]  /*02b0*/  IMAD R9, R4.reuse, UR11, R7 ;  /* 0x0000000b04097c24 */ /* 0x040fe4000f8e0207 */
[----:B------:R-:W-:-:S04]  /*02c0*/  IMAD.WIDE.U32 R6, R4, R11, c[0x0][0x228] ;  /* 0x00008a0004067625 */ /* 0x000fc800078e000b */
[----:B------:R-:W-:Y:S02]  /*02d0*/  IMAD.IADD R7, R7, 0x1, R9 ;  /* 0x0000000107077824 */ /* 0x000fe400078e0209 */
[C---:B------:R-:W-:Y:S02]  /*02e0*/  IMAD R9, R5.reuse, c[0x0][0x210], RZ ;  /* 0x0000840005097a24 */ /* 0x040fe400078e02ff */
[----:B------:R-:W-:Y:S01]  /*02f0*/  IMAD R11, R5, c[0x0][0x1d8], RZ ;  /* 0x00007600050b7a24 */ /* 0x000fe200078e02ff */
[----:B------:R0:W2:Y:S01]  /*0300*/  LDG.E R0, [R6.64] ;  /* 0x0000000e06007981 */ /* 0x0000a2000c1e1900 */
[C---:B------:R-:W-:Y:S02]  /*0310*/  IMAD R15, R4.reuse, UR10, R9 ;  /* 0x0000000a040f7c24 */ /* 0x040fe4000f8e0209 */
[----:B------:R-:W-:-:S04]  /*0320*/  IMAD.WIDE.U32 R8, R4, R13, c[0x0][0x1f0] ;  /* 0x00007c0004087625 */ /* 0x000fc800078e000d */
[C---:B------:R-:W-:Y:S01]  /*0330*/  IMAD R13, R4.reuse, UR9, R11 ;  /* 0x00000009040d7c24 */ /* 0x040fe2000f8e020b */
[----:B------:R-:W-:Y:S01]  /*0340*/  IADD3 R9, R9, R15, RZ ;  /* 0x0000000f09097210 */ /* 0x000fe20007ffe0ff */
[----:B------:R-:W-:-:S04]  /*0350*/  IMAD.WIDE.U32 R10, R4, R17, c[0x0][0x1b8] ;  /* 0x00006e00040a7625 */ /* 0x000fc800078e0011 */
[----:B------:R-:W-:Y:S01]  /*0360*/  IMAD.IADD R11, R11, 0x1, R13 ;  /* 0x000000010b0b7824 */ /* 0x000fe200078e020d */
[----:B------:R1:W3:Y:S04]  /*0370*/  LDG.E R17, [R8.64+0x4] ;  /* 0x0000040e08117981 */ /* 0x0002e8000c1e1900 */
[----:B------:R1:W4:Y:S04]  /*0380*/  LDG.E R15, [R8.64] ;  /* 0x0000000e080f7981 */ /* 0x000328000c1e1900 */
[----:B------:R0:W4:Y:S04]  /*0390*/  LDG.E R16, [R10.64+0x4] ;  /* 0x0000040e0a107981 */ /* 0x000128000c1e1900 */
[----:B------:R1:W4:Y:S04]  /*03a0*/  LDG.E R19, [R8.64+0x8] ;  /* 0x0000080e08137981 */ /* 0x000328000c1e1900 */
[----:B------:R1:W4:Y:S04]  /*03b0*/  LDG.E R14, [R10.64] ;  /* 0x0000000e0a0e7981 */ /* 0x000328000c1e1900 */
[----:B------:R1:W4:Y:S01]  /*03c0*/  LDG.E R21, [R10.64+0x8] ;  /* 0x0000080e0a157981 */ /* 0x000322000c1e1900 */
[----:B------:R-:W-:Y:S01]  /*03d0*/  MOV R13, c[0x0][0x1a0] ;  /* 0x00006800000d7a02 */ /* 0x000fe20000000f00 */
[----:B0-----:R-:W-:-:S04]  /*03e0*/  IMAD R7, R5, c[0x0][0x1a0], RZ ;  /* 0x0000680005077a24 */ /* 0x001fc800078e02ff */
[C---:B------:R-:W-:Y:S02]  /*03f0*/  IMAD R7, R4.reuse, UR8, R7 ;  /* 0x0000000804077c24 */ /* 0x040fe4000f8e0207 */
[----:B------:R-:W-:-:S04]  /*0400*/  IMAD.WIDE.U32 R12, R4, R13, c[0x0][0x180] ;  /* 0x00006000040c7625 */ /* 0x000fc800078e000d */
[----:B------:R-:W-:-:S05]  /*0410*/  IMAD.IADD R13, R13, 0x1, R7 ;  /* 0x000000010d0d7824 */ /* 0x000fca00078e0207 */
[----:B------:R0:W5:Y:S04]  /*0420*/  LDG.E R6, [R12.64] ;  /* 0x0000000e0c067981 */ /* 0x000168000c1e1900 */
[----:B------:R0:W5:Y:S04]  /*0430*/  LDG.E R7, [R12.64+0x4] ;  /* 0x0000040e0c077981 */ /* 0x000168000c1e1900 */
[----:B-1----:R0:W5:Y:S01]  /*0440*/  LDG.E R8, [R12.64+0x8] ;  /* 0x0000080e0c087981 */ /* 0x002162000c1e1900 */
[----:B------:R-:W-:Y:S01]  /*0450*/  BSSY B0, `(.L_x_956) ;  /* 0x0000019000007945 */ /* 0x000fe20003800000 */
[----:B--2---:R-:W-:-:S05]  /*0460*/  FSET.BF.LT.AND R2, -R0, RZ, PT ;  /* 0x000000ff0002720a */ /* 0x004fca0003801100 */
[C---:B------:R-:W-:Y:S01]  /*0470*/  FMUL R9, R2.reuse, c[0x0][0x29c] ;  /* 0x0000a70002097a20 */ /* 0x040fe20000400000 */
[C---:B------:R-:W-:Y:S01]  /*0480*/  FMUL R10, R2.reuse, c[0x0][0x298] ;  /* 0x0000a600020a7a20 */ /* 0x040fe20000400000 */
[----:B------:R-:W-:Y:S02]  /*0490*/  FMUL R2, R2, c[0x0][0x2a0] ;  /* 0x0000a80002027a20 */ /* 0x000fe40000400000 */
[C---:B---3--:R-:W-:Y:S01]  /*04a0*/  FFMA R9, R0.reuse, R17, R9 ;  /* 0x0000001100097223 */ /* 0x048fe20000000009 */
[----:B----4-:R-:W-:-:S03]  /*04b0*/  FFMA R15, R0, R15, R10 ;  /* 0x0000000f000f7223 */ /* 0x010fc6000000000a */
[----:B------:R-:W-:Y:S01]  /*04c0*/  FFMA R10, R9, c[0x0][0x2a4], R16 ;  /* 0x0000a900090a7a23 */ /* 0x000fe20000000010 */
[----:B------:R-:W-:-:S03]  /*04d0*/  FFMA R2, R0, R19, R2 ;  /* 0x0000001300027223 */ /* 0x000fc60000000002 */
[----:B------:R-:W-:Y:S01]  /*04e0*/  FMUL R0, R10, R10 ;  /* 0x0000000a0a007220 */ /* 0x000fe20000400000 */
[----:B------:R-:W-:Y:S01]  /*04f0*/  FFMA R9, R15, c[0x0][0x2a4], R14 ;  /* 0x0000a9000f097a23 */ /* 0x000fe2000000000e */
[----:B------:R-:W-:-:S03]  /*0500*/  FFMA R11, R2, c[0x0][0x2a4], R21 ;  /* 0x0000a900020b7a23 */ /* 0x000fc60000000015 */
[----:B------:R-:W-:-:S04]  /*0510*/  FFMA R0, R9, R9, R0 ;  /* 0x0000000909007223 */ /* 0x000fc80000000000 */
[----:B0-----:R-:W-:-:S05]  /*0520*/  FFMA R13, R11, R11, R0 ;  /* 0x0000000b0b0d7223 */ /* 0x001fca0000000000 */
[----:B------:R-:W-:Y:S01]  /*0530*/  IADD3 R2, R13, -0xd000000, RZ ;  /* 0xf30000000d027810 */ /* 0x000fe20007ffe0ff */
[----:B------:R0:W1:Y:S03]  /*0540*/  MUFU.RSQ R0, R13 ;  /* 0x0000000d00007308 */ /* 0x0000660000001400 */
[----:B------:R-:W-:-:S13]  /*0550*/  ISETP.GT.U32.AND P0, PT, R2, 0x727fffff, PT ;  /* 0x727fffff0200780c */ /* 0x000fda0003f04070 */
[----:B------:R-:W-:Y:S05]  /*0560*/  @!P0 BRA `(.L_x_957) ;  /* 0x0000003000008947 */ /* 0x000fea0003800000 */
[----:B01----:R-:W-:Y:S02]  /*0570*/  MOV R16, 0x590 ;  /* 0x0000059000107802 */ /* 0x003fe40000000f00 */
[----:B-----5:R-:W-:Y:S05]  /*0580*/  CALL.REL.NOINC `($__internal_29_$__cuda_sm20_sqrt_rn_f32_slowpath) ;  /* 0x0000035000007944 */ /* 0x020fea0003c00000 */
[----:B------:R-:W-:Y:S05]  /*0590*/  BRA `(.L_x_958) ;  /* 0x0000004000007947 */ /* 0x000fea0003800000 */
.L_x_957:
[----:B01----:R-:W-:Y:S01]  /*05a0*/  FMUL.FTZ R2, R13, R0 ;  /* 0x000000000d027220 */ /* 0x003fe20000410000 */
[----:B------:R-:W-:-:S03]  /*05b0*/  FMUL.FTZ R0, R0, 0.5 ;  /* 0x3f00000000007820 */ /* 0x000fc60000410000 */
[----:B------:R-:W-:-:S04]  /*05c0*/  FFMA R13, -R2, R2, R13 ;  /* 0x00000002020d7223 */ /* 0x000fc8000000010d */
[----:B------:R-:W-:Y:S02]  /*05d0*/  FFMA R2, R13, R0, R2 ;  /* 0x000000000d027223 */ /* 0x000fe40000000002 */
.L_x_958:
[----:B------:R-:W-:Y:S05]  /*05e0*/  BSYNC B0 ;  /* 0x0000000000007941 */ /* 0x000fea0003800000 */
.L_x_956:
        /* <DEDUP_REMOVED lines=14> */
[----:B------:R-:W-:Y:S01]  /*06d0*/  IMAD.MOV.U32 R0, RZ, RZ, R2 ;  /* 0x000000ffff007224 */ /* 0x000fe200078e0002 */
[----:B------:R-:W-:Y:S02]  /*06e0*/  MOV R12, 0x700 ;  /* 0x00000700000c7802 */ /* 0x000fe40000000f00 */
[----:B-----5:R-:W-:Y:S05]  /*06f0*/  CALL.REL.NOINC `($__internal_30_$__cuda_sm3x_div_rn_noftz_f32_slowpath) ;  /* 0x0000035000007944 */ /* 0x020fea0003c00000 */
.L_x_962:
[----:B------:R-:W-:Y:S05]  /*0700*/  BSYNC B1 ;  /* 0x0000000000017941 */ /* 0x000fea0003800000 */
.L_x_961:
[-C--:B0-----:R-:W-:Y:S01]  /*0710*/  FMUL R11, R11, R0.reuse ;  /* 0x000000000b0b7220 */ /* 0x081fe20000400000 */
[-C--:B------:R-:W-:Y:S01]  /*0720*/  FMUL R10, R10, R0.reuse ;  /* 0x000000000a0a7220 */ /* 0x080fe20000400000 */
[----:B------:R-:W-:Y:S02]  /*0730*/  FMUL R9, R9, R0 ;  /* 0x0000000009097220 */ /* 0x000fe40000400000 */
.L_x_960:
[----:B------:R-:W-:Y:S05]  /*0740*/  BSYNC B0 ;  /* 0x0000000000007941 */ /* 0x000fea0003800000 */
.L_x_959:
[C---:B------:R-:W-:Y:S01]  /*0750*/  IMAD R13, R5.reuse, c[0x0][0x2d0], RZ ;  /* 0x0000b400050d7a24 */ /* 0x040fe200078e02ff */
[----:B------:R-:W-:Y:S01]  /*0760*/  MOV R19, c[0x0][0x2d0] ;  /* 0x0000b40000137a02 */ /* 0x000fe20000000f00 */
[----:B------:R-:W-:Y:S01]  /*0770*/  IMAD R15, R5, c[0x0][0x308], RZ ;  /* 0x0000c200050f7a24 */ /* 0x000fe200078e02ff */
[----:B-----5:R-:W-:Y:S01]  /*0780*/  FFMA R7, R10, c[0x0][0x2a4], R7 ;  /* 0x0000a9000a077a23 */ /* 0x020fe20000000007 */
[----:B------:R-:W-:Y:S02]  /*0790*/  IMAD.MOV.U32 R21, RZ, RZ, c[0x0][0x308] ;  /* 0x0000c200ff157624 */ /* 0x000fe400078e00ff */
[----:B------:R-:W-:-:S02]  /*07a0*/  IMAD R5, R4, UR12, R13 ;  /* 0x0000000c04057c24 */ /* 0x000fc4000f8e020d */
[C---:B------:R-:W-:Y:S02]  /*07b0*/  IMAD R17, R4.reuse, UR13, R15 ;  /* 0x0000000d04117c24 */ /* 0x040fe4000f8e020f */
[----:B------:R-:W-:-:S04]  /*07c0*/  IMAD.WIDE.U32 R12, R4, R19, c[0x0][0x2b0] ;  /* 0x0000ac00040c7625 */ /* 0x000fc800078e0013 */
[C---:B------:R-:W-:Y:S01]  /*07d0*/  IMAD.WIDE.U32 R14, R4.reuse, R21, c[0x0][0x2e8] ;  /* 0x0000ba00040e7625 */ /* 0x040fe200078e0015 */
[----:B------:R-:W-:Y:S01]  /*07e0*/  IADD3 R13, R13, R5, RZ ;  /* 0x000000050d0d7210 */ /* 0x000fe20007ffe0ff */
[----:B------:R-:W-:Y:S01]  /*07f0*/  FFMA R5, R9, c[0x0][0x2a4], R6 ;  /* 0x0000a90009057a23 */ /* 0x000fe20000000006 */
[----:B------:R-:W-:Y:S01]  /*0800*/  IADD3 R4, P0, R4, UR6, RZ ;  /* 0x0000000604047c10 */ /* 0x000fe2000ff1e0ff */
[----:B------:R-:W-:Y:S01]  /*0810*/  IMAD.IADD R15, R15, 0x1, R17 ;  /* 0x000000010f0f7824 */ /* 0x000fe200078e0211 */
[----:B------:R-:W-:Y:S01]  /*0820*/  FFMA R17, R11, c[0x0][0x2a4], R8 ;  /* 0x0000a9000b117a23 */ /* 0x000fe20000000008 */
[----:B------:R0:W-:Y:S01]  /*0830*/  STG.E [R12.64+0x4], R7 ;  /* 0x000004070c007986 */ /* 0x0001e2000c10190e */
[----:B------:R-:W-:Y:S02]  /*0840*/  IADD3.X R3, R3, UR4, RZ, P0, !PT ;  /* 0x0000000403037c10 */ /* 0x000fe400087fe4ff */
[----:B------:R-:W-:Y:S01]  /*0850*/  ISETP.GE.U32.AND P0, PT, R4, c[0x0][0x178], PT ;  /* 0x00005e0004007a0c */ /* 0x000fe20003f06070 */
[----:B------:R0:W-:Y:S03]  /*0860*/  STG.E [R12.64], R5 ;  /* 0x000000050c007986 */ /* 0x0001e6000c10190e */
[----:B------:R-:W-:Y:S01]  /*0870*/  ISETP.GE.U32.AND.EX P0, PT, R3, c[0x0][0x17c], PT, P0 ;  /* 0x00005f0003007a0c */ /* 0x000fe20003f06100 */
[----:B------:R0:W-:Y:S04]  /*0880*/  STG.E [R12.64+0x8], R17 ;  /* 0x000008110c007986 */ /* 0x0001e8000c10190e */
[----:B------:R0:W-:Y:S04]  /*0890*/  STG.E [R14.64], R9 ;  /* 0x000000090e007986 */ /* 0x0001e8000c10190e */
[----:B------:R0:W-:Y:S04]  /*08a0*/  STG.E [R14.64+0x4], R10 ;  /* 0x0000040a0e007986 */ /* 0x0001e8000c10190e */
[----:B------:R0:W-:Y:S01]  /*08b0*/  STG.E [R14.64+0x8], R11 ;  /* 0x0000080b0e007986 */ /* 0x0001e2000c10190e */
[----:B------:R-:W-:Y:S05]  /*08c0*/  @!P0 BRA `(.L_x_963) ;  /* 0xfffff90000008947 */ /* 0x000fea000383ffff */
[----:B------:R-:W-:Y:S05]  /*08d0*/  EXIT ;  /* 0x000000000000794d */ /* 0x000fea0003800000 */
        .weak           $__internal_29_$__cuda_sm20_sqrt_rn_f32_slowpath
        .type           $__internal_29_$__cuda_sm20_sqrt_rn_f32_slowpath,@function
        .size           $__internal_29_$__cuda_sm20_sqrt_rn_f32_slowpath,($__internal_30_$__cuda_sm3x_div_rn_noftz_f32_slowpath - $__internal_29_$__cuda_sm20_sqrt_rn_f32_slowpath)
$__internal_29_$__cuda_sm20_sqrt_rn_f32_slowpath:
        /* <DEDUP_REMOVED lines=16> */
[----:B------:R-:W-:Y:S01]  /*09e0*/  @P0 FFMA R14, R15, R2, R12 ;  /* 0x000000020f0e0223 */ /* 0x000fe2000000000c */
[----:B------:R-:W-:-:S03]  /*09f0*/  @!P0 IMAD.MOV.U32 R2, RZ, RZ, R0 ;  /* 0x000000ffff028224 */ /* 0x000fc600078e0000 */
[----:B------:R-:W-:-:S04]  /*0a00*/  @P0 FFMA R13, R14, R13, R15 ;  /* 0x0000000d0e0d0223 */ /* 0x000fc8000000000f */
[----:B------:R-:W-:Y:S01]  /*0a10*/  @P0 FMUL.FTZ R2, R13, 2.3283064365386962891e-10 ;  /* 0x2f8000000d020820 */ /* 0x000fe20000410000 */
.L_x_964:
[----:B------:R-:W-:Y:S01]  /*0a20*/  MOV R12, R16 ;  /* 0x00000010000c7202 */ /* 0x000fe20000000f00 */
[----:B------:R-:W-:-:S04]  /*0a30*/  IMAD.MOV.U32 R13, RZ, RZ, 0x0 ;  /* 0x00000000ff0d7424 */ /* 0x000fc800078e00ff */
[----:B------:R-:W-:Y:S05]  /*0a40*/  RET.REL.NODEC R12 `(my_integrate_particles_cuda_kernel_forward) ;  /* 0xfffff5b00c007950 */ /* 0x000fea0003c3ffff */
        .weak           $__internal_30_$__cuda_sm3x_div_rn_noftz_f32_slowpath
        .type           $__internal_30_$__cuda_sm3x_div_rn_noftz_f32_slowpath,@function
        .size           $__internal_30_$__cuda_sm3x_div_rn_noftz_f32_slowpath,(.L_x_1231 - $__internal_30_$__cuda_sm3x_div_rn_noftz_f32_slowpath)
$__internal_30_$__cuda_sm3x_div_rn_noftz_f32_slowpath:
[----:B------:R-:W-:Y:S01]  /*0a50*/  SHF.R.U32.HI R13, RZ, 0x17, R0 ;  /* 0x00000017ff0d7819 */ /* 0x000fe20000011600 */
[----:B------:R-:W-:Y:S01]  /*0a60*/  BSSY B2, `(.L_x_965) ;  /* 0x0000064000027945 */ /* 0x000fe20003800000 */
[----:B------:R-:W-:Y:S01]  /*0a70*/  MOV R2, c[0x0][0x2a8] ;  /* 0x0000aa0000027a02 */ /* 0x000fe20000000f00 */
[----:B------:R-:W-:Y:S01]  /*0a80*/  IMAD.MOV.U32 R14, RZ, RZ, c[0x0][0x2a8] ;  /* 0x0000aa00ff0e7624 */ /* 0x000fe200078e00ff */
[----:B------:R-:W-:Y:S02]  /*0a90*/  LOP3.LUT R16, R13, 0xff, RZ, 0xc0, !PT ;  /* 0x000000ff0d107812 */ /* 0x000fe400078ec0ff */
[----:B------:R-:W-:Y:S02]  /*0aa0*/  SHF.R.U32.HI R13, RZ, 0x17, R2 ;  /* 0x00000017ff0d7819 */ /* 0x000fe40000011602 */
[----:B------:R-:W-:Y:S02]  /*0ab0*/  IADD3 R18, R16, -0x1, RZ ;  /* 0xffffffff10127810 */ /* 0x000fe40007ffe0ff */
[----:B------:R-:W-:-:S02]  /*0ac0*/  LOP3.LUT R13, R13, 0xff, RZ, 0xc0, !PT ;  /* 0x000000ff0d0d7812 */ /* 0x000fc400078ec0ff */
[----:B------:R-:W-:Y:S02]  /*0ad0*/  ISETP.GT.U32.AND P0, PT, R18, 0xfd, PT ;  /* 0x000000fd1200780c */ /* 0x000fe40003f04070 */
[----:B------:R-:W-:-:S04]  /*0ae0*/  IADD3 R17, R13, -0x1, RZ ;  /* 0xffffffff0d117810 */ /* 0x000fc80007ffe0ff */
        /* <DEDUP_REMOVED lines=26> */
.L_x_966:
[----:B------:R-:W-:Y:S01]  /*0c90*/  LEA R17, R16, 0xc0800000, 0x17 ;  /* 0xc080000010117811 */ /* 0x000fe200078eb8ff */
[----:B------:R-:W-:Y:S01]  /*0ca0*/  BSSY B3, `(.L_x_971) ;  /* 0x0000036000037945 */ /* 0x000fe20003800000 */
[----:B------:R-:W-:-:S03]  /*0cb0*/  IADD3 R13, R13, -0x7f, RZ ;  /* 0xffffff810d0d7810 */ /* 0x000fc60007ffe0ff */
[----:B------:R-:W-:Y:S02]  /*0cc0*/  IMAD.IADD R17, R0, 0x1, -R17 ;  /* 0x0000000100117824 */ /* 0x000fe400078e0a11 */
[C---:B------:R-:W-:Y:S01]  /*0cd0*/  IMAD R0, R13.reuse, -0x800000, R14 ;  /* 0xff8000000d007824 */ /* 0x040fe200078e020e */
[----:B------:R-:W-:Y:S01]  /*0ce0*/  IADD3 R14, R13, 0x7f, -R16 ;  /* 0x0000007f0d0e7810 */ /* 0x000fe20007ffe810 */
[----:B------:R-:W0:Y:S01]  /*0cf0*/  MUFU.RCP R2, R17 ;  /* 0x0000001100027308 */ /* 0x000e220000001000 */
[----:B------:R-:W-:Y:S02]  /*0d00*/  FADD.FTZ R19, -R17, -RZ ;  /* 0x800000ff11137221 */ /* 0x000fe40000010100 */
[----:B------:R-:W-:Y:S02]  /*0d10*/  IADD3 R15, R14, R15, RZ ;  /* 0x0000000f0e0f7210 */ /* 0x000fe40007ffe0ff */
        /* <DEDUP_REMOVED lines=38> */
[----:B------:R-:W-:-:S05]  /*0f80*/  LOP3.LUT R2, R2, R13, RZ, 0xc0, !PT ;  /* 0x0000000d02027212 */ /* 0x000fca00078ec0ff */
[----:B------:R-:W-:-:S05]  /*0f90*/  IMAD.IADD R15, R15, 0x1, R2 ;  /* 0x000000010f0f7824 */ /* 0x000fca00078e0202 */
[----:B------:R-:W-:Y:S01]  /*0fa0*/  LOP3.LUT R0, R15, R0, RZ, 0xfc, !PT ;  /* 0x000000000f007212 */ /* 0x000fe200078efcff */
[----:B------:R-:W-:Y:S05]  /*0fb0*/  BRA `(.L_x_974) ;  /* 0x0000004000007947 */ /* 0x000fea0003800000 */
.L_x_973:
[----:B------:R-:W-:-:S04]  /*0fc0*/  LOP3.LUT R0, R0, 0x80000000, RZ, 0xc0, !PT ;  /* 0x8000000000007812 */ /* 0x000fc800078ec0ff */
[----:B------:R-:W-:Y:S01]  /*0fd0*/  LOP3.LUT R0, R0, 0x7f800000, RZ, 0xfc, !PT ;  /* 0x7f80000000007812 */ /* 0x000fe200078efcff */
[----:B------:R-:W-:Y:S05]  /*0fe0*/  BRA `(.L_x_974) ;  /* 0x0000001000007947 */ /* 0x000fea0003800000 */
.L_x_972:
[----:B------:R-:W-:Y:S02]  /*0ff0*/  LEA R0, R15, R0, 0x17 ;  /* 0x000000000f007211 */ /* 0x000fe400078eb8ff */
.L_x_974:
[----:B------:R-:W-:Y:S05]  /*1000*/  BSYNC B3 ;  /* 0x0000000000037941 */ /* 0x000fea0003800000 */
.L_x_971:
[----:B------:R-:W-:Y:S05]  /*1010*/  BRA `(.L_x_975) ;  /* 0x0000008000007947 */ /* 0x000fea0003800000 */
.L_x_970:
[----:B------:R-:W-:-:S04]  /*1020*/  LOP3.LUT R0, R0, 0x80000000, R14, 0x48, !PT ;  /* 0x8000000000007812 */ /* 0x000fc800078e480e */
[----:B------:R-:W-:Y:S01]  /*1030*/  LOP3.LUT R0, R0, 0x7f800000, RZ, 0xfc, !PT ;  /* 0x7f80000000007812 */ /* 0x000fe200078efcff */
[----:B------:R-:W-:Y:S05]  /*1040*/  BRA `(.L_x_975) ;  /* 0x0000005000007947 */ /* 0x000fea0003800000 */
.L_x_969:
[----:B------:R-:W-:Y:S01]  /*1050*/  LOP3.LUT R0, R0, 0x80000000, R14, 0x48, !PT ;  /* 0x8000000000007812 */ /* 0x000fe200078e480e */
[----:B------:R-:W-:Y:S05]  /*1060*/  BRA `(.L_x_975) ;  /* 0x0000003000007947 */ /* 0x000fea0003800000 */
.L_x_968:
[----:B------:R-:W0:Y:S01]  /*1070*/  MUFU.RSQ R0, -QNAN ;  /* 0xffc0000000007908 */ /* 0x000e220000001400 */
[----:B------:R-:W-:Y:S05]  /*1080*/  BRA `(.L_x_975) ;  /* 0x0000001000007947 */ /* 0x000fea0003800000 */
.L_x_967:
[----:B------:R-:W-:Y:S02]  /*1090*/  FADD.FTZ R0, R0, c[0x0][0x2a8] ;  /* 0x0000aa0000007621 */ /* 0x000fe40000010000 */
.L_x_975:
[----:B------:R-:W-:Y:S05]  /*10a0*/  BSYNC B2 ;  /* 0x0000000000027941 */ /* 0x000fea0003800000 */
.L_x_965:
[----:B------:R-:W-:-:S04]  /*10b0*/  IMAD.MOV.U32 R13, RZ, RZ, 0x0 ;  /* 0x00000000ff0d7424 */ /* 0x000fc800078e00ff */
[----:B------:R-:W-:Y:S05]  /*10c0*/  RET.REL.NODEC R12 `(my_integrate_particles_cuda_kernel_forward) ;  /* 0xffffef300c007950 */ /* 0x000fea0003c3ffff */
.L_x_976:
        /* <DEDUP_REMOVED lines=11> */
.L_x_1231:


//--------------------- .text.swellParticlesStage2_cuda_kernel_backward --------------------------
	.section	.text.swellParticlesStage2_cuda_kernel_backward,"ax",@progbits
	.sectioninfo	@"SHI_REGISTERS=16"
	.align	128
        .global         swellParticlesStage2_cuda_kernel_backward
        .type           swellParticlesStage2_cuda_kernel_backward,@function
        .size           swellParticlesStage2_cuda_kernel_backward,(.L_x_1253 - swellParticlesStage2_cuda_kernel_backward)
        .other          swellParticlesStage2_cuda_kernel_backward,@"STO_CUDA_ENTRY STV_DEFAULT"
swellParticlesStage2_cuda_kernel_backward:
.text.swellParticlesStage2_cuda_kernel_backward:
        /* <DEDUP_REMOVED lines=8> */
[----:B------:R-:W-:Y:S01]  /*0080*/  ISETP.NE.U32.AND P0, PT, RZ, c[0x0][0x2a8], PT ;  /* 0x0000aa00ff007a0c */ /* 0x000fe20003f05070 */
[----:B------:R-:W-:Y:S01]  /*0090*/  ULDC UR6, c[0x0][0x0] ;  /* 0x0000000000067ab9 */ /* 0x000fe20000000800 */
[----:B------:R-:W-:Y:S01]  /*00a0*/  IMAD.MOV.U32 R0, RZ, RZ, R2 ;  /* 0x000000ffff007224 */ /* 0x000fe200078e0002 */
[----:B------:R-:W-:Y:S01]  /*00b0*/  ULDC UR7, c[0x0][0xc] ;  /* 0x0000030000077ab9 */ /* 0x000fe20000000800 */
[----:B------:R-:W-:Y:S01]  /*00c0*/  ISETP.NE.AND.EX P0, PT, RZ, c[0x0][0x2ac], PT, P0 ;  /* 0x0000ab00ff007a0c */ /* 0x000fe20003f05300 */
[----:B------:R-:W-:Y:S02]  /*00d0*/  UIMAD.WIDE.U32 UR6, UR6, UR7, URZ ;  /* 0x00000007060672a5 */ /* 0x000fe4000f8e003f */
[----:B------:R-:W-:Y:S02]  /*00e0*/  ULDC UR5, c[0x0][0x1a0] ;  /* 0x0000680000057ab9 */ /* 0x000fe40000000800 */
[----:B------:R-:W-:Y:S02]  /*00f0*/  ULDC UR8, c[0x0][0x210] ;  /* 0x0000840000087ab9 */ /* 0x000fe40000000800 */
[----:B------:R-:W-:-:S02]  /*0100*/  UMOV UR4, URZ ;  /* 0x0000003f00047c82 */ /* 0x000fc40008000000 */
[----:B------:R-:W-:Y:S02]  /*0110*/  USHF.R.S32.HI UR5, URZ, 0x1f, UR5 ;  /* 0x0000001f3f057899 */ /* 0x000fe40008011405 */
[----:B------:R-:W-:Y:S02]  /*0120*/  USHF.R.S32.HI UR8, URZ, 0x1f, UR8 ;  /* 0x0000001f3f087899 */ /* 0x000fe40008011408 */
[----:B------:R-:W-:Y:S02]  /*0130*/  UIADD3 UR9, UR7, UR4, URZ ;  /* 0x0000000407097290 */ /* 0x000fe4000fffe03f */
[----:B------:R-:W-:Y:S01]  /*0140*/  ULDC.64 UR10, c[0x0][0x118] ;  /* 0x00004600000a7ab9 */ /* 0x000fe20000000a00 */
[----:B------:R-:W-:Y:S05]  /*0150*/  @!P0 BRA `(.L_x_977) ;  /* 0x0000029000008947 */ /* 0x000fea0003800000 */
[----:B------:R-:W-:Y:S02]  /*0160*/  ULDC UR4, c[0x0][0x2c8] ;  /* 0x0000b20000047ab9 */ /* 0x000fe40000000800 */
[----:B------:R-:W-:Y:S02]  /*0170*/  USHF.R.S32.HI UR4, URZ, 0x1f, UR4 ;  /* 0x0000001f3f047899 */ /* 0x000fe40008011404 */
.L_x_980:
[----:B------:R-:W-:Y:S01]  /*0180*/  SHF.R.S32.HI R2, RZ, 0x1f, R0 ;  /* 0x0000001fff027819 */ /* 0x000fe20000011400 */
[----:B------:R-:W-:Y:S01]  /*0190*/  IMAD.MOV.U32 R13, RZ, RZ, c[0x0][0x1a0] ;  /* 0x00006800ff0d7624 */ /* 0x000fe200078e00ff */
[----:B0-----:R-:W-:-:S03]  /*01a0*/  MOV R7, c[0x0][0x210] ;  /* 0x0000840000077a02 */ /* 0x001fc60000000f00 */
[C---:B------:R-:W-:Y:S02]  /*01b0*/  IMAD R5, R2.reuse, c[0x0][0x210], RZ ;  /* 0x0000840002057a24 */ /* 0x040fe400078e02ff */
[----:B------:R-:W-:Y:S02]  /*01c0*/  IMAD R9, R2, c[0x0][0x1a0], RZ ;  /* 0x0000680002097a24 */ /* 0x000fe400078e02ff */
[----:B------:R-:W-:-:S04]  /*01d0*/  IMAD.WIDE.U32 R6, R0, R7, c[0x0][0x1f0] ;  /* 0x00007c0000067625 */ /* 0x000fc800078e0007 */
[C---:B------:R-:W-:Y:S02]  /*01e0*/  IMAD R11, R0.reuse, UR8, R5 ;  /* 0x00000008000b7c24 */ /* 0x040fe4000f8e0205 */
[----:B------:R-:W-:-:S04]  /*01f0*/  IMAD.WIDE.U32 R4, R0, R13, c[0x0][0x180] ;  /* 0x0000600000047625 */ /* 0x000fc800078e000d */
[----:B------:R-:W-:Y:S02]  /*0200*/  IMAD R9, R0, UR5, R9 ;  /* 0x0000000500097c24 */ /* 0x000fe4000f8e0209 */
[----:B------:R-:W-:-:S03]  /*0210*/  IMAD.IADD R7, R7, 0x1, R11 ;  /* 0x0000000107077824 */ /* 0x000fc600078e020b */
[----:B------:R-:W-:Y:S02]  /*0220*/  IADD3 R5, R5, R9, RZ ;  /* 0x0000000905057210 */ /* 0x000fe40007ffe0ff */
[----:B------:R-:W2:Y:S04]  /*0230*/  LDG.E R6, [R6.64] ;  /* 0x0000000a06067981 */ /* 0x000ea8000c1e1900 */
[----:B------:R-:W3:Y:S01]  /*0240*/  LDG.E R4, [R4.64] ;  /* 0x0000000a04047981 */ /* 0x000ee2000c1e1900 */
[----:B------:R-:W-:Y:S01]  /*0250*/  IMAD.MOV.U32 R9, RZ, RZ, c[0x0][0x2c8] ;  /* 0x0000b200ff097624 */ /* 0x000fe200078e00ff */
[----:B------:R-:W-:Y:S01]  /*0260*/  YIELD ;  /* 0x0000000000007946 */ /* 0x000fe20003800000 */
[----:B------:R-:W-:Y:S01]  /*0270*/  IMAD R11, R2, c[0x0][0x2c8], RZ ;  /* 0x0000b200020b7a24 */ /* 0x000fe200078e02ff */
[----:B------:R-:W-:Y:S01]  /*0280*/  BSSY B0, `(.L_x_978) ;  /* 0x000000f000007945 */ /* 0x000fe20003800000 */
[----:B------:R-:W-:-:S04]  /*0290*/  IMAD.WIDE.U32 R8, R0, R9, c[0x0][0x2a8] ;  /* 0x0000aa0000087625 */ /* 0x000fc800078e0009 */
[----:B------:R-:W-:-:S04]  /*02a0*/  IMAD R11, R0, UR4, R11 ;  /* 0x00000004000b7c24 */ /* 0x000fc8000f8e020b */
[----:B------:R-:W-:Y:S01]  /*02b0*/  IMAD.IADD R9, R9, 0x1, R11 ;  /* 0x0000000109097824 */ /* 0x000fe200078e020b */
[----:B--2---:R-:W-:-:S04]  /*02c0*/  FSETP.GEU.AND P0, PT, R6, c[0x0][0x230], PT ;  /* 0x00008c0006007a0b */ /* 0x004fc80003f0e000 */
[----:B---3--:R-:W-:-:S13]  /*02d0*/  ISETP.EQ.AND P0, PT, R4, 0x1, !P0 ;  /* 0x000000010400780c */ /* 0x008fda0004702270 */
[----:B------:R-:W-:Y:S05]  /*02e0*/  @!P0 BRA `(.L_x_979) ;  /* 0x0000008000008947 */ /* 0x000fea0003800000 */
[----:B------:R-:W-:Y:S01]  /*02f0*/  MOV R5, c[0x0][0x2c8] ;  /* 0x0000b20000057a02 */ /* 0x000fe20000000f00 */
[----:B------:R-:W-:-:S04]  /*0300*/  IMAD R2, R2, c[0x0][0x2c8], RZ ;  /* 0x0000b20002027a24 */ /* 0x000fc800078e02ff */
[C---:B------:R-:W-:Y:S02]  /*0310*/  IMAD R7, R0.reuse, UR4, R2 ;  /* 0x0000000400077c24 */ /* 0x040fe4000f8e0202 */
[----:B------:R-:W-:-:S04]  /*0320*/  IMAD.WIDE.U32 R4, R0, R5, c[0x0][0x2a8] ;  /* 0x0000aa0000047625 */ /* 0x000fc800078e0005 */
[----:B------:R-:W-:-:S05]  /*0330*/  IMAD.IADD R5, R5, 0x1, R7 ;  /* 0x0000000105057824 */ /* 0x000fca00078e0207 */
[----:B------:R-:W2:Y:S02]  /*0340*/  LDG.E R2, [R4.64] ;  /* 0x0000000a04027981 */ /* 0x000ea4000c1e1900 */
[----:B--2---:R-:W-:-:S05]  /*0350*/  FADD R7, RZ, R2 ;  /* 0x00000002ff077221 */ /* 0x004fca0000000000 */
[----:B------:R0:W-:Y:S02]  /*0360*/  RED.E.ADD.F32.FTZ.RN.STRONG.GPU [R4.64], R7 ;  /* 0x000000070400798e */ /* 0x0001e4000c10e78a */
.L_x_979:
[----:B------:R-:W-:Y:S05]  /*0370*/  BSYNC B0 ;  /* 0x0000000000007941 */ /* 0x000fea0003800000 */
.L_x_978:
[----:B------:R-:W-:Y:S01]  /*0380*/  IADD3 R0, P0, R0, UR6, RZ ;  /* 0x0000000600007c10 */ /* 0x000fe2000ff1e0ff */
[----:B------:R1:W-:Y:S03]  /*0390*/  RED.E.ADD.F32.FTZ.RN.STRONG.GPU [R8.64], RZ ;  /* 0x000000ff0800798e */ /* 0x0003e6000c10e78a */
[----:B------:R-:W-:Y:S02]  /*03a0*/  IADD3.X R3, R3, UR9, RZ, P0, !PT ;  /* 0x0000000903037c10 */ /* 0x000fe400087fe4ff */
[----:B------:R-:W-:-:S04]  /*03b0*/  ISETP.GE.U32.AND P0, PT, R0, c[0x0][0x178], PT ;  /* 0x00005e0000007a0c */ /* 0x000fc80003f06070 */
[----:B------:R-:W-:-:S13]  /*03c0*/  ISETP.GE.U32.AND.EX P0, PT, R3, c[0x0][0x17c], PT, P0 ;  /* 0x00005f0003007a0c */ /* 0x000fda0003f06100 */
[----:B-1----:R-:W-:Y:S05]  /*03d0*/  @!P0 BRA `(.L_x_980) ;  /* 0xfffffda000008947 */ /* 0x002fea000383ffff */
[----:B------:R-:W-:Y:S05]  /*03e0*/  EXIT ;  /* 0x000000000000794d */ /* 0x000fea0003800000 */
.L_x_977:
[----:B------:R-:W-:Y:S01]  /*03f0*/  SHF.R.S32.HI R2, RZ, 0x1f, R0 ;  /* 0x0000001fff027819 */ /* 0x000fe20000011400 */
[----:B-1----:R-:W-:-:S04]  /*0400*/  IMAD.WIDE.U32 R4, R0, c[0x0][0x210], RZ ;  /* 0x0000840000047a25 */ /* 0x002fc800078e00ff */
[----:B0-----:R-:W-:Y:S01]  /*0410*/  IMAD R7, R2, c[0x0][0x210], RZ ;  /* 0x0000840002077a24 */ /* 0x001fe200078e02ff */
[----:B------:R-:W-:Y:S01]  /*0420*/  IADD3 R8, P0, R4, c[0x0][0x1f0], RZ ;  /* 0x00007c0004087a10 */ /* 0x000fe20007f1e0ff */
[----:B------:R-:W-:Y:S02]  /*0430*/  IMAD.MOV.U32 R11, RZ, RZ, c[0x0][0x1a0] ;  /* 0x00006800ff0b7624 */ /* 0x000fe400078e00ff */
[----:B------:R-:W-:Y:S02]  /*0440*/  IMAD R7, R0, UR8, R7 ;  /* 0x0000000800077c24 */ /* 0x000fe4000f8e0207 */
[----:B------:R-:W-:-:S03]  /*0450*/  IMAD R9, R2, c[0x0][0x1a0], RZ ;  /* 0x0000680002097a24 */ /* 0x000fc600078e02ff */
[----:B------:R-:W-:Y:S01]  /*0460*/  IADD3 R10, R5, R7, RZ ;  /* 0x00000007050a7210 */ /* 0x000fe20007ffe0ff */
[----:B------:R-:W-:-:S04]  /*0470*/  IMAD.WIDE.U32 R6, R11, R0, c[0x0][0x180] ;  /* 0x000060000b067625 */ /* 0x000fc800078e0000 */
[----:B------:R-:W-:Y:S01]  /*0480*/  IMAD R11, R0, UR5, R9 ;  /* 0x00000005000b7c24 */ /* 0x000fe2000f8e0209 */
[----:B------:R-:W-:-:S03]  /*0490*/  IADD3.X R9, R10, c[0x0][0x1f4], RZ, P0, !PT ;  /* 0x00007d000a097a10 */ /* 0x000fc600007fe4ff */
[----:B------:R-:W-:Y:S02]  /*04a0*/  IMAD.IADD R7, R7, 0x1, R11 ;  /* 0x0000000107077824 */ /* 0x000fe400078e020b */
[----:B------:R-:W2:Y:S04]  /*04b0*/  LDG.E R8, [R8.64] ;  /* 0x0000000a08087981 */ /* 0x000ea8000c1e1900 */
[----:B------:R-:W3:Y:S01]  /*04c0*/  LDG.E R6, [R6.64] ;  /* 0x0000000a06067981 */ /* 0x000ee2000c1e1900 */
[----:B------:R-:W-:Y:S01]  /*04d0*/  IADD3 R0, P0, R0, UR6, RZ ;  /* 0x0000000600007c10 */ /* 0x000fe2000ff1e0ff */
[----:B------:R-:W-:Y:S01]  /*04e0*/  YIELD ;  /* 0x0000000000007946 */ /* 0x000fe20003800000 */
[----:B------:R-:W-:Y:S02]  /*04f0*/  BSSY B0, `(.L_x_981) ;  /* 0x000001a000007945 */ /* 0x000fe40003800000 */
[----:B------:R-:W-:-:S02]  /*0500*/  IADD3.X R3, R3, UR9, RZ, P0, !PT ;  /* 0x0000000903037c10 */ /* 0x000fc400087fe4ff */
[----:B------:R-:W-:-:S04]  /*0510*/  ISETP.GE.U32.AND P0, PT, R0, c[0x0][0x178], PT ;  /* 0x00005e0000007a0c */ /* 0x000fc80003f06070 */
[----:B------:R-:W-:Y:S02]  /*0520*/  ISETP.GE.U32.AND.EX P0, PT, R3, c[0x0][0x17c], PT, P0 ;  /* 0x00005f0003007a0c */ /* 0x000fe40003f06100 */
[----:B--2---:R-:W-:-:S04]  /*0530*/  FSETP.GEU.AND P1, PT, R8, c[0x0][0x230], PT ;  /* 0x00008c0008007a0b */ /* 0x004fc80003f2e000 */
[----:B---3--:R-:W-:-:S13]  /*0540*/  ISETP.NE.OR P1, PT, R6, 0x1, P1 ;  /* 0x000000010600780c */ /* 0x008fda0000f25670 */
[----:B------:R-:W-:Y:S05]  /*0550*/  @P1 BRA `(.L_x_982) ;  /* 0x000000d000001947 */ /* 0x000fea0003800000 */
[----:B------:R-:W-:Y:S02]  /*0560*/  ISETP.NE.U32.AND P1, PT, RZ, c[0x0][0x1f8], PT ;  /* 0x00007e00ff007a0c */ /* 0x000fe40003f25070 */
[----:B------:R-:W-:Y:S02]  /*0570*/  MOV R2, RZ ;  /* 0x000000ff00027202 */ /* 0x000fe40000000f00 */
[----:B------:R-:W-:-:S13]  /*0580*/  ISETP.NE.AND.EX P1, PT, RZ, c[0x0][0x1fc], PT, P1 ;  /* 0x00007f00ff007a0c */ /* 0x000fda0003f25310 */
[----:B------:R-:W-:Y:S05]  /*0590*/  @!P1 BRA `(.L_x_983) ;  /* 0x0000004000009947 */ /* 0x000fea0003800000 */
[----:B------:R-:W-:-:S04]  /*05a0*/  IADD3 R6, P2, R4, c[0x0][0x1f8], RZ ;  /* 0x00007e0004067a10 */ /* 0x000fc80007f5e0ff */
[----:B------:R-:W-:-:S05]  /*05b0*/  IADD3.X R7, R10, c[0x0][0x1fc], RZ, P2, !PT ;  /* 0x00007f000a077a10 */ /* 0x000fca00017fe4ff */
[----:B------:R-:W2:Y:S02]  /*05c0*/  LDG.E R6, [R6.64] ;  /* 0x0000000a06067981 */ /* 0x000ea4000c1e1900 */
[----:B--2---:R-:W-:Y:S02]  /*05d0*/  FADD R2, RZ, R6 ;  /* 0x00000006ff027221 */ /* 0x004fe40000000000 */
.L_x_983:
[----:B------:R-:W-:Y:S05]  /*05e0*/  @!P1 BRA `(.L_x_984) ;  /* 0x000000a000009947 */ /* 0x000fea0003800000 */
[----:B------:R-:W-:Y:S01]  /*05f0*/  IADD3 R6, P1, R4, c[0x0][0x1f8], RZ ;  /* 0x00007e0004067a10 */ /* 0x000fe20007f3e0ff */
[----:B------:R-:W-:-:S03]  /*0600*/  FADD R9, RZ, R2 ;  /* 0x00000002ff097221 */ /* 0x000fc60000000000 */
[----:B------:R-:W-:-:S05]  /*0610*/  IADD3.X R7, R10, c[0x0][0x1fc], RZ, P1, !PT ;  /* 0x00007f000a077a10 */ /* 0x000fca0000ffe4ff */
[----:B------:R0:W-:Y:S04]  /*0620*/  RED.E.ADD.F32.FTZ.RN.STRONG.GPU [R6.64], R9 ;  /* 0x000000090600798e */ /* 0x0001e8000c10e78a */
.L_x_982:
[----:B------:R-:W-:-:S04]  /*0630*/  ISETP.NE.U32.AND P1, PT, RZ, c[0x0][0x1f8], PT ;  /* 0x00007e00ff007a0c */ /* 0x000fc80003f25070 */
[----:B------:R-:W-:-:S13]  /*0640*/  ISETP.NE.AND.EX P1, PT, RZ, c[0x0][0x1fc], PT, P1 ;  /* 0x00007f00ff007a0c */ /* 0x000fda0003f25310 */
[----:B------:R-:W-:Y:S05]  /*0650*/  @!P1 BRA `(.L_x_984) ;  /* 0x0000003000009947 */ /* 0x000fea0003800000 */
[----:B------:R-:W-:-:S04]  /*0660*/  IADD3 R4, P1, R4, c[0x0][0x1f8], RZ ;  /* 0x00007e0004047a10 */ /* 0x000fc80007f3e0ff */
[----:B------:R-:W-:-:S05]  /*0670*/  IADD3.X R5, R10, c[0x0][0x1fc], RZ, P1, !PT ;  /* 0x00007f000a057a10 */ /* 0x000fca0000ffe4ff */
[----:B------:R1:W-:Y:S04]  /*0680*/  RED.E.ADD.F32.FTZ.RN.STRONG.GPU [R4.64], RZ ;  /* 0x000000ff0400798e */ /* 0x0003e8000c10e78a */
.L_x_984:
[----:B------:R-:W-:Y:S05]  /*0690*/  BSYNC B0 ;  /* 0x0000000000007941 */ /* 0x000fea0003800000 */
.L_x_981:
[----:B------:R-:W-:Y:S05]  /*06a0*/  @!P0 BRA `(.L_x_977) ;  /* 0xfffffd4000008947 */ /* 0x000fea000383ffff */
[----:B------:R-:W-:Y:S05]  /*06b0*/  EXIT ;  /* 0x000000000000794d */ /* 0x000fea0003800000 */
.L_x_985:
        /* <DEDUP_REMOVED lines=12> */
.L_x_1253:


//--------------------- .text.swellParticlesStage2_cuda_kernel_forward --------------------------
	.section	.text.swellParticlesStage2_cuda_kernel_forward,"ax",@progbits
	.sectioninfo	@"SHI_REGISTERS=17"
	.align	128
        .global         swellParticlesStage2_cuda_kernel_forward
        .type           swellParticlesStage2_cuda_kernel_forward,@function
        .size           swellParticlesStage2_cuda_kernel_forward,(.L_x_1232 - swellParticlesStage2_cuda_kernel_forward)
        .other          swellParticlesStage2_cuda_kernel_forward,@"STO_CUDA_ENTRY STV_DEFAULT"
swellParticlesStage2_cuda_kernel_forward:
.text.swellParticlesStage2_cuda_kernel_forward:
        /* <DEDUP_REMOVED lines=8> */
[----:B------:R-:W0:Y:S01]  /*0080*/  MUFU.RCP R0, c[0x0][0x22c] ;  /* 0x00008b0000007b08 */ /* 0x000e220000001000 */
[----:B------:R-:W-:Y:S01]  /*0090*/  ULDC UR4, c[0x0][0x230] ;  /* 0x00008c0000047ab9 */ /* 0x000fe20000000800 */
[----:B------:R-:W-:Y:S02]  /*00a0*/  IMAD.MOV.U32 R4, RZ, RZ, c[0x0][0x22c] ;  /* 0x00008b00ff047624 */ /* 0x000fe400078e00ff */
[----:B------:R-:W-:-:S04]  /*00b0*/  IMAD.U32 R6, RZ, RZ, UR4 ;  /* 0x00000004ff067e24 */ /* 0x000fc8000f8e00ff */
[----:B------:R-:W1:Y:S01]  /*00c0*/  FCHK P0, R6, c[0x0][0x22c] ;  /* 0x00008b0006007b02 */ /* 0x000e620000000000 */
[----:B0-----:R-:W-:-:S04]  /*00d0*/  FFMA R5, R0, -R4, 1 ;  /* 0x3f80000000057423 */ /* 0x001fc80000000804 */
[----:B------:R-:W-:Y:S01]  /*00e0*/  FFMA R0, R0, R5, R0 ;  /* 0x0000000500007223 */ /* 0x000fe20000000000 */
[----:B------:R-:W-:-:S03]  /*00f0*/  IMAD.MOV.U32 R5, RZ, RZ, R3 ;  /* 0x000000ffff057224 */ /* 0x000fc600078e0003 */
[----:B------:R-:W-:-:S04]  /*0100*/  FFMA R7, R0, c[0x0][0x230], RZ ;  /* 0x00008c0000077a23 */ /* 0x000fc800000000ff */
[----:B------:R-:W-:-:S04]  /*0110*/  FFMA R4, R7, -R4, c[0x0][0x230] ;  /* 0x00008c0007047623 */ /* 0x000fc80000000804 */
[----:B------:R-:W-:Y:S01]  /*0120*/  FFMA R7, R0, R4, R7 ;  /* 0x0000000400077223 */ /* 0x000fe20000000007 */
[----:B-1----:R-:W-:Y:S05]  /*0130*/  @!P0 BRA `(.L_x_986) ;  /* 0x0000005000008947 */ /* 0x002fea0003800000 */
[----:B------:R-:W-:Y:S01]  /*0140*/  IMAD.MOV.U32 R0, RZ, RZ, c[0x0][0x230] ;  /* 0x00008c00ff007624 */ /* 0x000fe200078e00ff */
[----:B------:R-:W-:Y:S01]  /*0150*/  MOV R4, 0x180 ;  /* 0x0000018000047802 */ /* 0x000fe20000000f00 */
[----:B------:R-:W-:Y:S02]  /*0160*/  IMAD.MOV.U32 R3, RZ, RZ, c[0x0][0x22c] ;  /* 0x00008b00ff037624 */ /* 0x000fe400078e00ff */
[----:B------:R-:W-:Y:S05]  /*0170*/  CALL.REL.NOINC `($__internal_31_$__cuda_sm3x_div_rn_noftz_f32_slowpath) ;  /* 0x000002f000007944 */ /* 0x000fea0003c00000 */
[----:B------:R-:W-:-:S03]  /*0180*/  IMAD.MOV.U32 R7, RZ, RZ, R0 ;  /* 0x000000ffff077224 */ /* 0x000fc600078e0000 */
.L_x_986:
[----:B------:R-:W-:Y:S01]  /*0190*/  IMAD.MOV.U32 R3, RZ, RZ, 0x3d23d70a ;  /* 0x3d23d70aff037424 */ /* 0x000fe200078e00ff */
[----:B------:R-:W0:Y:S01]  /*01a0*/  FCHK P0, R7, 25 ;  /* 0x41c8000007007902 */ /* 0x000e220000000000 */
[----:B------:R-:W-:-:S04]  /*01b0*/  IMAD.MOV.U32 R0, RZ, RZ, 0x41c80000 ;  /* 0x41c80000ff007424 */ /* 0x000fc800078e00ff */
[----:B------:R-:W-:-:S04]  /*01c0*/  FFMA R0, R3, -R0, 1 ;  /* 0x3f80000003007423 */ /* 0x000fc80000000800 */
[----:B------:R-:W-:-:S04]  /*01d0*/  FFMA R0, R0, R3, 0.039999999105930328369 ;  /* 0x3d23d70a00007423 */ /* 0x000fc80000000003 */
[----:B------:R-:W-:-:S04]  /*01e0*/  FFMA R4, R0, R7, RZ ;  /* 0x0000000700047223 */ /* 0x000fc800000000ff */
[----:B------:R-:W-:-:S04]  /*01f0*/  FFMA R3, R4, -25, R7 ;  /* 0xc1c8000004037823 */ /* 0x000fc80000000007 */
[----:B------:R-:W-:Y:S01]  /*0200*/  FFMA R0, R0, R3, R4 ;  /* 0x0000000300007223 */ /* 0x000fe20000000004 */
[----:B0-----:R-:W-:Y:S05]  /*0210*/  @!P0 BRA `(.L_x_987) ;  /* 0x0000004000008947 */ /* 0x001fea0003800000 */
[----:B------:R-:W-:Y:S01]  /*0220*/  IMAD.MOV.U32 R0, RZ, RZ, R7 ;  /* 0x000000ffff007224 */ /* 0x000fe200078e0007 */
[----:B------:R-:W-:Y:S01]  /*0230*/  MOV R4, 0x260 ;  /* 0x0000026000047802 */ /* 0x000fe20000000f00 */
[----:B------:R-:W-:Y:S02]  /*0240*/  IMAD.MOV.U32 R3, RZ, RZ, 0x41c80000 ;  /* 0x41c80000ff037424 */ /* 0x000fe400078e00ff */
[----:B------:R-:W-:Y:S05]  /*0250*/  CALL.REL.NOINC `($__internal_31_$__cuda_sm3x_div_rn_noftz_f32_slowpath) ;  /* 0x0000021000007944 */ /* 0x000fea0003c00000 */
.L_x_987:
[----:B------:R-:W-:Y:S02]  /*0260*/  ULDC UR6, c[0x0][0x0] ;  /* 0x0000000000067ab9 */ /* 0x000fe40000000800 */
[----:B------:R-:W-:Y:S02]  /*0270*/  ULDC UR7, c[0x0][0xc] ;  /* 0x0000030000077ab9 */ /* 0x000fe40000000800 */
[----:B------:R-:W-:Y:S02]  /*0280*/  UIMAD.WIDE.U32 UR6, UR6, UR7, URZ ;  /* 0x00000007060672a5 */ /* 0x000fe4000f8e003f */
[----:B------:R-:W-:Y:S02]  /*0290*/  UMOV UR4, URZ ;  /* 0x0000003f00047c82 */ /* 0x000fe40008000000 */
[----:B------:R-:W-:-:S02]  /*02a0*/  ULDC UR5, c[0x0][0x1a0] ;  /* 0x0000680000057ab9 */ /* 0x000fc40000000800 */
[----:B------:R-:W-:Y:S02]  /*02b0*/  ULDC UR8, c[0x0][0x210] ;  /* 0x0000840000087ab9 */ /* 0x000fe40000000800 */
[----:B------:R-:W-:Y:S02]  /*02c0*/  USHF.R.S32.HI UR5, URZ, 0x1f, UR5 ;  /* 0x0000001f3f057899 */ /* 0x000fe40008011405 */
[----:B------:R-:W-:Y:S02]  /*02d0*/  USHF.R.S32.HI UR8, URZ, 0x1f, UR8 ;  /* 0x0000001f3f087899 */ /* 0x000fe40008011408 */
[----:B------:R-:W-:Y:S02]  /*02e0*/  UIADD3 UR4, UR7, UR4, URZ ;  /* 0x0000000407047290 */ /* 0x000fe4000fffe03f */
[----:B------:R-:W-:Y:S02]  /*02f0*/  ULDC.64 UR10, c[0x0][0x118] ;  /* 0x00004600000a7ab9 */ /* 0x000fe40000000a00 */
.L_x_988:
[----:B------:R-:W-:Y:S01]  /*0300*/  SHF.R.S32.HI R3, RZ, 0x1f, R2 ;  /* 0x0000001fff037819 */ /* 0x000fe20000011402 */
[----:B------:R-:W-:Y:S02]  /*0310*/  IMAD.MOV.U32 R9, RZ, RZ, c[0x0][0x210] ;  /* 0x00008400ff097624 */ /* 0x000fe400078e00ff */
[----:B------:R-:W-:-:S02]  /*0320*/  IMAD.MOV.U32 R13, RZ, RZ, c[0x0][0x1a0] ;  /* 0x00006800ff0d7624 */ /* 0x000fc400078e00ff */
[C---:B------:R-:W-:Y:S02]  /*0330*/  IMAD R7, R3.reuse, c[0x0][0x210], RZ ;  /* 0x0000840003077a24 */ /* 0x040fe400078e02ff */
[----:B------:R-:W-:Y:S02]  /*0340*/  IMAD R3, R3, c[0x0][0x1a0], RZ ;  /* 0x0000680003037a24 */ /* 0x000fe400078e02ff */
[----:B------:R-:W-:-:S04]  /*0350*/  IMAD.WIDE.U32 R8, R2, R9, c[0x0][0x1f0] ;  /* 0x00007c0002087625 */ /* 0x000fc800078e0009 */
[C---:B------:R-:W-:Y:S02]  /*0360*/  IMAD R11, R2.reuse, UR8, R7 ;  /* 0x00000008020b7c24 */ /* 0x040fe4000f8e0207 */
[C---:B------:R-:W-:Y:S02]  /*0370*/  IMAD R3, R2.reuse, UR5, R3 ;  /* 0x0000000502037c24 */ /* 0x040fe4000f8e0203 */
[----:B------:R-:W-:-:S04]  /*0380*/  IMAD.WIDE.U32 R6, R2, R13, c[0x0][0x180] ;  /* 0x0000600002067625 */ /* 0x000fc800078e000d */
[----:B------:R-:W-:Y:S02]  /*0390*/  IMAD.IADD R9, R9, 0x1, R11 ;  /* 0x0000000109097824 */ /* 0x000fe400078e020b */
[----:B------:R-:W-:-:S03]  /*03a0*/  IMAD.IADD R7, R7, 0x1, R3 ;  /* 0x0000000107077824 */ /* 0x000fc600078e0203 */
[----:B------:R-:W2:Y:S04]  /*03b0*/  LDG.E R3, [R8.64] ;  /* 0x0000000a08037981 */ /* 0x000ea8000c1e1900 */
[----:B------:R-:W3:Y:S01]  /*03c0*/  LDG.E R6, [R6.64] ;  /* 0x0000000a06067981 */ /* 0x000ee2000c1e1900 */
[----:B--2---:R-:W-:-:S04]  /*03d0*/  FSETP.GEU.AND P0, PT, R3, c[0x0][0x230], PT ;  /* 0x00008c0003007a0b */ /* 0x004fc80003f0e000 */
[----:B---3--:R-:W-:-:S13]  /*03e0*/  ISETP.NE.OR P0, PT, R6, 0x1, P0 ;  /* 0x000000010600780c */ /* 0x008fda0000705670 */
[----:B------:R-:W-:-:S05]  /*03f0*/  @!P0 FADD R3, R3, R0 ;  /* 0x0000000003038221 */ /* 0x000fca0000000000 */
[----:B------:R0:W-:Y:S01]  /*0400*/  @!P0 STG.E [R8.64], R3 ;  /* 0x0000000308008986 */ /* 0x0001e2000c10190a */
[----:B------:R-:W-:-:S04]  /*0410*/  IADD3 R2, P0, R2, UR6, RZ ;  /* 0x0000000602027c10 */ /* 0x000fc8000ff1e0ff */
[----:B------:R-:W-:Y:S02]  /*0420*/  IADD3.X R5, R5, UR4, RZ, P0, !PT ;  /* 0x0000000405057c10 */ /* 0x000fe400087fe4ff */
[----:B------:R-:W-:-:S04]  /*0430*/  ISETP.GE.U32.AND P0, PT, R2, c[0x0][0x178], PT ;  /* 0x00005e0002007a0c */ /* 0x000fc80003f06070 */
[----:B------:R-:W-:-:S13]  /*0440*/  ISETP.GE.U32.AND.EX P0, PT, R5, c[0x0][0x17c], PT, P0 ;  /* 0x00005f0005007a0c */ /* 0x000fda0003f06100 */
[----:B0-----:R-:W-:Y:S05]  /*0450*/  @!P0 BRA `(.L_x_988) ;  /* 0xfffffea000008947 */ /* 0x001fea000383ffff */
[----:B------:R-:W-:Y:S05]  /*0460*/  EXIT ;  /* 0x000000000000794d */ /* 0x000fea0003800000 */
        .weak           $__internal_31_$__cuda_sm3x_div_rn_noftz_f32_slowpath
        .type           $__internal_31_$__cuda_sm3x_div_rn_noftz_f32_slowpath,@function
        .size           $__internal_31_$__cuda_sm3x_div_rn_noftz_f32_slowpath,(.L_x_1232 - $__internal_31_$__cuda_sm3x_div_rn_noftz_f32_slowpath)
$__internal_31_$__cuda_sm3x_div_rn_noftz_f32_slowpath:
[----:B------:R-:W-:Y:S02]  /*0470*/  SHF.R.U32.HI R7, RZ, 0x17, R3 ;  /* 0x00000017ff077819 */ /* 0x000fe40000011603 */
        /* <DEDUP_REMOVED lines=28> */
[----:B------:R-:W-:Y:S01]  /*0640*/  @!P0 FFMA R0, R0, 1.84467440737095516160e+19, RZ ;  /* 0x5f80000000008823 */ /* 0x000fe200000000ff */
[----:B------:R-:W-:Y:S01]  /*0650*/  @!P0 IMAD.MOV.U32 R6, RZ, RZ, -0x40 ;  /* 0xffffffc0ff068424 */ /* 0x000fe200078e00ff */
[----:B------:R-:W-:-:S04]  /*0660*/  @!P1 FFMA R3, R3, 1.84467440737095516160e+19, RZ ;  /* 0x5f80000003039823 */ /* 0x000fc800000000ff */
[----:B------:R-:W-:Y:S02]  /*0670*/  @!P1 IADD3 R6, R6, 0x40, RZ ;  /* 0x0000004006069810 */ /* 0x000fe40007ffe0ff */
.L_x_989:
[----:B------:R-:W-:-:S05]  /*0680*/  LEA R8, R12, 0xc0800000, 0x17 ;  /* 0xc08000000c087811 */ /* 0x000fca00078eb8ff */
[----:B------:R-:W-:Y:S01]  /*0690*/  IMAD.IADD R8, R3, 0x1, -R8 ;  /* 0x0000000103087824 */ /* 0x000fe200078e0a08 */
[----:B------:R-:W-:-:S03]  /*06a0*/  IADD3 R3, R10, -0x7f, RZ ;  /* 0xffffff810a037810 */ /* 0x000fc60007ffe0ff */
[----:B------:R-:W0:Y:S01]  /*06b0*/  MUFU.RCP R7, R8 ;  /* 0x0000000800077308 */ /* 0x000e220000001000 */
[----:B------:R-:W-:Y:S01]  /*06c0*/  FADD.FTZ R9, -R8, -RZ ;  /* 0x800000ff08097221 */ /* 0x000fe20000010100 */
[C---:B------:R-:W-:Y:S01]  /*06d0*/  IMAD R0, R3.reuse, -0x800000, R0 ;  /* 0xff80000003007824 */ /* 0x040fe200078e0200 */
[----:B------:R-:W-:-:S05]  /*06e0*/  IADD3 R3, R3, 0x7f, -R12 ;  /* 0x0000007f03037810 */ /* 0x000fca0007ffe80c */
[----:B------:R-:W-:Y:S01]  /*06f0*/  IMAD.IADD R3, R3, 0x1, R6 ;  /* 0x0000000103037824 */ /* 0x000fe200078e0206 */
        /* <DEDUP_REMOVED lines=26> */
[----:B------:R-:W-:Y:S01]  /*08a0*/  ISETP.NE.AND P1, PT, R8, RZ, PT ;  /* 0x000000ff0800720c */ /* 0x000fe20003f25270 */
[----:B------:R-:W-:Y:S01]  /*08b0*/  IMAD.MOV R8, RZ, RZ, -R8 ;  /* 0x000000ffff087224 */ /* 0x000fe200078e0a08 */
[----:B------:R-:W-:Y:S02]  /*08c0*/  LOP3.LUT R6, R6, 0x800000, RZ, 0xfc, !PT ;  /* 0x0080000006067812 */ /* 0x000fe400078efcff */
[----:B------:R-:W-:-:S02]  /*08d0*/  FSETP.NEU.FTZ.AND P0, PT, R0, R3, PT ;  /* 0x000000030000720b */ /* 0x000fc40003f1d000 */
[----:B------:R-:W-:Y:S02]  /*08e0*/  SHF.L.U32 R9, R6, R9, RZ ;  /* 0x0000000906097219 */ /* 0x000fe400000006ff */
[----:B------:R-:W-:Y:S02]  /*08f0*/  SEL R3, R8, RZ, P2 ;  /* 0x000000ff08037207 */ /* 0x000fe40001000000 */
[----:B------:R-:W-:Y:S02]  /*0900*/  ISETP.NE.AND P1, PT, R9, RZ, P1 ;  /* 0x000000ff0900720c */ /* 0x000fe40000f25270 */
[----:B------:R-:W-:Y:S02]  /*0910*/  SHF.R.U32.HI R3, RZ, R3, R6 ;  /* 0x00000003ff037219 */ /* 0x000fe40000011606 */
[----:B------:R-:W-:Y:S02]  /*0920*/  PLOP3.LUT P0, PT, P0, P1, PT, 0xa8, 0x0 ;  /* 0x000000000000781c */ /* 0x000fe40000703570 */
[----:B------:R-:W-:-:S02]  /*0930*/  SHF.R.U32.HI R9, RZ, 0x1, R3 ;  /* 0x00000001ff097819 */ /* 0x000fc40000011603 */
[----:B------:R-:W-:-:S04]  /*0940*/  SEL R0, RZ, 0x1, !P0 ;  /* 0x00000001ff007807 */ /* 0x000fc80004000000 */
[----:B------:R-:W-:-:S04]  /*0950*/  LOP3.LUT R0, R0, 0x1, R9, 0xf8, !PT ;  /* 0x0000000100007812 */ /* 0x000fc800078ef809 */
[----:B------:R-:W-:-:S05]  /*0960*/  LOP3.LUT R0, R0, R3, RZ, 0xc0, !PT ;  /* 0x0000000300007212 */ /* 0x000fca00078ec0ff */
[----:B------:R-:W-:-:S05]  /*0970*/  IMAD.IADD R0, R9, 0x1, R0 ;  /* 0x0000000109007824 */ /* 0x000fca00078e0200 */
[----:B------:R-:W-:Y:S01]  /*0980*/  LOP3.LUT R7, R0, R7, RZ, 0xfc, !PT ;  /* 0x0000000700077212 */ /* 0x000fe200078efcff */
[----:B------:R-:W-:Y:S05]  /*0990*/  BRA `(.L_x_996) ;  /* 0x000000d000007947 */ /* 0x000fea0003800000 */
.L_x_995:
[----:B------:R-:W-:-:S04]  /*09a0*/  LOP3.LUT R7, R7, 0x80000000, RZ, 0xc0, !PT ;  /* 0x8000000007077812 */ /* 0x000fc800078ec0ff */
[----:B------:R-:W-:Y:S01]  /*09b0*/  LOP3.LUT R7, R7, 0x7f800000, RZ, 0xfc, !PT ;  /* 0x7f80000007077812 */ /* 0x000fe200078efcff */
[----:B------:R-:W-:Y:S05]  /*09c0*/  BRA `(.L_x_996) ;  /* 0x000000a000007947 */ /* 0x000fea0003800000 */
.L_x_994:
[----:B------:R-:W-:Y:S01]  /*09d0*/  IMAD R7, R3, 0x800000, R7 ;  /* 0x0080000003077824 */ /* 0x000fe200078e0207 */
[----:B------:R-:W-:Y:S05]  /*09e0*/  BRA `(.L_x_996) ;  /* 0x0000008000007947 */ /* 0x000fea0003800000 */
.L_x_993:
[----:B------:R-:W-:-:S04]  /*09f0*/  LOP3.LUT R0, R3, 0x80000000, R0, 0x48, !PT ;  /* 0x8000000003007812 */ /* 0x000fc800078e4800 */
[----:B------:R-:W-:Y:S01]  /*0a00*/  LOP3.LUT R7, R0, 0x7f800000, RZ, 0xfc, !PT ;  /* 0x7f80000000077812 */ /* 0x000fe200078efcff */
[----:B------:R-:W-:Y:S05]  /*0a10*/  BRA `(.L_x_996) ;  /* 0x0000005000007947 */ /* 0x000fea0003800000 */
.L_x_992:
[----:B------:R-:W-:Y:S01]  /*0a20*/  LOP3.LUT R7, R3, 0x80000000, R0, 0x48, !PT ;  /* 0x8000000003077812 */ /* 0x000fe200078e4800 */
[----:B------:R-:W-:Y:S05]  /*0a30*/  BRA `(.L_x_996) ;  /* 0x0000003000007947 */ /* 0x000fea0003800000 */
.L_x_991:
[----:B------:R-:W0:Y:S01]  /*0a40*/  MUFU.RSQ R7, -QNAN ;  /* 0xffc0000000077908 */ /* 0x000e220000001400 */
[----:B------:R-:W-:Y:S05]  /*0a50*/  BRA `(.L_x_996) ;  /* 0x0000001000007947 */ /* 0x000fea0003800000 */
.L_x_990:
[----:B------:R-:W-:-:S04]  /*0a60*/  FADD.FTZ R7, R0, R3 ;  /* 0x0000000300077221 */ /* 0x000fc80000010000 */
.L_x_996:
[----:B0-----:R-:W-:Y:S02]  /*0a70*/  IMAD.MOV.U32 R0, RZ, RZ, R7 ;  /* 0x000000ffff007224 */ /* 0x001fe400078e0007 */
[----:B------:R-:W-:Y:S02]  /*0a80*/  IMAD.MOV.U32 R6, RZ, RZ, R4 ;  /* 0x000000ffff067224 */ /* 0x000fe400078e0004 */
[----:B------:R-:W-:-:S04]  /*0a90*/  IMAD.MOV.U32 R7, RZ, RZ, 0x0 ;  /* 0x00000000ff077424 */ /* 0x000fc800078e00ff */
[----:B------:R-:W-:Y:S05]  /*0aa0*/  RET.REL.NODEC R6 `(swellParticlesStage2_cuda_kernel_forward) ;  /* 0xfffff55006007950 */ /* 0x000fea0003c3ffff */
.L_x_997:
        /* <DEDUP_REMOVED lines=13> */
.L_x_1232:


//--------------------- .text.swellParticles_cuda_kernel_backward --------------------------
	.section	.text.swellParticles_cuda_kernel_backward,"ax",@progbits
	.sectioninfo	@"SHI_REGISTERS=46"
	.align	128
        .global         swellParticles_cuda_kernel_backward
        .type           swellParticles_cuda_kernel_backward,@function
        .size           swellParticles_cuda_kernel_backward,(.L_x_1234 - swellParticles_cuda_kernel_backward)
        .other          swellParticles_cuda_kernel_backward,@"STO_CUDA_ENTRY STV_DEFAULT"
swellParticles_cuda_kernel_backward:
.text.swellParticles_cuda_kernel_backward:
        /* <DEDUP_REMOVED lines=8> */
[----:B------:R-:W-:Y:S01]  /*0080*/  IMAD.MOV.U32 R9, RZ, RZ, c[0x0][0x274] ;  /* 0x00009d00ff097624 */ /* 0x000fe200078e00ff */
[----:B------:R-:W-:Y:S01]  /*0090*/  ULDC UR6, c[0x0][0x0] ;  /* 0x0000000000067ab9 */ /* 0x000fe20000000800 */
[----:B------:R-:W-:Y:S01]  /*00a0*/  IMAD.MOV.U32 R8, RZ, RZ, R6 ;  /* 0x000000ffff087224 */ /* 0x000fe200078e0006 */
[----:B------:R-:W-:Y:S01]  /*00b0*/  ULDC UR7, c[0x0][0xc] ;  /* 0x0000030000077ab9 */ /* 0x000fe20000000800 */
[----:B------:R-:W-:Y:S01]  /*00c0*/  FADD R9, -R9, 1 ;  /* 0x3f80000009097421 */ /* 0x000fe20000000100 */
[----:B------:R-:W-:Y:S02]  /*00d0*/  UIMAD.WIDE.U32 UR6, UR6, UR7, URZ ;  /* 0x00000007060672a5 */ /* 0x000fe4000f8e003f */
[----:B------:R-:W-:Y:S02]  /*00e0*/  ULDC UR5, c[0x0][0x1d8] ;  /* 0x0000760000057ab9 */ /* 0x000fe40000000800 */
[----:B------:R-:W-:Y:S02]  /*00f0*/  UMOV UR4, URZ ;  /* 0x0000003f00047c82 */ /* 0x000fe40008000000 */
[----:B------:R-:W-:-:S02]  /*0100*/  ULDC UR8, c[0x0][0x2d0] ;  /* 0x0000b40000087ab9 */ /* 0x000fc40000000800 */
[----:B------:R-:W-:Y:S02]  /*0110*/  ULDC UR9, c[0x0][0x210] ;  /* 0x0000840000097ab9 */ /* 0x000fe40000000800 */
[----:B------:R-:W-:Y:S02]  /*0120*/  ULDC UR10, c[0x0][0x248] ;  /* 0x00009200000a7ab9 */ /* 0x000fe40000000800 */
[----:B------:R-:W-:Y:S02]  /*0130*/  ULDC UR11, c[0x0][0x340] ;  /* 0x0000d000000b7ab9 */ /* 0x000fe40000000800 */
        /* <DEDUP_REMOVED lines=9> */
.L_x_1075:
[----:B------:R-:W-:Y:S01]  /*01d0*/  SHF.R.S32.HI R6, RZ, 0x1f, R8 ;  /* 0x0000001fff067819 */ /* 0x000fe20000011408 */
[----:B0-----:R-:W-:-:S02]  /*01e0*/  IMAD.MOV.U32 R27, RZ, RZ, c[0x0][0x1a0] ;  /* 0x00006800ff1b7624 */ /* 0x001fc400078e00ff */
[----:B------:R-:W-:Y:S02]  /*01f0*/  IMAD.MOV.U32 R26, RZ, RZ, c[0x0][0x1d8] ;  /* 0x00007600ff1a7624 */ /* 0x000fe400078e00ff */
[C---:B------:R-:W-:Y:S01]  /*0200*/  IMAD R11, R6.reuse, c[0x0][0x1d8], RZ ;  /* 0x00007600060b7a24 */ /* 0x040fe200078e02ff */
[----:B------:R-:W-:Y:S01]  /*0210*/  SHF.R.S32.HI R27, RZ, 0x1f, R27 ;  /* 0x0000001fff1b7819 */ /* 0x000fe2000001141b */
[----:B------:R-:W-:Y:S02]  /*0220*/  IMAD.MOV.U32 R33, RZ, RZ, c[0x0][0x1a0] ;  /* 0x00006800ff217624 */ /* 0x000fe400078e00ff */
[----:B------:R-:W-:Y:S02]  /*0230*/  IMAD R6, R6, c[0x0][0x1a0], RZ ;  /* 0x0000680006067a24 */ /* 0x000fe400078e02ff */
[----:B------:R-:W-:-:S04]  /*0240*/  IMAD.WIDE.U32 R22, R8, R26, c[0x0][0x1b8] ;  /* 0x00006e0008167625 */ /* 0x000fc800078e001a */
[C---:B------:R-:W-:Y:S02]  /*0250*/  IMAD R35, R8.reuse, UR5, R11 ;  /* 0x0000000508237c24 */ /* 0x040fe4000f8e020b */
[----:B------:R-:W-:-:S04]  /*0260*/  IMAD.WIDE.U32 R24, R8, R33, c[0x0][0x180] ;  /* 0x0000600008187625 */ /* 0x000fc800078e0021 */
[----:B------:R-:W-:Y:S02]  /*0270*/  IMAD R11, R27, R8, R6 ;  /* 0x000000081b0b7224 */ /* 0x000fe400078e0206 */
[----:B------:R-:W-:Y:S02]  /*0280*/  IMAD.IADD R23, R23, 0x1, R35 ;  /* 0x0000000117177824 */ /* 0x000fe400078e0223 */
[----:B------:R-:W-:-:S03]  /*0290*/  IMAD.IADD R25, R25, 0x1, R11 ;  /* 0x0000000119197824 */ /* 0x000fc600078e020b */
[----:B------:R-:W2:Y:S04]  /*02a0*/  LDG.E R6, [R22.64+0x4] ;  /* 0x0000040e16067981 */ /* 0x000ea8000c1e1900 */
[----:B------:R-:W3:Y:S01]  /*02b0*/  LDG.E R24, [R24.64] ;  /* 0x0000000e18187981 */ /* 0x000ee2000c1e1900 */
[----:B------:R-:W-:Y:S01]  /*02c0*/  YIELD ;  /* 0x0000000000007946 */ /* 0x000fe20003800000 */
[----:B------:R-:W-:Y:S01]  /*02d0*/  BSSY B0, `(.L_x_998) ;  /* 0x00002f3000007945 */ /* 0x000fe20003800000 */
[----:B------:R-:W-:Y:S01]  /*02e0*/  CS2R R10, SRZ ;  /* 0x00000000000a7805 */ /* 0x000fe2000001ff00 */
[----:B------:R-:W-:Y:S01]  /*02f0*/  IMAD.MOV.U32 R12, RZ, RZ, RZ ;  /* 0x000000ffff0c7224 */ /* 0x000fe200078e00ff */
[----:B--2---:R-:W-:-:S04]  /*0300*/  FSETP.GT.AND P0, PT, R6, c[0x0][0x270], PT ;  /* 0x00009c0006007a0b */ /* 0x004fc80003f04000 */
[----:B---3--:R-:W-:-:S13]  /*0310*/  ISETP.EQ.AND P0, PT, R24, 0x1, P0 ;  /* 0x000000011800780c */ /* 0x008fda0000702270 */
[----:B------:R-:W-:Y:S05]  /*0320*/  @!P0 BRA `(.L_x_999) ;  /* 0x00002ed000008947 */ /* 0x000fea0003800000 */
[----:B------:R-:W-:Y:S02]  /*0330*/  IADD3 R13, R8, 0x1, RZ ;  /* 0x00000001080d7810 */ /* 0x000fe40007ffe0ff */
[----:B------:R-:W-:Y:S02]  /*0340*/  PRMT R14, RZ, 0x7610, R14 ;  /* 0x00007610ff0e7816 */ /* 0x000fe4000000000e */
[----:B------:R-:W-:-:S13]  /*0350*/  ISETP.GE.AND P1, PT, R13, c[0x0][0x190], PT ;  /* 0x000064000d007a0c */ /* 0x000fda0003f26270 */
[----:B------:R-:W-:Y:S05]  /*0360*/  @P1 BRA `(.L_x_999) ;  /* 0x00002e9000001947 */ /* 0x000fea0003800000 */
[----:B------:R-:W-:Y:S01]  /*0370*/  SHF.R.S32.HI R34, RZ, 0x1f, R13 ;  /* 0x0000001fff227819 */ /* 0x000fe2000001140d */
[----:B------:R-:W-:-:S04]  /*0380*/  IMAD.WIDE.U32 R24, R13, R33, c[0x0][0x180] ;  /* 0x000060000d187625 */ /* 0x000fc800078e0021 */
[----:B------:R-:W-:-:S04]  /*0390*/  IMAD R14, R34, c[0x0][0x1a0], RZ ;  /* 0x00006800220e7a24 */ /* 0x000fc800078e02ff */
[----:B------:R-:W-:-:S04]  /*03a0*/  IMAD R27, R13, R27, R14 ;  /* 0x0000001b0d1b7224 */ /* 0x000fc800078e020e */
[----:B------:R-:W-:-:S05]  /*03b0*/  IMAD.IADD R25, R25, 0x1, R27 ;  /* 0x0000000119197824 */ /* 0x000fca00078e021b */
[----:B------:R-:W2:Y:S01]  /*03c0*/  LDG.E R24, [R24.64] ;  /* 0x0000000e18187981 */ /* 0x000ea2000c1e1900 */
[----:B------:R-:W-:Y:S01]  /*03d0*/  IMAD.MOV.U32 R14, RZ, RZ, 0x1 ;  /* 0x00000001ff0e7424 */ /* 0x000fe200078e00ff */
[----:B------:R-:W-:Y:S02]  /*03e0*/  PRMT R15, RZ, 0x7610, R15 ;  /* 0x00007610ff0f7816 */ /* 0x000fe4000000000f */
[C---:B--2---:R-:W-:Y:S02]  /*03f0*/  ISETP.NE.AND P1, PT, R24.reuse, RZ, PT ;  /* 0x000000ff1800720c */ /* 0x044fe40003f25270 */
[----:B------:R-:W-:-:S11]  /*0400*/  ISETP.NE.AND P2, PT, R24, RZ, PT ;  /* 0x000000ff1800720c */ /* 0x000fd60003f45270 */
[----:B------:R-:W-:Y:S05]  /*0410*/  @P1 BRA `(.L_x_999) ;  /* 0x00002de000001947 */ /* 0x000fea0003800000 */
[----:B------:R-:W-:Y:S01]  /*0420*/  IMAD R10, R34, c[0x0][0x1d8], RZ ;  /* 0x00007600220a7a24 */ /* 0x000fe200078e02ff */
[----:B------:R-:W2:Y:S01]  /*0430*/  LDG.E R12, [R22.64+0x8] ;  /* 0x0000080e160c7981 */ /* 0x000ea2000c1e1900 */
[----:B------:R-:W-:-:S04]  /*0440*/  IMAD.WIDE.U32 R14, R13, R26, c[0x0][0x1b8] ;  /* 0x00006e000d0e7625 */ /* 0x000fc800078e001a */
[----:B------:R-:W-:Y:S02]  /*0450*/  IMAD R11, R13, UR5, R10 ;  /* 0x000000050d0b7c24 */ /* 0x000fe4000f8e020a */
[----:B------:R-:W3:Y:S02]  /*0460*/  LDG.E R10, [R22.64] ;  /* 0x0000000e160a7981 */ /* 0x000ee4000c1e1900 */
[----:B------:R-:W-:-:S05]  /*0470*/  IMAD.IADD R15, R15, 0x1, R11 ;  /* 0x000000010f0f7824 */ /* 0x000fca00078e020b */
[----:B------:R-:W4:Y:S04]  /*0480*/  LDG.E R25, [R14.64+0x4] ;  /* 0x0000040e0e197981 */ /* 0x000f28000c1e1900 */
[----:B------:R-:W3:Y:S04]  /*0490*/  LDG.E R17, [R14.64] ;  /* 0x0000000e0e117981 */ /* 0x000ee8000c1e1900 */
[----:B------:R-:W2:Y:S01]  /*04a0*/  LDG.E R27, [R14.64+0x8] ;  /* 0x0000080e0e1b7981 */ /* 0x000ea2000c1e1900 */
[----:B------:R-:W-:Y:S01]  /*04b0*/  BSSY B1, `(.L_x_1000) ;  /* 0x0000012000017945 */ /* 0x000fe20003800000 */
[----:B----4-:R-:W-:Y:S01]  /*04c0*/  FADD R11, -R6, R25 ;  /* 0x00000019060b7221 */ /* 0x010fe20000000100 */
[----:B---3--:R-:W-:-:S03]  /*04d0*/  FADD R10, -R10, R17 ;  /* 0x000000110a0a7221 */ /* 0x008fc60000000100 */
[----:B------:R-:W-:Y:S01]  /*04e0*/  FMUL R17, R11, R11 ;  /* 0x0000000b0b117220 */ /* 0x000fe20000400000 */
[----:B--2---:R-:W-:-:S03]  /*04f0*/  FADD R12, -R12, R27 ;  /* 0x0000001b0c0c7221 */ /* 0x004fc60000000100 */
[----:B------:R-:W-:-:S04]  /*0500*/  FFMA R17, R10, R10, R17 ;  /* 0x0000000a0a117223 */ /* 0x000fc80000000011 */
[----:B------:R-:W-:-:S05]  /*0510*/  FFMA R16, R12, R12, R17 ;  /* 0x0000000c0c107223 */ /* 0x000fca0000000011 */
[----:B------:R-:W-:Y:S01]  /*0520*/  IADD3 R6, R16, -0xd000000, RZ ;  /* 0xf300000010067810 */ /* 0x000fe20007ffe0ff */
[----:B------:R0:W1:Y:S03]  /*0530*/  MUFU.RSQ R27, R16 ;  /* 0x00000010001b7308 */ /* 0x0000660000001400 */
[----:B------:R-:W-:-:S13]  /*0540*/  ISETP.GT.U32.AND P1, PT, R6, 0x727fffff, PT ;  /* 0x727fffff0600780c */ /* 0x000fda0003f24070 */
[----:B------:R-:W-:Y:S05]  /*0550*/  @!P1 BRA `(.L_x_1001) ;  /* 0x0000003000009947 */ /* 0x000fea0003800000 */
[----:B01----:R-:W-:Y:S02]  /*0560*/  MOV R23, 0x580 ;  /* 0x0000058000177802 */ /* 0x003fe40000000f00 */
[----:B------:R-:W-:Y:S05]  /*0570*/  CALL.REL.NOINC `($__internal_32_$__cuda_sm20_sqrt_rn_f32_slowpath) ;  /* 0x000047f000007944 */ /* 0x000fea0003c00000 */
[----:B------:R-:W-:Y:S05]  /*0580*/  BRA `(.L_x_1002) ;  /* 0x0000004000007947 */ /* 0x000fea0003800000 */
.L_x_1001:
[----:B01----:R-:W-:Y:S01]  /*0590*/  FMUL.FTZ R17, R16, R27 ;  /* 0x0000001b10117220 */ /* 0x003fe20000410000 */
[----:B------:R-:W-:-:S03]  /*05a0*/  FMUL.FTZ R14, R27, 0.5 ;  /* 0x3f0000001b0e7820 */ /* 0x000fc60000410000 */
[----:B------:R-:W-:-:S04]  /*05b0*/  FFMA R6, -R17, R17, R16 ;  /* 0x0000001111067223 */ /* 0x000fc80000000110 */
[----:B------:R-:W-:Y:S02]  /*05c0*/  FFMA R17, R6, R14, R17 ;  /* 0x0000000e06117223 */ /* 0x000fe40000000011 */
.L_x_1002:
[----:B------:R-:W-:Y:S05]  /*05d0*/  BSYNC B1 ;  /* 0x0000000000017941 */ /* 0x000fea0003800000 */
.L_x_1000:
[----:B------:R-:W-:Y:S01]  /*05e0*/  IMAD.MOV.U32 R23, RZ, RZ, 0x2c9277b5 ;  /* 0x2c9277b5ff177424 */ /* 0x000fe200078e00ff */
[----:B------:R-:W-:Y:S01]  /*05f0*/  FSETP.GE.AND P1, PT, R17, c[0x0][0x268], PT ;  /* 0x00009a0011007a0b */ /* 0x000fe20003f26000 */
[----:B------:R-:W-:Y:S01]  /*0600*/  IMAD.MOV.U32 R14, RZ, RZ, 0x1 ;  /* 0x00000001ff0e7424 */ /* 0x000fe200078e00ff */
[----:B------:R-:W-:Y:S01]  /*0610*/  PRMT R16, RZ, 0x7610, R16 ;  /* 0x00007610ff107816 */ /* 0x000fe20000000010 */
[----:B------:R-:W-:Y:S01]  /*0620*/  IMAD R6, R8, R23, -0x53a9b4fb ;  /* 0xac564b0508067424 */ /* 0x000fe200078e0217 */
[----:B------:R-:W-:-:S04]  /*0630*/  FSETP.GT.AND P1, PT, R25, c[0x0][0x270], P1 ;  /* 0x00009c0019007a0b */ /* 0x000fc80000f24000 */
[----:B------:R-:W-:-:S04]  /*0640*/  LEA.HI R15, R6, 0x4, RZ, 0x4 ;  /* 0x00000004060f7811 */ /* 0x000fc800078f20ff */
[----:B------:R-:W-:-:S04]  /*0650*/  SHF.R.U32.HI R15, RZ, R15, R6 ;  /* 0x0000000fff0f7219 */ /* 0x000fc80000011606 */
[----:B------:R-:W-:-:S05]  /*0660*/  LOP3.LUT R15, R15, R6, RZ, 0x3c, !PT ;  /* 0x000000060f0f7212 */ /* 0x000fca00078e3cff */
[----:B------:R-:W-:-:S05]  /*0670*/  IMAD R15, R15, 0x108ef2d9, RZ ;  /* 0x108ef2d90f0f7824 */ /* 0x000fca00078e02ff */
[----:B------:R-:W-:-:S04]  /*0680*/  SHF.R.U32.HI R22, RZ, 0x16, R15 ;  /* 0x00000016ff167819 */ /* 0x000fc8000001160f */
[----:B------:R-:W-:Y:S01]  /*0690*/  LOP3.LUT R22, R22, R15, RZ, 0x3c, !PT ;  /* 0x0000000f16167212 */ /* 0x000fe200078e3cff */
[----:B------:R-:W-:-:S03]  /*06a0*/  IMAD.MOV.U32 R15, RZ, RZ, 0x1 ;  /* 0x00000001ff0f7424 */ /* 0x000fc600078e00ff */
[----:B------:R-:W-:-:S04]  /*06b0*/  SHF.R.U32.HI R6, RZ, 0x8, R22 ;  /* 0x00000008ff067819 */ /* 0x000fc80000011616 */
[----:B------:R-:W-:-:S05]  /*06c0*/  I2FP.F32.U32 R6, R6 ;  /* 0x0000000600067245 */ /* 0x000fca0000201000 */
[----:B------:R-:W-:-:S05]  /*06d0*/  FMUL R6, R6, 5.9604644775390625e-08 ;  /* 0x3380000006067820 */ /* 0x000fca0000400000 */
[----:B------:R-:W-:-:S13]  /*06e0*/  FSETP.LT.AND P1, PT, R6, c[0x0][0x260], P1 ;  /* 0x0000980006007a0b */ /* 0x000fda0000f21000 */
[----:B------:R-:W-:Y:S05]  /*06f0*/  @!P1 BRA `(.L_x_999) ;  /* 0x00002b0000009947 */ /* 0x000fea0003800000 */
[----:B------:R-:W-:Y:S01]  /*0700*/  IMAD R0, R22, 0x2c9277b5, RZ ;  /* 0x2c9277b516007824 */ /* 0x000fe200078e02ff */
[----:B------:R-:W-:Y:S04]  /*0710*/  BSSY B1, `(.L_x_1003) ;  /* 0x000008b000017945 */ /* 0x000fe80003800000 */
[C---:B------:R-:W-:Y:S02]  /*0720*/  IADD3 R2, R0.reuse, 0x57b3a6f, RZ ;  /* 0x057b3a6f00027810 */ /* 0x040fe40007ffe0ff */
[----:B------:R-:W-:Y:S02]  /*0730*/  IADD3 R0, R0, 0x320db224, RZ ;  /* 0x320db22400007810 */ /* 0x000fe40007ffe0ff */
[----:B------:R-:W-:-:S04]  /*0740*/  LEA.HI R3, R2, 0x4, RZ, 0x4 ;  /* 0x0000000402037811 */ /* 0x000fc800078f20ff */
[----:B------:R-:W-:-:S04]  /*0750*/  SHF.R.U32.HI R3, RZ, R3, R2 ;  /* 0x00000003ff037219 */ /* 0x000fc80000011602 */
[----:B------:R-:W-:-:S05]  /*0760*/  LOP3.LUT R3, R3, R2, RZ, 0x3c, !PT ;  /* 0x0000000203037212 */ /* 0x000fca00078e3cff */
[----:B------:R-:W-:-:S05]  /*0770*/  IMAD R3, R3, 0x108ef2d9, RZ ;  /* 0x108ef2d903037824 */ /* 0x000fca00078e02ff */
[----:B------:R-:W-:-:S04]  /*0780*/  SHF.R.U32.HI R2, RZ, 0x16, R3 ;  /* 0x00000016ff027819 */ /* 0x000fc80000011603 */
[----:B------:R-:W-:Y:S02]  /*0790*/  LOP3.LUT R2, R2, R3, RZ, 0x3c, !PT ;  /* 0x0000000302027212 */ /* 0x000fe400078e3cff */
[----:B------:R-:W-:Y:S02]  /*07a0*/  LEA.HI R3, R0, 0x4, RZ, 0x4 ;  /* 0x0000000400037811 */ /* 0x000fe400078f20ff */
[----:B------:R-:W-:Y:S02]  /*07b0*/  SHF.R.U32.HI R2, RZ, 0x8, R2 ;  /* 0x00000008ff027819 */ /* 0x000fe40000011602 */
[----:B------:R-:W-:Y:S02]  /*07c0*/  SHF.R.U32.HI R3, RZ, R3, R0 ;  /* 0x00000003ff037219 */ /* 0x000fe40000011600 */
[----:B------:R-:W-:Y:S02]  /*07d0*/  I2FP.F32.U32 R2, R2 ;  /* 0x0000000200027245 */ /* 0x000fe40000201000 */
[----:B------:R-:W-:-:S03]  /*07e0*/  LOP3.LUT R3, R3, R0, RZ, 0x3c, !PT ;  /* 0x0000000003037212 */ /* 0x000fc600078e3cff */
[----:B------:R-:W-:Y:S02]  /*07f0*/  FMUL R2, R2, 5.9604644775390625e-08 ;  /* 0x3380000002027820 */ /* 0x000fe40000400000 */
[----:B------:R-:W-:Y:S02]  /*0800*/  IMAD R3, R3, 0x108ef2d9, RZ ;  /* 0x108ef2d903037824 */ /* 0x000fe400078e02ff */
[----:B------:R-:W-:-:S03]  /*0810*/  FMUL R18, R2, 3.1400001049041748047 ;  /* 0x4048f5c302127820 */ /* 0x000fc60000400000 */
[----:B------:R-:W-:Y:S01]  /*0820*/  SHF.R.U32.HI R0, RZ, 0x16, R3 ;  /* 0x00000016ff007819 */ /* 0x000fe20000011603 */
[C---:B------:R-:W-:Y:S01]  /*0830*/  FMUL R2, R18.reuse, 0.63661974668502807617 ;  /* 0x3f22f98312027820 */ /* 0x040fe20000400000 */
[----:B------:R-:W-:Y:S02]  /*0840*/  FSETP.GE.AND P1, PT, |R18|, 105615, PT ;  /* 0x47ce47801200780b */ /* 0x000fe40003f26200 */
[----:B------:R-:W-:-:S03]  /*0850*/  LOP3.LUT R0, R0, R3, RZ, 0x3c, !PT ;  /* 0x0000000300007212 */ /* 0x000fc600078e3cff */
[----:B------:R-:W0:Y:S01]  /*0860*/  F2I.NTZ R2, R2 ;  /* 0x0000000200027305 */ /* 0x000e220000203100 */
[----:B------:R-:W-:-:S04]  /*0870*/  SHF.R.U32.HI R0, RZ, 0x8, R0 ;  /* 0x00000008ff007819 */ /* 0x000fc80000011600 */
[----:B------:R-:W-:-:S05]  /*0880*/  I2FP.F32.U32 R0, R0 ;  /* 0x0000000000007245 */ /* 0x000fca0000201000 */
[----:B------:R-:W-:-:S04]  /*0890*/  FMUL R0, R0, 5.9604644775390625e-08 ;  /* 0x3380000000007820 */ /* 0x000fc80000400000 */
[----:B------:R-:W-:Y:S01]  /*08a0*/  FMUL R19, R0, 6.2800002098083496094 ;  /* 0x40c8f5c300137820 */ /* 0x000fe20000400000 */
[----:B0-----:R-:W-:-:S05]  /*08b0*/  I2FP.F32.S32 R3, R2 ;  /* 0x0000000200037245 */ /* 0x001fca0000201400 */
[----:B------:R-:W-:-:S04]  /*08c0*/  FFMA R4, R3, -1.5707962512969970703, R18 ;  /* 0xbfc90fda03047823 */ /* 0x000fc80000000012 */
[----:B------:R-:W-:-:S04]  /*08d0*/  FFMA R4, R3, -7.5497894158615963534e-08, R4 ;  /* 0xb3a2216803047823 */ /* 0x000fc80000000004 */
[----:B------:R-:W-:-:S04]  /*08e0*/  FFMA R24, R3, -5.3903029534742383927e-15, R4 ;  /* 0xa7c234c503187823 */ /* 0x000fc80000000004 */
[----:B------:R-:W-:Y:S01]  /*08f0*/  IMAD.MOV.U32 R0, RZ, RZ, R24 ;  /* 0x000000ffff007224 */ /* 0x000fe200078e0018 */
[----:B------:R-:W-:Y:S05]  /*0900*/  @!P1 BRA `(.L_x_1004) ;  /* 0x000006b000009947 */ /* 0x000fea0003800000 */
[----:B------:R-:W-:-:S13]  /*0910*/  FSETP.NEU.AND P1, PT, |R18|, +INF , PT ;  /* 0x7f8000001200780b */ /* 0x000fda0003f2d200 */
[----:B------:R-:W-:Y:S05]  /*0920*/  @!P1 BRA `(.L_x_1005) ;  /* 0x0000067000009947 */ /* 0x000fea0003800000 */
[----:B------:R-:W-:Y:S01]  /*0930*/  IMAD.SHL.U32 R0, R18, 0x100, RZ ;  /* 0x0000010012007824 */ /* 0x000fe200078e00ff */
[----:B------:R-:W-:Y:S01]  /*0940*/  CS2R R14, SRZ ;  /* 0x00000000000e7805 */ /* 0x000fe2000001ff00 */
[----:B------:R-:W-:Y:S01]  /*0950*/  IMAD.MOV.U32 R6, RZ, RZ, RZ ;  /* 0x000000ffff067224 */ /* 0x000fe200078e00ff */
[----:B------:R-:W-:Y:S02]  /*0960*/  UMOV UR4, URZ ;  /* 0x0000003f00047c82 */ /* 0x000fe40008000000 */
[----:B------:R-:W-:Y:S01]  /*0970*/  LOP3.LUT R13, R0, 0x80000000, RZ, 0xfc, !PT ;  /* 0x80000000000d7812 */ /* 0x000fe200078efcff */
[----:B------:R-:W-:Y:S02]  /*0980*/  ULDC.64 UR16, c[0x4][0x88] ;  /* 0x0100220000107ab9 */ /* 0x000fe40000000a00 */
.L_x_1006:
[----:B------:R-:W-:Y:S02]  /*0990*/  IMAD.U32 R4, RZ, RZ, UR16 ;  /* 0x00000010ff047e24 */ /* 0x000fe4000f8e00ff */
[----:B------:R-:W-:-:S05]  /*09a0*/  IMAD.U32 R5, RZ, RZ, UR17 ;  /* 0x00000011ff057e24 */ /* 0x000fca000f8e00ff */
[----:B------:R-:W2:Y:S01]  /*09b0*/  LDG.E.CONSTANT R2, [R4.64] ;  /* 0x0000000e04027981 */ /* 0x000ea2000c1e9900 */
[C---:B------:R-:W-:Y:S01]  /*09c0*/  ISETP.EQ.AND P1, PT, R14.reuse, 0x4, PT ;  /* 0x000000040e00780c */ /* 0x040fe20003f22270 */
[----:B------:R-:W-:Y:S01]  /*09d0*/  UIADD3 UR16, UP0, UR16, 0x4, URZ ;  /* 0x0000000410107890 */ /* 0x000fe2000ff1e03f */
[----:B------:R-:W-:Y:S02]  /*09e0*/  ISETP.EQ.AND P6, PT, R14, RZ, PT ;  /* 0x000000ff0e00720c */ /* 0x000fe40003fc2270 */
[----:B------:R-:W-:Y:S01]  /*09f0*/  IADD3 R6, R6, 0x1, RZ ;  /* 0x0000000106067810 */ /* 0x000fe20007ffe0ff */
[----:B------:R-:W-:Y:S01]  /*0a00*/  UIADD3.X UR17, URZ, UR17, URZ, UP0, !UPT ;  /* 0x000000113f117290 */ /* 0x000fe200087fe43f */
[C---:B------:R-:W-:Y:S02]  /*0a10*/  ISETP.EQ.AND P4, PT, R14.reuse, 0xc, PT ;  /* 0x0000000c0e00780c */ /* 0x040fe40003f82270 */
[----:B------:R-:W-:Y:S01]  /*0a20*/  ISETP.EQ.AND P5, PT, R14, 0x10, PT ;  /* 0x000000100e00780c */ /* 0x000fe20003fa2270 */
[----:B--2---:R-:W-:-:S05]  /*0a30*/  IMAD.WIDE.U32 R2, R2, R13, RZ ;  /* 0x0000000d02027225 */ /* 0x004fca00078e00ff */
[----:B------:R-:W-:-:S04]  /*0a40*/  IADD3 R0, P3, R2, R15, RZ ;  /* 0x0000000f02007210 */ /* 0x000fc80007f7e0ff */
[----:B------:R-:W-:Y:S01]  /*0a50*/  IADD3.X R15, R3, UR4, RZ, P3, !PT ;  /* 0x00000004030f7c10 */ /* 0x000fe20009ffe4ff */
[--C-:B------:R-:W-:Y:S01]  /*0a60*/  @P1 IMAD.MOV.U32 R21, RZ, RZ, R0.reuse ;  /* 0x000000ffff151224 */ /* 0x100fe200078e0000 */
[----:B------:R-:W-:Y:S01]  /*0a70*/  ISETP.NE.AND P1, PT, R6, 0x6, PT ;  /* 0x000000060600780c */ /* 0x000fe20003f25270 */
[--C-:B------:R-:W-:Y:S01]  /*0a80*/  @P6 IMAD.MOV.U32 R20, RZ, RZ, R0.reuse ;  /* 0x000000ffff146224 */ /* 0x100fe200078e0000 */
[C---:B------:R-:W-:Y:S01]  /*0a90*/  ISETP.EQ.AND P3, PT, R14.reuse, 0x8, PT ;  /* 0x000000080e00780c */ /* 0x040fe20003f62270 */
[--C-:B------:R-:W-:Y:S01]  /*0aa0*/  @P4 IMAD.MOV.U32 R29, RZ, RZ, R0.reuse ;  /* 0x000000ffff1d4224 */ /* 0x100fe200078e0000 */
[C---:B------:R-:W-:Y:S01]  /*0ab0*/  ISETP.EQ.AND P6, PT, R14.reuse, 0x14, PT ;  /* 0x000000140e00780c */ /* 0x040fe20003fc2270 */
[----:B------:R-:W-:Y:S01]  /*0ac0*/  @P5 IMAD.MOV.U32 R30, RZ, RZ, R0 ;  /* 0x000000ffff1e5224 */ /* 0x000fe200078e0000 */
[----:B------:R-:W-:-:S09]  /*0ad0*/  IADD3 R14, R14, 0x4, RZ ;  /* 0x000000040e0e7810 */ /* 0x000fd20007ffe0ff */
[--C-:B------:R-:W-:Y:S02]  /*0ae0*/  @P3 IMAD.MOV.U32 R28, RZ, RZ, R0.reuse ;  /* 0x000000ffff1c3224 */ /* 0x100fe400078e0000 */
[----:B------:R-:W-:Y:S01]  /*0af0*/  @P6 IMAD.MOV.U32 R31, RZ, RZ, R0 ;  /* 0x000000ffff1f6224 */ /* 0x000fe200078e0000 */
[----:B------:R-:W-:Y:S05]  /*0b00*/  @P1 BRA `(.L_x_1006) ;  /* 0xfffffe8000001947 */ /* 0x000fea000383ffff */
[----:B------:R-:W-:Y:S01]  /*0b10*/  SHF.R.U32.HI R0, RZ, 0x17, R18 ;  /* 0x00000017ff007819 */ /* 0x000fe20000011612 */
[----:B------:R-:W-:Y:S03]  /*0b20*/  BSSY B2, `(.L_x_1007) ;  /* 0x0000036000027945 */ /* 0x000fe60003800000 */
[----:B------:R-:W-:-:S04]  /*0b30*/  LOP3.LUT R0, R0, 0xff, RZ, 0xc0, !PT ;  /* 0x000000ff00007812 */ /* 0x000fc800078ec0ff */
[----:B------:R-:W-:-:S04]  /*0b40*/  IADD3 R0, R0, -0x80, RZ ;  /* 0xffffff8000007810 */ /* 0x000fc80007ffe0ff */
[----:B------:R-:W-:-:S04]  /*0b50*/  SHF.R.U32.HI R2, RZ, 0x5, R0 ;  /* 0x00000005ff027819 */ /* 0x000fc80000011600 */
[----:B------:R-:W-:-:S05]  /*0b60*/  IADD3 R3, -R2, 0x6, RZ ;  /* 0x0000000602037810 */ /* 0x000fca0007ffe1ff */
[----:B------:R-:W-:-:S05]  /*0b70*/  IMAD.SHL.U32 R3, R3, 0x4, RZ ;  /* 0x0000000403037824 */ /* 0x000fca00078e00ff */
[C---:B------:R-:W-:Y:S02]  /*0b80*/  ISETP.EQ.AND P1, PT, R3.reuse, RZ, PT ;  /* 0x000000ff0300720c */ /* 0x040fe40003f22270 */
[C---:B------:R-:W-:Y:S02]  /*0b90*/  ISETP.EQ.AND P6, PT, R3.reuse, 0x4, PT ;  /* 0x000000040300780c */ /* 0x040fe40003fc2270 */
[C---:B------:R-:W-:Y:S02]  /*0ba0*/  ISETP.EQ.AND P4, PT, R3.reuse, 0x8, PT ;  /* 0x000000080300780c */ /* 0x040fe40003f82270 */
[C---:B------:R-:W-:Y:S02]  /*0bb0*/  ISETP.EQ.AND P3, PT, R3.reuse, 0xc, PT ;  /* 0x0000000c0300780c */ /* 0x040fe40003f62270 */
[----:B------:R-:W-:-:S05]  /*0bc0*/  ISETP.EQ.AND P5, PT, R3, 0x10, PT ;  /* 0x000000100300780c */ /* 0x000fca0003fa2270 */
[----:B------:R-:W-:Y:S02]  /*0bd0*/  @P1 MOV R4, R20 ;  /* 0x0000001400041202 */ /* 0x000fe40000000f00 */
[----:B------:R-:W-:Y:S01]  /*0be0*/  @P6 IMAD.MOV.U32 R5, RZ, RZ, R20 ;  /* 0x000000ffff056224 */ /* 0x000fe200078e0014 */
[C---:B------:R-:W-:Y:S01]  /*0bf0*/  ISETP.EQ.AND P1, PT, R3.reuse, 0x14, PT ;  /* 0x000000140300780c */ /* 0x040fe20003f22270 */
[--C-:B------:R-:W-:Y:S01]  /*0c00*/  @P6 IMAD.MOV.U32 R4, RZ, RZ, R21.reuse ;  /* 0x000000ffff046224 */ /* 0x100fe200078e0015 */
[C---:B------:R-:W-:Y:S01]  /*0c10*/  ISETP.EQ.AND P6, PT, R3.reuse, 0x1c, PT ;  /* 0x0000001c0300780c */ /* 0x040fe20003fc2270 */
[----:B------:R-:W-:Y:S02]  /*0c20*/  @P4 IMAD.MOV.U32 R5, RZ, RZ, R21 ;  /* 0x000000ffff054224 */ /* 0x000fe400078e0015 */
[--C-:B------:R-:W-:Y:S01]  /*0c30*/  @P4 IMAD.MOV.U32 R4, RZ, RZ, R28.reuse ;  /* 0x000000ffff044224 */ /* 0x100fe200078e001c */
[----:B------:R-:W-:Y:S01]  /*0c40*/  ISETP.EQ.AND P4, PT, R3, 0x18, PT ;  /* 0x000000180300780c */ /* 0x000fe20003f82270 */
[----:B------:R-:W-:-:S02]  /*0c50*/  @P3 IMAD.MOV.U32 R5, RZ, RZ, R28 ;  /* 0x000000ffff053224 */ /* 0x000fc400078e001c */
[----:B------:R-:W-:Y:S01]  /*0c60*/  @P3 IMAD.MOV.U32 R4, RZ, RZ, R29 ;  /* 0x000000ffff043224 */ /* 0x000fe200078e001d */
[----:B------:R-:W-:Y:S01]  /*0c70*/  LOP3.LUT P3, R6, R0, 0x1f, RZ, 0xc0, !PT ;  /* 0x0000001f00067812 */ /* 0x000fe2000786c0ff */
[--C-:B------:R-:W-:Y:S02]  /*0c80*/  @P5 IMAD.MOV.U32 R4, RZ, RZ, R30.reuse ;  /* 0x000000ffff045224 */ /* 0x100fe400078e001e */
[----:B------:R-:W-:Y:S02]  /*0c90*/  @P1 IMAD.MOV.U32 R4, RZ, RZ, R31 ;  /* 0x000000ffff041224 */ /* 0x000fe400078e001f */
[----:B------:R-:W-:Y:S02]  /*0ca0*/  @P5 IMAD.MOV.U32 R5, RZ, RZ, R29 ;  /* 0x000000ffff055224 */ /* 0x000fe400078e001d */
[----:B------:R-:W-:Y:S02]  /*0cb0*/  @P1 IMAD.MOV.U32 R5, RZ, RZ, R30 ;  /* 0x000000ffff051224 */ /* 0x000fe400078e001e */
[----:B------:R-:W-:-:S02]  /*0cc0*/  @P4 IMAD.MOV.U32 R4, RZ, RZ, R15 ;  /* 0x000000ffff044224 */ /* 0x000fc400078e000f */
[----:B------:R-:W-:Y:S02]  /*0cd0*/  @P4 IMAD.MOV.U32 R5, RZ, RZ, R31 ;  /* 0x000000ffff054224 */ /* 0x000fe400078e001f */
[----:B------:R-:W-:Y:S02]  /*0ce0*/  @P6 IMAD.MOV.U32 R5, RZ, RZ, R15 ;  /* 0x000000ffff056224 */ /* 0x000fe400078e000f */
[----:B------:R-:W-:Y:S01]  /*0cf0*/  IMAD.MOV.U32 R0, RZ, RZ, R4 ;  /* 0x000000ffff007224 */ /* 0x000fe200078e0004 */
[----:B------:R-:W-:Y:S05]  /*0d00*/  @!P3 BRA `(.L_x_1008) ;  /* 0x000001700000b947 */ /* 0x000fea0003800000 */
[----:B------:R-:W-:Y:S02]  /*0d10*/  IADD3 R2, -R2, 0x4, RZ ;  /* 0x0000000402027810 */ /* 0x000fe40007ffe1ff */
[----:B------:R-:W-:-:S03]  /*0d20*/  SHF.L.U32 R3, R0, R6, RZ ;  /* 0x0000000600037219 */ /* 0x000fc600000006ff */
[----:B------:R-:W-:-:S05]  /*0d30*/  IMAD.SHL.U32 R2, R2, 0x4, RZ ;  /* 0x0000000402027824 */ /* 0x000fca00078e00ff */
[C---:B------:R-:W-:Y:S02]  /*0d40*/  ISETP.EQ.AND P4, PT, R2.reuse, RZ, PT ;  /* 0x000000ff0200720c */ /* 0x040fe40003f82270 */
[C---:B------:R-:W-:Y:S02]  /*0d50*/  ISETP.EQ.AND P5, PT, R2.reuse, 0x4, PT ;  /* 0x000000040200780c */ /* 0x040fe40003fa2270 */
[C---:B------:R-:W-:Y:S02]  /*0d60*/  ISETP.EQ.AND P3, PT, R2.reuse, 0x8, PT ;  /* 0x000000080200780c */ /* 0x040fe40003f62270 */
[----:B------:R-:W-:-:S07]  /*0d70*/  ISETP.EQ.AND P1, PT, R2, 0xc, PT ;  /* 0x0000000c0200780c */ /* 0x000fce0003f22270 */
[----:B------:R-:W-:Y:S01]  /*0d80*/  @P4 IMAD.MOV.U32 R13, RZ, RZ, R20 ;  /* 0x000000ffff0d4224 */ /* 0x000fe200078e0014 */
[C---:B------:R-:W-:Y:S01]  /*0d90*/  ISETP.EQ.AND P4, PT, R2.reuse, 0x10, PT ;  /* 0x000000100200780c */ /* 0x040fe20003f82270 */
[----:B------:R-:W-:Y:S01]  /*0da0*/  @P5 IMAD.MOV.U32 R13, RZ, RZ, R21 ;  /* 0x000000ffff0d5224 */ /* 0x000fe200078e0015 */
[C---:B------:R-:W-:Y:S01]  /*0db0*/  ISETP.EQ.AND P5, PT, R2.reuse, 0x14, PT ;  /* 0x000000140200780c */ /* 0x040fe20003fa2270 */
[----:B------:R-:W-:Y:S01]  /*0dc0*/  @P3 IMAD.MOV.U32 R13, RZ, RZ, R28 ;  /* 0x000000ffff0d3224 */ /* 0x000fe200078e001c */
[----:B------:R-:W-:Y:S01]  /*0dd0*/  ISETP.EQ.AND P3, PT, R2, 0x18, PT ;  /* 0x000000180200780c */ /* 0x000fe20003f62270 */
[----:B------:R-:W-:Y:S01]  /*0de0*/  @P1 IMAD.MOV.U32 R13, RZ, RZ, R29 ;  /* 0x000000ffff0d1224 */ /* 0x000fe200078e001d */
[----:B------:R-:W-:-:S04]  /*0df0*/  IADD3 R2, -R6, 0x20, RZ ;  /* 0x0000002006027810 */ /* 0x000fc80007ffe1ff */
[----:B------:R-:W-:-:S03]  /*0e00*/  SHF.R.U32.HI R0, RZ, R2, R5 ;  /* 0x00000002ff007219 */ /* 0x000fc60000011605 */
[----:B------:R-:W-:Y:S02]  /*0e10*/  @P4 IMAD.MOV.U32 R13, RZ, RZ, R30 ;  /* 0x000000ffff0d4224 */ /* 0x000fe400078e001e */
[----:B------:R-:W-:Y:S02]  /*0e20*/  @P5 IMAD.MOV.U32 R13, RZ, RZ, R31 ;  /* 0x000000ffff0d5224 */ /* 0x000fe400078e001f */
[----:B------:R-:W-:Y:S01]  /*0e30*/  @P3 IMAD.MOV.U32 R13, RZ, RZ, R15 ;  /* 0x000000ffff0d3224 */ /* 0x000fe200078e000f */
[----:B------:R-:W-:Y:S01]  /*0e40*/  SHF.L.U32 R15, R5, R6, RZ ;  /* 0x00000006050f7219 */ /* 0x000fe200000006ff */
[----:B------:R-:W-:-:S03]  /*0e50*/  IMAD.IADD R0, R0, 0x1, R3 ;  /* 0x0000000100007824 */ /* 0x000fc600078e0203 */
[----:B------:R-:W-:-:S05]  /*0e60*/  SHF.R.U32.HI R2, RZ, R2, R13 ;  /* 0x00000002ff027219 */ /* 0x000fca000001160d */
[----:B------:R-:W-:Y:S02]  /*0e70*/  IMAD.IADD R5, R2, 0x1, R15 ;  /* 0x0000000102057824 */ /* 0x000fe400078e020f */
.L_x_1008:
[----:B------:R-:W-:Y:S05]  /*0e80*/  BSYNC B2 ;  /* 0x0000000000027941 */ /* 0x000fea0003800000 */
.L_x_1007:
[C---:B------:R-:W-:Y:S01]  /*0e90*/  SHF.L.U32.HI R15, R5.reuse, 0x2, R0 ;  /* 0x00000002050f7819 */ /* 0x040fe20000010600 */
[----:B------:R-:W-:-:S03]  /*0ea0*/  IMAD.SHL.U32 R14, R5, 0x4, RZ ;  /* 0x00000004050e7824 */ /* 0x000fc600078e00ff */
[----:B------:R-:W-:-:S04]  /*0eb0*/  SHF.R.U32.HI R13, RZ, 0x1f, R15 ;  /* 0x0000001fff0d7819 */ /* 0x000fc8000001160f */
[----:B------:R-:W-:-:S13]  /*0ec0*/  ISETP.NE.AND P1, PT, R13, RZ, PT ;  /* 0x000000ff0d00720c */ /* 0x000fda0003f25270 */
[----:B------:R-:W-:Y:S02]  /*0ed0*/  @P1 LOP3.LUT R15, RZ, R15, RZ, 0x33, !PT ;  /* 0x0000000fff0f1212 */ /* 0x000fe400078e33ff */
[----:B------:R-:W-:-:S04]  /*0ee0*/  @P1 LOP3.LUT R14, RZ, R14, RZ, 0x33, !PT ;  /* 0x0000000eff0e1212 */ /* 0x000fc800078e33ff */
[----:B------:R-:W0:Y:S02]  /*0ef0*/  I2F.F64.S64 R2, R14 ;  /* 0x0000000e00027312 */ /* 0x000e240000301c00 */
[----:B0-----:R0:W1:Y:S02]  /*0f00*/  DMUL R4, R2, c[0x2][0x0] ;  /* 0x0080000002047a28 */ /* 0x0010640000000000 */
[----:B0-----:R-:W-:Y:S02]  /*0f10*/  LOP3.LUT P3, R3, R18, 0x80000000, RZ, 0xc0, !PT ;  /* 0x8000000012037812 */ /* 0x001fe4000786c0ff */
[----:B------:R-:W-:Y:S02]  /*0f20*/  LEA.HI R2, R0, R13, RZ, 0x2 ;  /* 0x0000000d00027211 */ /* 0x000fe400078f10ff */
[----:B------:R-:W-:-:S03]  /*0f30*/  @P1 LOP3.LUT R3, R3, 0x80000000, RZ, 0x3c, !PT ;  /* 0x8000000003031812 */ /* 0x000fc600078e3cff */
[----:B------:R-:W-:Y:S01]  /*0f40*/  IMAD.MOV R0, RZ, RZ, -R2 ;  /* 0x000000ffff007224 */ /* 0x000fe200078e0a02 */
[----:B-1----:R-:W0:Y:S01]  /*0f50*/  F2F.F32.F64 R4, R4 ;  /* 0x0000000400047310 */ /* 0x002e220000301000 */
[----:B------:R-:W-:-:S04]  /*0f60*/  ISETP.NE.AND P1, PT, R3, RZ, PT ;  /* 0x000000ff0300720c */ /* 0x000fc80003f25270 */
[----:B------:R-:W-:Y:S02]  /*0f70*/  @P3 MOV R2, R0 ;  /* 0x0000000000023202 */ /* 0x000fe40000000f00 */
[----:B0-----:R-:W-:Y:S01]  /*0f80*/  FSEL R0, R4, -R4, !P1 ;  /* 0x8000000404007208 */ /* 0x001fe20004800000 */
[----:B------:R-:W-:Y:S05]  /*0f90*/  BRA `(.L_x_1004) ;  /* 0x0000002000007947 */ /* 0x000fea0003800000 */
.L_x_1005:
[----:B------:R-:W-:Y:S01]  /*0fa0*/  FMUL R0, RZ, R18 ;  /* 0x00000012ff007220 */ /* 0x000fe20000400000 */
[----:B------:R-:W-:Y:S02]  /*0fb0*/  IMAD.MOV.U32 R2, RZ, RZ, RZ ;  /* 0x000000ffff027224 */ /* 0x000fe400078e00ff */
.L_x_1004:
[----:B------:R-:W-:Y:S05]  /*0fc0*/  BSYNC B1 ;  /* 0x0000000000017941 */ /* 0x000fea0003800000 */
.L_x_1003:
[C---:B------:R-:W-:Y:S01]  /*0fd0*/  FMUL R14, R19.reuse, 0.63661974668502807617 ;  /* 0x3f22f983130e7820 */ /* 0x040fe20000400000 */
[----:B------:R-:W-:Y:S01]  /*0fe0*/  LOP3.LUT P1, RZ, R2, 0x1, RZ, 0xc0, !PT ;  /* 0x0000000102ff7812 */ /* 0x000fe2000782c0ff */
[----:B------:R-:W-:Y:S01]  /*0ff0*/  IMAD.MOV.U32 R6, RZ, RZ, 0x3c0885e4 ;  /* 0x3c0885e4ff067424 */ /* 0x000fe200078e00ff */
[----:B------:R-:W-:Y:S01]  /*1000*/  FMUL R26, R0, R0 ;  /* 0x00000000001a7220 */ /* 0x000fe20000400000 */
[----:B------:R-:W-:Y:S01]  /*1010*/  IMAD.MOV.U32 R3, RZ, RZ, -0x46b2bead ;  /* 0xb94d4153ff037424 */ /* 0x000fe200078e00ff */
[----:B------:R-:W-:Y:S01]  /*1020*/  FSETP.GE.AND P3, PT, |R19|, 105615, PT ;  /* 0x47ce47801300780b */ /* 0x000fe20003f66200 */
[----:B------:R-:W0:Y:S01]  /*1030*/  F2I.NTZ R14, R14 ;  /* 0x0000000e000e7305 */ /* 0x000e220000203100 */
[----:B------:R-:W-:Y:S01]  /*1040*/  FSEL R4, R6, 0.041666727513074874878, !P1 ;  /* 0x3d2aaabb06047808 */ /* 0x000fe20004800000 */
[----:B------:R-:W-:Y:S01]  /*1050*/  IMAD.MOV.U32 R13, RZ, RZ, 0x3e2aaaa8 ;  /* 0x3e2aaaa8ff0d7424 */ /* 0x000fe200078e00ff */
[----:B------:R-:W-:Y:S01]  /*1060*/  FSEL R0, R0, 1, !P1 ;  /* 0x3f80000000007808 */ /* 0x000fe20004800000 */
[----:B------:R-:W-:Y:S01]  /*1070*/  IMAD R22, R22, R23, -0x27173d46 ;  /* 0xd8e8c2ba16167424 */ /* 0x000fe200078e0217 */
[----:B------:R-:W-:Y:S03]  /*1080*/  BSSY B1, `(.L_x_1009) ;  /* 0x000007e000017945 */ /* 0x000fe60003800000 */
[----:B------:R-:W-:-:S04]  /*1090*/  @P1 IMAD.MOV.U32 R5, RZ, RZ, 0x37cbac00 ;  /* 0x37cbac00ff051424 */ /* 0x000fc800078e00ff */
[----:B------:R-:W-:Y:S01]  /*10a0*/  @P1 FFMA R3, R26, R5, -0.0013887860113754868507 ;  /* 0xbab607ed1a031423 */ /* 0x000fe20000000005 */
[----:B------:R-:W-:Y:S02]  /*10b0*/  FSEL R5, -R13, -0.4999999701976776123, !P1 ;  /* 0xbeffffff0d057808 */ /* 0x000fe40004800100 */
[----:B------:R-:W-:Y:S01]  /*10c0*/  LOP3.LUT P1, RZ, R2, 0x2, RZ, 0xc0, !PT ;  /* 0x0000000202ff7812 */ /* 0x000fe2000782c0ff */
[----:B------:R-:W-:Y:S01]  /*10d0*/  FFMA R4, R26, R3, R4 ;  /* 0x000000031a047223 */ /* 0x000fe20000000004 */
[----:B0-----:R-:W-:Y:S01]  /*10e0*/  I2FP.F32.S32 R16, R14 ;  /* 0x0000000e00107245 */ /* 0x001fe20000201400 */
[----:B------:R-:W-:Y:S01]  /*10f0*/  FFMA R2, R0, R26, RZ ;  /* 0x0000001a00027223 */ /* 0x000fe200000000ff */
[----:B------:R-:W-:Y:S01]  /*1100*/  LEA.HI R3, R22, 0x4, RZ, 0x4 ;  /* 0x0000000416037811 */ /* 0x000fe200078f20ff */
[----:B------:R-:W-:Y:S02]  /*1110*/  FFMA R5, R26, R4, R5 ;  /* 0x000000041a057223 */ /* 0x000fe40000000005 */
[----:B------:R-:W-:Y:S01]  /*1120*/  FFMA R15, R16, -1.5707962512969970703, R19 ;  /* 0xbfc90fda100f7823 */ /* 0x000fe20000000013 */
[----:B------:R-:W-:Y:S01]  /*1130*/  SHF.R.U32.HI R3, RZ, R3, R22 ;  /* 0x00000003ff037219 */ /* 0x000fe20000011616 */
[----:B------:R-:W-:-:S02]  /*1140*/  FFMA R0, R5, R2, R0 ;  /* 0x0000000205007223 */ /* 0x000fc40000000000 */
[----:B------:R-:W-:Y:S01]  /*1150*/  FFMA R15, R16, -7.5497894158615963534e-08, R15 ;  /* 0xb3a22168100f7823 */ /* 0x000fe2000000000f */
[----:B------:R-:W-:Y:S01]  /*1160*/  LOP3.LUT R3, R3, R22, RZ, 0x3c, !PT ;  /* 0x0000001603037212 */ /* 0x000fe200078e3cff */
[----:B------:R-:W-:Y:S02]  /*1170*/  @P1 FFMA R0, R0, -1, RZ ;  /* 0xbf80000000001823 */ /* 0x000fe400000000ff */
[----:B------:R-:W-:Y:S02]  /*1180*/  FFMA R25, R16, -5.3903029534742383927e-15, R15 ;  /* 0xa7c234c510197823 */ /* 0x000fe4000000000f */
[----:B------:R-:W-:Y:S02]  /*1190*/  IMAD R16, R3, 0x108ef2d9, RZ ;  /* 0x108ef2d903107824 */ /* 0x000fe400078e02ff */
        /* <DEDUP_REMOVED lines=8> */
[----:B------:R-:W-:Y:S02]  /*1220*/  LOP3.LUT R27, R4, 0x80000000, RZ, 0xfc, !PT ;  /* 0x80000000041b7812 */ /* 0x000fe400078efcff */
.L_x_1012:
[C---:B------:R-:W-:Y:S01]  /*1230*/  IMAD.SHL.U32 R22, R2.reuse, 0x4, RZ ;  /* 0x0000000402167824 */ /* 0x040fe200078e00ff */
[----:B------:R-:W-:-:S04]  /*1240*/  SHF.L.U64.HI R3, R2, 0x2, R3 ;  /* 0x0000000202037819 */ /* 0x000fc80000010203 */
[----:B------:R-:W-:-:S04]  /*1250*/  IADD3 R4, P1, R22, c[0x4][0x88], RZ ;  /* 0x0100220016047a10 */ /* 0x000fc80007f3e0ff */
[----:B------:R-:W-:-:S05]  /*1260*/  IADD3.X R5, R3, c[0x4][0x8c], RZ, P1, !PT ;  /* 0x0100230003057a10 */ /* 0x000fca0000ffe4ff */
[----:B------:R-:W2:Y:S01]  /*1270*/  LDG.E.CONSTANT R4, [R4.64] ;  /* 0x0000000e04047981 */ /* 0x000ea2000c1e9900 */
[C---:B------:R-:W-:Y:S02]  /*1280*/  ISETP.EQ.AND P1, PT, R22.reuse, 0x4, PT ;  /* 0x000000041600780c */ /* 0x040fe40003f22270 */
[----:B------:R-:W-:Y:S02]  /*1290*/  ISETP.EQ.AND P6, PT, R22, RZ, PT ;  /* 0x000000ff1600720c */ /* 0x000fe40003fc2270 */
[----:B------:R-:W-:Y:S02]  /*12a0*/  IADD3 R2, R2, 0x1, RZ ;  /* 0x0000000102027810 */ /* 0x000fe40007ffe0ff */
[C---:B------:R-:W-:Y:S02]  /*12b0*/  ISETP.EQ.AND P4, PT, R22.reuse, 0xc, PT ;  /* 0x0000000c1600780c */ /* 0x040fe40003f82270 */
[----:B------:R-:W-:Y:S02]  /*12c0*/  ISETP.EQ.AND P5, PT, R22, 0x10, PT ;  /* 0x000000101600780c */ /* 0x000fe40003fa2270 */
[----:B------:R-:W-:Y:S01]  /*12d0*/  SHF.R.S32.HI R3, RZ, 0x1f, R2 ;  /* 0x0000001fff037819 */ /* 0x000fe20000011402 */
        /* <DEDUP_REMOVED lines=8> */
[----:B------:R-:W-:Y:S01]  /*1360*/  ISETP.EQ.AND P6, PT, R22, 0x14, PT ;  /* 0x000000141600780c */ /* 0x000fe20003fc2270 */
[----:B------:R-:W-:-:S10]  /*1370*/  @P5 IMAD.MOV.U32 R30, RZ, RZ, R14 ;  /* 0x000000ffff1e5224 */ /* 0x000fd400078e000e */
        /* <DEDUP_REMOVED lines=15> */
[--C-:B------:R-:W-:Y:S01]  /*1470*/  @P1 IMAD.MOV.U32 R5, RZ, RZ, R20.reuse ;  /* 0x000000ffff051224 */ /* 0x100fe200078e0014 */
[C---:B------:R-:W-:Y:S01]  /*1480*/  ISETP.EQ.AND P1, PT, R4.reuse, 0x14, PT ;  /* 0x000000140400780c */ /* 0x040fe20003f22270 */
[----:B------:R-:W-:Y:S02]  /*1490*/  @P6 IMAD.MOV.U32 R14, RZ, RZ, R20 ;  /* 0x000000ffff0e6224 */ /* 0x000fe400078e0014 */
[--C-:B------:R-:W-:Y:S01]  /*14a0*/  @P6 IMAD.MOV.U32 R5, RZ, RZ, R21.reuse ;  /* 0x000000ffff056224 */ /* 0x100fe200078e0015 */
[C---:B------:R-:W-:Y:S01]  /*14b0*/  ISETP.EQ.AND P6, PT, R4.reuse, 0x1c, PT ;  /* 0x0000001c0400780c */ /* 0x040fe20003fc2270 */
[----:B------:R-:W-:Y:S02]  /*14c0*/  @P4 IMAD.MOV.U32 R14, RZ, RZ, R21 ;  /* 0x000000ffff0e4224 */ /* 0x000fe400078e0015 */
[--C-:B------:R-:W-:Y:S01]  /*14d0*/  @P4 IMAD.MOV.U32 R5, RZ, RZ, R28.reuse ;  /* 0x000000ffff054224 */ /* 0x100fe200078e001c */
[----:B------:R-:W-:Y:S01]  /*14e0*/  ISETP.EQ.AND P4, PT, R4, 0x18, PT ;  /* 0x000000180400780c */ /* 0x000fe20003f82270 */
[----:B------:R-:W-:-:S02]  /*14f0*/  @P3 IMAD.MOV.U32 R14, RZ, RZ, R28 ;  /* 0x000000ffff0e3224 */ /* 0x000fc400078e001c */
[--C-:B------:R-:W-:Y:S01]  /*1500*/  @P3 IMAD.MOV.U32 R5, RZ, RZ, R29.reuse ;  /* 0x000000ffff053224 */ /* 0x100fe200078e001d */
[----:B------:R-:W-:Y:S01]  /*1510*/  LOP3.LUT P3, R4, R2, 0x1f, RZ, 0xc0, !PT ;  /* 0x0000001f02047812 */ /* 0x000fe2000786c0ff */
[--C-:B------:R-:W-:Y:S01]  /*1520*/  @P5 IMAD.MOV.U32 R5, RZ, RZ, R30.reuse ;  /* 0x000000ffff055224 */ /* 0x100fe200078e001e */
[----:B------:R-:W-:Y:S01]  /*1530*/  @P1 MOV R5, R31 ;  /* 0x0000001f00051202 */ /* 0x000fe20000000f00 */
[----:B------:R-:W-:Y:S02]  /*1540*/  @P5 IMAD.MOV.U32 R14, RZ, RZ, R29 ;  /* 0x000000ffff0e5224 */ /* 0x000fe400078e001d */
[----:B------:R-:W-:-:S04]  /*1550*/  @P1 IMAD.MOV.U32 R14, RZ, RZ, R30 ;  /* 0x000000ffff0e1224 */ /* 0x000fc800078e001e */
[----:B------:R-:W-:Y:S02]  /*1560*/  @P4 IMAD.MOV.U32 R5, RZ, RZ, R23 ;  /* 0x000000ffff054224 */ /* 0x000fe400078e0017 */
        /* <DEDUP_REMOVED lines=18> */
[----:B------:R-:W-:Y:S02]  /*1690*/  IADD3 R3, -R4, 0x20, RZ ;  /* 0x0000002004037810 */ /* 0x000fe40007ffe1ff */
[----:B------:R-:W-:Y:S02]  /*16a0*/  SHF.L.U32 R4, R14, R4, RZ ;  /* 0x000000040e047219 */ /* 0x000fe400000006ff */
[----:B------:R-:W-:-:S03]  /*16b0*/  SHF.R.U32.HI R14, RZ, R3, R14 ;  /* 0x00000003ff0e7219 */ /* 0x000fc6000001160e */
[----:B------:R-:W-:Y:S02]  /*16c0*/  @P4 IMAD.MOV.U32 R2, RZ, RZ, R30 ;  /* 0x000000ffff024224 */ /* 0x000fe400078e001e */
[----:B------:R-:W-:Y:S02]  /*16d0*/  @P5 IMAD.MOV.U32 R2, RZ, RZ, R31 ;  /* 0x000000ffff025224 */ /* 0x000fe400078e001f */
[----:B------:R-:W-:Y:S02]  /*16e0*/  @P3 IMAD.MOV.U32 R2, RZ, RZ, R23 ;  /* 0x000000ffff023224 */ /* 0x000fe400078e0017 */
[----:B------:R-:W-:-:S03]  /*16f0*/  IMAD.IADD R15, R14, 0x1, R15 ;  /* 0x000000010e0f7824 */ /* 0x000fc600078e020f */
[----:B------:R-:W-:-:S05]  /*1700*/  SHF.R.U32.HI R3, RZ, R3, R2 ;  /* 0x00000003ff037219 */ /* 0x000fca0000011602 */
[----:B------:R-:W-:Y:S02]  /*1710*/  IMAD.IADD R14, R3, 0x1, R4 ;  /* 0x00000001030e7824 */ /* 0x000fe400078e0204 */
.L_x_1014:
[----:B------:R-:W-:Y:S05]  /*1720*/  BSYNC B2 ;  /* 0x0000000000027941 */ /* 0x000fea0003800000 */
.L_x_1013:
[C---:B------:R-:W-:Y:S01]  /*1730*/  SHF.L.U32.HI R3, R14.reuse, 0x2, R15 ;  /* 0x000000020e037819 */ /* 0x040fe2000001060f */
[----:B------:R-:W-:Y:S01]  /*1740*/  IMAD.SHL.U32 R2, R14, 0x4, RZ ;  /* 0x000000040e027824 */ /* 0x000fe200078e00ff */
[----:B------:R-:W-:Y:S02]  /*1750*/  LOP3.LUT P3, R22, R19, 0x80000000, RZ, 0xc0, !PT ;  /* 0x8000000013167812 */ /* 0x000fe4000786c0ff */
[----:B------:R-:W-:-:S04]  /*1760*/  SHF.R.U32.HI R26, RZ, 0x1f, R3 ;  /* 0x0000001fff1a7819 */ /* 0x000fc80000011603 */
[----:B------:R-:W-:Y:S02]  /*1770*/  ISETP.NE.AND P1, PT, R26, RZ, PT ;  /* 0x000000ff1a00720c */ /* 0x000fe40003f25270 */
[----:B------:R-:W-:-:S05]  /*1780*/  LEA.HI R14, R15, R26, RZ, 0x2 ;  /* 0x0000001a0f0e7211 */ /* 0x000fca00078f10ff */
[----:B------:R-:W-:-:S04]  /*1790*/  IMAD.MOV R15, RZ, RZ, -R14 ;  /* 0x000000ffff0f7224 */ /* 0x000fc800078e0a0e */
[----:B------:R-:W-:Y:S02]  /*17a0*/  @P3 IMAD.MOV.U32 R14, RZ, RZ, R15 ;  /* 0x000000ffff0e3224 */ /* 0x000fe400078e000f */
[----:B------:R-:W-:Y:S02]  /*17b0*/  @P1 LOP3.LUT R3, RZ, R3, RZ, 0x33, !PT ;  /* 0x00000003ff031212 */ /* 0x000fe400078e33ff */
[----:B------:R-:W-:Y:S02]  /*17c0*/  @P1 LOP3.LUT R2, RZ, R2, RZ, 0x33, !PT ;  /* 0x00000002ff021212 */ /* 0x000fe400078e33ff */
[----:B------:R-:W-:-:S04]  /*17d0*/  @P1 LOP3.LUT R22, R22, 0x80000000, RZ, 0x3c, !PT ;  /* 0x8000000016161812 */ /* 0x000fc800078e3cff */
[----:B------:R-:W0:Y:S01]  /*17e0*/  I2F.F64.S64 R2, R2 ;  /* 0x0000000200027312 */ /* 0x000e220000301c00 */
[----:B------:R-:W-:Y:S01]  /*17f0*/  ISETP.NE.AND P1, PT, R22, RZ, PT ;  /* 0x000000ff1600720c */ /* 0x000fe20003f25270 */
[----:B0-----:R-:W0:-:S10]  /*1800*/  DMUL R4, R2, c[0x2][0x0] ;  /* 0x0080000002047a28 */ /* 0x001e140000000000 */
[----:B0-----:R-:W0:Y:S02]  /*1810*/  F2F.F32.F64 R4, R4 ;  /* 0x0000000400047310 */ /* 0x001e240000301000 */
[----:B0-----:R-:W-:Y:S01]  /*1820*/  FSEL R15, R4, -R4, !P1 ;  /* 0x80000004040f7208 */ /* 0x001fe20004800000 */
[----:B------:R-:W-:Y:S05]  /*1830*/  BRA `(.L_x_1010) ;  /* 0x0000002000007947 */ /* 0x000fea0003800000 */
.L_x_1011:
[----:B------:R-:W-:Y:S01]  /*1840*/  FMUL R15, RZ, R19 ;  /* 0x00000013ff0f7220 */ /* 0x000fe20000400000 */
[----:B------:R-:W-:Y:S02]  /*1850*/  IMAD.MOV.U32 R14, RZ, RZ, RZ ;  /* 0x000000ffff0e7224 */ /* 0x000fe400078e00ff */
.L_x_1010:
[----:B------:R-:W-:Y:S05]  /*1860*/  BSYNC B1 ;  /* 0x0000000000017941 */ /* 0x000fea0003800000 */
.L_x_1009:
[----:B------:R-:W-:Y:S01]  /*1870*/  IADD3 R14, R14, 0x1, RZ ;  /* 0x000000010e0e7810 */ /* 0x000fe20007ffe0ff */
[----:B------:R-:W-:Y:S01]  /*1880*/  FMUL R5, R15, R15 ;  /* 0x0000000f0f057220 */ /* 0x000fe20000400000 */
[----:B------:R-:W-:Y:S01]  /*1890*/  IMAD.MOV.U32 R2, RZ, RZ, -0x46b2bead ;  /* 0xb94d4153ff027424 */ /* 0x000fe200078e00ff */
[----:B------:R-:W-:Y:S01]  /*18a0*/  FMUL R22, R18, 0.63661974668502807617 ;  /* 0x3f22f98312167820 */ /* 0x000fe20000400000 */
[C---:B------:R-:W-:Y:S01]  /*18b0*/  LOP3.LUT P3, RZ, R14.reuse, 0x1, RZ, 0xc0, !PT ;  /* 0x000000010eff7812 */ /* 0x040fe2000786c0ff */
[----:B------:R-:W-:Y:S01]  /*18c0*/  BSSY B1, `(.L_x_1015) ;  /* 0x000007b000017945 */ /* 0x000fe20003800000 */
[----:B------:R-:W-:-:S02]  /*18d0*/  LOP3.LUT P1, RZ, R14, 0x2, RZ, 0xc0, !PT ;  /* 0x000000020eff7812 */ /* 0x000fc4000782c0ff */
[----:B------:R-:W-:Y:S01]  /*18e0*/  FSEL R3, R6, 0.041666727513074874878, !P3 ;  /* 0x3d2aaabb06037808 */ /* 0x000fe20005800000 */
[----:B------:R-:W0:Y:S08]  /*18f0*/  F2I.NTZ R22, R22 ;  /* 0x0000001600167305 */ /* 0x000e300000203100 */
[----:B------:R-:W-:-:S04]  /*1900*/  @P3 IMAD.MOV.U32 R4, RZ, RZ, 0x37cbac00 ;  /* 0x37cbac00ff043424 */ /* 0x000fc800078e00ff */
[----:B------:R-:W-:Y:S01]  /*1910*/  @P3 FFMA R2, R5, R4, -0.0013887860113754868507 ;  /* 0xbab607ed05023423 */ /* 0x000fe20000000004 */
[----:B------:R-:W-:-:S03]  /*1920*/  FSEL R4, -R13, -0.4999999701976776123, !P3 ;  /* 0xbeffffff0d047808 */ /* 0x000fc60005800100 */
[----:B------:R-:W-:Y:S01]  /*1930*/  FFMA R3, R5, R2, R3 ;  /* 0x0000000205037223 */ /* 0x000fe20000000003 */
[----:B------:R-:W-:Y:S02]  /*1940*/  FSEL R2, R15, 1, !P3 ;  /* 0x3f8000000f027808 */ /* 0x000fe40005800000 */
[----:B------:R-:W-:Y:S01]  /*1950*/  FSETP.GE.AND P3, PT, |R18|, 105615, PT ;  /* 0x47ce47801200780b */ /* 0x000fe20003f66200 */
[----:B------:R-:W-:Y:S02]  /*1960*/  FFMA R3, R5, R3, R4 ;  /* 0x0000000305037223 */ /* 0x000fe40000000004 */
[----:B------:R-:W-:-:S04]  /*1970*/  FFMA R4, R2, R5, RZ ;  /* 0x0000000502047223 */ /* 0x000fc800000000ff */
[----:B------:R-:W-:Y:S01]  /*1980*/  FFMA R2, R3, R4, R2 ;  /* 0x0000000403027223 */ /* 0x000fe20000000002 */
[----:B------:R-:W-:-:S03]  /*1990*/  IMAD.MOV.U32 R3, RZ, RZ, R24 ;  /* 0x000000ffff037224 */ /* 0x000fc600078e0018 */
[----:B------:R-:W-:Y:S02]  /*19a0*/  @P1 FFMA R2, R2, -1, RZ ;  /* 0xbf80000002021823 */ /* 0x000fe400000000ff */
[----:B------:R-:W-:Y:S05]  /*19b0*/  @!P3 BRA `(.L_x_1016) ;  /* 0x000006b00000b947 */ /* 0x000fea0003800000 */
[----:B0-----:R-:W-:-:S13]  /*19c0*/  FSETP.NEU.AND P1, PT, |R18|, +INF , PT ;  /* 0x7f8000001200780b */ /* 0x001fda0003f2d200 */
[----:B------:R-:W-:Y:S05]  /*19d0*/  @!P1 BRA `(.L_x_1017) ;  /* 0x0000067000009947 */ /* 0x000fea0003800000 */
[----:B------:R-:W-:Y:S01]  /*19e0*/  IMAD.SHL.U32 R14, R18, 0x100, RZ ;  /* 0x00000100120e7824 */ /* 0x000fe200078e00ff */
[----:B------:R-:W-:Y:S01]  /*19f0*/  CS2R R4, SRZ ;  /* 0x0000000000047805 */ /* 0x000fe2000001ff00 */
[----:B------:R-:W-:Y:S01]  /*1a00*/  IMAD.MOV.U32 R3, RZ, RZ, RZ ;  /* 0x000000ffff037224 */ /* 0x000fe200078e00ff */
[----:B------:R-:W-:Y:S02]  /*1a10*/  UMOV UR4, URZ ;  /* 0x0000003f00047c82 */ /* 0x000fe40008000000 */
[----:B------:R-:W-:Y:S02]  /*1a20*/  LOP3.LUT R27, R14, 0x80000000, RZ, 0xfc, !PT ;  /* 0x800000000e1b7812 */ /* 0x000fe400078efcff */
.L_x_1018:
        /* <DEDUP_REMOVED lines=21> */
[----:B------:R-:W-:Y:S02]  /*1b80*/  @P3 MOV R28, R22 ;  /* 0x00000016001c3202 */ /* 0x000fe40000000f00 */
        /* <DEDUP_REMOVED lines=12> */
[----:B------:R-:W-:-:S07]  /*1c50*/  ISETP.EQ.AND P1, PT, R22, 0xc, PT ;  /* 0x0000000c1600780c */ /* 0x000fce0003f22270 */
        /* <DEDUP_REMOVED lines=10> */
[----:B------:R-:W-:Y:S01]  /*1d00*/  ISETP.EQ.AND P1, PT, R22, 0x1c, PT ;  /* 0x0000001c1600780c */ /* 0x000fe20003f22270 */
[----:B------:R-:W-:Y:S02]  /*1d10*/  @P4 IMAD.MOV.U32 R5, RZ, RZ, R29 ;  /* 0x000000ffff054224 */ /* 0x000fe400078e001d */
[--C-:B------:R-:W-:Y:S01]  /*1d20*/  @P4 IMAD.MOV.U32 R4, RZ, RZ, R30.reuse ;  /* 0x000000ffff044224 */ /* 0x100fe200078e001e */
[----:B------:R-:W-:Y:S01]  /*1d30*/  LOP3.LUT P4, R14, R14, 0x1f, RZ, 0xc0, !PT ;  /* 0x0000001f0e0e7812 */ /* 0x000fe2000788c0ff */
[----:B------:R-:W-:Y:S02]  /*1d40*/  @P5 IMAD.MOV.U32 R4, RZ, RZ, R31 ;  /* 0x000000ffff045224 */ /* 0x000fe400078e001f */
[----:B------:R-:W-:Y:S02]  /*1d50*/  @P5 IMAD.MOV.U32 R5, RZ, RZ, R30 ;  /* 0x000000ffff055224 */ /* 0x000fe400078e001e */
[----:B------:R-:W-:-:S02]  /*1d60*/  @P3 IMAD.MOV.U32 R4, RZ, RZ, R3 ;  /* 0x000000ffff043224 */ /* 0x000fc400078e0003 */
[----:B------:R-:W-:Y:S02]  /*1d70*/  @P3 IMAD.MOV.U32 R5, RZ, RZ, R31 ;  /* 0x000000ffff053224 */ /* 0x000fe400078e001f */
[----:B------:R-:W-:Y:S02]  /*1d80*/  @P1 IMAD.MOV.U32 R5, RZ, RZ, R3 ;  /* 0x000000ffff051224 */ /* 0x000fe400078e0003 */
[----:B------:R-:W-:Y:S02]  /*1d90*/  IMAD.MOV.U32 R22, RZ, RZ, R4 ;  /* 0x000000ffff167224 */ /* 0x000fe400078e0004 */
        /* <DEDUP_REMOVED lines=15> */
[----:B------:R-:W-:-:S07]  /*1e90*/  IADD3 R4, -R14, 0x20, RZ ;  /* 0x000000200e047810 */ /* 0x000fce0007ffe1ff */
[----:B------:R-:W-:Y:S02]  /*1ea0*/  @P4 IMAD.MOV.U32 R15, RZ, RZ, R30 ;  /* 0x000000ffff0f4224 */ /* 0x000fe400078e001e */
[----:B------:R-:W-:Y:S02]  /*1eb0*/  @P5 IMAD.MOV.U32 R15, RZ, RZ, R31 ;  /* 0x000000ffff0f5224 */ /* 0x000fe400078e001f */
[----:B------:R-:W-:Y:S02]  /*1ec0*/  @P3 MOV R15, R3 ;  /* 0x00000003000f3202 */ /* 0x000fe40000000f00 */
[----:B------:R-:W-:Y:S02]  /*1ed0*/  SHF.L.U32 R3, R5, R14, RZ ;  /* 0x0000000e05037219 */ /* 0x000fe400000006ff */
[-C--:B------:R-:W-:Y:S02]  /*1ee0*/  SHF.R.U32.HI R5, RZ, R4.reuse, R5 ;  /* 0x00000004ff057219 */ /* 0x080fe40000011605 */
[----:B------:R-:W-:-:S03]  /*1ef0*/  SHF.R.U32.HI R4, RZ, R4, R15 ;  /* 0x00000004ff047219 */ /* 0x000fc6000001160f */
[----:B------:R-:W-:Y:S02]  /*1f00*/  IMAD.IADD R22, R5, 0x1, R22 ;  /* 0x0000000105167824 */ /* 0x000fe400078e0216 */
[----:B------:R-:W-:Y:S02]  /*1f10*/  IMAD.IADD R5, R4, 0x1, R3 ;  /* 0x0000000104057824 */ /* 0x000fe400078e0203 */
.L_x_1020:
[----:B------:R-:W-:Y:S05]  /*1f20*/  BSYNC B2 ;  /* 0x0000000000027941 */ /* 0x000fea0003800000 */
.L_x_1019:
[C---:B------:R-:W-:Y:S01]  /*1f30*/  SHF.L.U32.HI R3, R5.reuse, 0x2, R22 ;  /* 0x0000000205037819 */ /* 0x040fe20000010616 */
[----:B------:R-:W-:-:S03]  /*1f40*/  IMAD.SHL.U32 R4, R5, 0x4, RZ ;  /* 0x0000000405047824 */ /* 0x000fc600078e00ff */
[----:B------:R-:W-:-:S04]  /*1f50*/  SHF.R.U32.HI R23, RZ, 0x1f, R3 ;  /* 0x0000001fff177819 */ /* 0x000fc80000011603 */
[----:B------:R-:W-:Y:S02]  /*1f60*/  ISETP.NE.AND P1, PT, R23, RZ, PT ;  /* 0x000000ff1700720c */ /* 0x000fe40003f25270 */
[----:B------:R-:W-:-:S11]  /*1f70*/  LEA.HI R22, R22, R23, RZ, 0x2 ;  /* 0x0000001716167211 */ /* 0x000fd600078f10ff */
[----:B------:R-:W-:Y:S02]  /*1f80*/  @P1 LOP3.LUT R3, RZ, R3, RZ, 0x33, !PT ;  /* 0x00000003ff031212 */ /* 0x000fe400078e33ff */
[----:B------:R-:W-:-:S03]  /*1f90*/  @P1 LOP3.LUT R4, RZ, R4, RZ, 0x33, !PT ;  /* 0x00000004ff041212 */ /* 0x000fc600078e33ff */
[----:B------:R-:W-:Y:S01]  /*1fa0*/  IMAD.MOV.U32 R5, RZ, RZ, R3 ;  /* 0x000000ffff057224 */ /* 0x000fe200078e0003 */
[----:B------:R-:W-:-:S04]  /*1fb0*/  LOP3.LUT P3, R3, R18, 0x80000000, RZ, 0xc0, !PT ;  /* 0x8000000012037812 */ /* 0x000fc8000786c0ff */
[----:B------:R-:W-:Y:S01]  /*1fc0*/  @P1 LOP3.LUT R3, R3, 0x80000000, RZ, 0x3c, !PT ;  /* 0x8000000003031812 */ /* 0x000fe200078e3cff */
[----:B------:R-:W0:Y:S03]  /*1fd0*/  I2F.F64.S64 R4, R4 ;  /* 0x0000000400047312 */ /* 0x000e260000301c00 */
[----:B------:R-:W-:Y:S01]  /*1fe0*/  ISETP.NE.AND P1, PT, R3, RZ, PT ;  /* 0x000000ff0300720c */ /* 0x000fe20003f25270 */
[----:B------:R-:W-:-:S04]  /*1ff0*/  IMAD.MOV R3, RZ, RZ, -R22 ;  /* 0x000000ffff037224 */ /* 0x000fc800078e0a16 */
[----:B------:R-:W-:Y:S01]  /*2000*/  @P3 IMAD.MOV.U32 R22, RZ, RZ, R3 ;  /* 0x000000ffff163224 */ /* 0x000fe200078e0003 */
[----:B0-----:R-:W0:-:S10]  /*2010*/  DMUL R14, R4, c[0x2][0x0] ;  /* 0x00800000040e7a28 */ /* 0x001e140000000000 */
[----:B0-----:R-:W0:Y:S02]  /*2020*/  F2F.F32.F64 R14, R14 ;  /* 0x0000000e000e7310 */ /* 0x001e240000301000 */
[----:B0-----:R-:W-:Y:S01]  /*2030*/  FSEL R3, R14, -R14, !P1 ;  /* 0x8000000e0e037208 */ /* 0x001fe20004800000 */
[----:B------:R-:W-:Y:S05]  /*2040*/  BRA `(.L_x_1016) ;  /* 0x0000002000007947 */ /* 0x000fea0003800000 */
.L_x_1017:
[----:B------:R-:W-:Y:S01]  /*2050*/  FMUL R3, RZ, R18 ;  /* 0x00000012ff037220 */ /* 0x000fe20000400000 */
[----:B------:R-:W-:Y:S02]  /*2060*/  IMAD.MOV.U32 R22, RZ, RZ, RZ ;  /* 0x000000ffff167224 */ /* 0x000fe400078e00ff */
.L_x_1016:
[----:B0-----:R-:W-:Y:S05]  /*2070*/  BSYNC B1 ;  /* 0x0000000000017941 */ /* 0x001fea0003800000 */
.L_x_1015:
[C---:B------:R-:W-:Y:S01]  /*2080*/  LOP3.LUT P3, RZ, R22.reuse, 0x1, RZ, 0xc0, !PT ;  /* 0x0000000116ff7812 */ /* 0x040fe2000786c0ff */
[----:B------:R-:W-:Y:S01]  /*2090*/  FMUL R14, R3, R3 ;  /* 0x00000003030e7220 */ /* 0x000fe20000400000 */
[----:B------:R-:W-:Y:S01]  /*20a0*/  LOP3.LUT P1, RZ, R22, 0x2, RZ, 0xc0, !PT ;  /* 0x0000000216ff7812 */ /* 0x000fe2000782c0ff */
[----:B------:R-:W-:Y:S01]  /*20b0*/  IMAD.MOV.U32 R4, RZ, RZ, -0x46b2bead ;  /* 0xb94d4153ff047424 */ /* 0x000fe200078e00ff */
[----:B------:R-:W-:Y:S01]  /*20c0*/  FMUL R22, R19, 0.63661974668502807617 ;  /* 0x3f22f98313167820 */ /* 0x000fe20000400000 */
[----:B------:R-:W-:Y:S01]  /*20d0*/  FSEL R5, R6, 0.041666727513074874878, !P3 ;  /* 0x3d2aaabb06057808 */ /* 0x000fe20005800000 */
[----:B------:R-:W-:Y:S01]  /*20e0*/  BSSY B1, `(.L_x_1021) ;  /* 0x0000078000017945 */ /* 0x000fe20003800000 */
[----:B------:R-:W-:-:S03]  /*20f0*/  FSEL R3, R3, 1, !P3 ;  /* 0x3f80000003037808 */ /* 0x000fc60005800000 */
[----:B------:R-:W0:Y:S03]  /*2100*/  F2I.NTZ R22, R22 ;  /* 0x0000001600167305 */ /* 0x000e260000203100 */
[----:B------:R-:W-:-:S04]  /*2110*/  @P3 IMAD.MOV.U32 R15, RZ, RZ, 0x37cbac00 ;  /* 0x37cbac00ff0f3424 */ /* 0x000fc800078e00ff */
[C---:B------:R-:W-:Y:S01]  /*2120*/  @P3 FFMA R4, R14.reuse, R15, -0.0013887860113754868507 ;  /* 0xbab607ed0e043423 */ /* 0x040fe2000000000f */
[----:B------:R-:W-:Y:S02]  /*2130*/  FSEL R15, -R13, -0.4999999701976776123, !P3 ;  /* 0xbeffffff0d0f7808 */ /* 0x000fe40005800100 */
[----:B------:R-:W-:Y:S01]  /*2140*/  FSETP.GE.AND P3, PT, |R19|, 105615, PT ;  /* 0x47ce47801300780b */ /* 0x000fe20003f66200 */
[----:B------:R-:W-:Y:S01]  /*2150*/  FFMA R4, R14, R4, R5 ;  /* 0x000000040e047223 */ /* 0x000fe20000000005 */
[----:B------:R-:W-:-:S03]  /*2160*/  FFMA R5, R3, R14, RZ ;  /* 0x0000000e03057223 */ /* 0x000fc600000000ff */
[----:B------:R-:W-:-:S04]  /*2170*/  FFMA R4, R14, R4, R15 ;  /* 0x000000040e047223 */ /* 0x000fc8000000000f */
[----:B------:R-:W-:-:S04]  /*2180*/  FFMA R3, R4, R5, R3 ;  /* 0x0000000504037223 */ /* 0x000fc80000000003 */
[----:B------:R-:W-:Y:S01]  /*2190*/  @P1 FFMA R3, R3, -1, RZ ;  /* 0xbf80000003031823 */ /* 0x000fe200000000ff */
        /* <DEDUP_REMOVED lines=8> */
.L_x_1024:
        /* <DEDUP_REMOVED lines=44> */
[----:B------:R-:W-:Y:S01]  /*24e0*/  @P1 IMAD.MOV.U32 R4, RZ, RZ, R29 ;  /* 0x000000ffff041224 */ /* 0x000fe200078e001d */
[----:B------:R-:W-:Y:S01]  /*24f0*/  ISETP.EQ.AND P1, PT, R22, 0x1c, PT ;  /* 0x0000001c1600780c */ /* 0x000fe20003f22270 */
[--C-:B------:R-:W-:Y:S01]  /*2500*/  @P4 IMAD.MOV.U32 R4, RZ, RZ, R30.reuse ;  /* 0x000000ffff044224 */ /* 0x100fe200078e001e */
[----:B------:R-:W-:Y:S02]  /*2510*/  @P4 MOV R5, R29 ;  /* 0x0000001d00054202 */ /* 0x000fe40000000f00 */
        /* <DEDUP_REMOVED lines=9> */
[-C--:B------:R-:W-:Y:S02]  /*25b0*/  SHF.L.U32 R23, R5, R14.reuse, RZ ;  /* 0x0000000e05177219 */ /* 0x080fe400000006ff */
[----:B------:R-:W-:Y:S01]  /*25c0*/  SHF.L.U32 R22, R22, R14, RZ ;  /* 0x0000000e16167219 */ /* 0x000fe200000006ff */
        /* <DEDUP_REMOVED lines=16> */
[----:B------:R-:W-:Y:S02]  /*26d0*/  @P3 IMAD.MOV.U32 R15, RZ, RZ, R25 ;  /* 0x000000ffff0f3224 */ /* 0x000fe400078e0019 */
[----:B------:R-:W-:-:S03]  /*26e0*/  IMAD.IADD R22, R5, 0x1, R22 ;  /* 0x0000000105167824 */ /* 0x000fc600078e0216 */
[----:B------:R-:W-:-:S05]  /*26f0*/  SHF.R.U32.HI R4, RZ, R4, R15 ;  /* 0x00000004ff047219 */ /* 0x000fca000001160f */
[----:B------:R-:W-:Y:S02]  /*2700*/  IMAD.IADD R5, R4, 0x1, R23 ;  /* 0x0000000104057824 */ /* 0x000fe400078e0217 */
.L_x_1026:
[----:B------:R-:W-:Y:S05]  /*2710*/  BSYNC B2 ;  /* 0x0000000000027941 */ /* 0x000fea0003800000 */
.L_x_1025:
        /* <DEDUP_REMOVED lines=10> */
[----:B------:R-:W-:Y:S01]  /*27c0*/  @P1 LOP3.LUT R25, R25, 0x80000000, RZ, 0x3c, !PT ;  /* 0x8000000019191812 */ /* 0x000fe200078e3cff */
[----:B------:R-:W-:-:S03]  /*27d0*/  IMAD.MOV.U32 R5, RZ, RZ, R14 ;  /* 0x000000ffff057224 */ /* 0x000fc600078e000e */
[----:B------:R-:W-:-:S03]  /*27e0*/  ISETP.NE.AND P1, PT, R25, RZ, PT ;  /* 0x000000ff1900720c */ /* 0x000fc60003f25270 */
[----:B------:R-:W0:Y:S02]  /*27f0*/  I2F.F64.S64 R4, R4 ;  /* 0x0000000400047312 */ /* 0x000e240000301c00 */
[----:B0-----:R-:W0:-:S10]  /*2800*/  DMUL R14, R4, c[0x2][0x0] ;  /* 0x00800000040e7a28 */ /* 0x001e140000000000 */
[----:B0-----:R-:W0:Y:S02]  /*2810*/  F2F.F32.F64 R14, R14 ;  /* 0x0000000e000e7310 */ /* 0x001e240000301000 */
[----:B0-----:R-:W-:Y:S01]  /*2820*/  FSEL R25, R14, -R14, !P1 ;  /* 0x8000000e0e197208 */ /* 0x001fe20004800000 */
[----:B------:R-:W-:Y:S05]  /*2830*/  BRA `(.L_x_1022) ;  /* 0x0000002000007947 */ /* 0x000fea0003800000 */
.L_x_1023:
[----:B------:R-:W-:Y:S01]  /*2840*/  FMUL R25, RZ, R19 ;  /* 0x00000013ff197220 */ /* 0x000fe20000400000 */
[----:B------:R-:W-:Y:S02]  /*2850*/  IMAD.MOV.U32 R22, RZ, RZ, RZ ;  /* 0x000000ffff167224 */ /* 0x000fe400078e00ff */
.L_x_1022:
[----:B0-----:R-:W-:Y:S05]  /*2860*/  BSYNC B1 ;  /* 0x0000000000017941 */ /* 0x001fea0003800000 */
.L_x_1021:
[C---:B------:R-:W-:Y:S01]  /*2870*/  LOP3.LUT P3, RZ, R22.reuse, 0x1, RZ, 0xc0, !PT ;  /* 0x0000000116ff7812 */ /* 0x040fe2000786c0ff */
[----:B------:R-:W-:Y:S01]  /*2880*/  FMUL R15, R25, R25 ;  /* 0x00000019190f7220 */ /* 0x000fe20000400000 */
[----:B------:R-:W-:Y:S01]  /*2890*/  IMAD.MOV.U32 R4, RZ, RZ, -0x46b2bead ;  /* 0xb94d4153ff047424 */ /* 0x000fe200078e00ff */
[----:B------:R-:W-:Y:S01]  /*28a0*/  LOP3.LUT P1, RZ, R22, 0x2, RZ, 0xc0, !PT ;  /* 0x0000000216ff7812 */ /* 0x000fe2000782c0ff */
[----:B------:R-:W-:Y:S01]  /*28b0*/  FMUL R22, R18, 0.63661974668502807617 ;  /* 0x3f22f98312167820 */ /* 0x000fe20000400000 */
[----:B------:R-:W-:Y:S01]  /*28c0*/  FSEL R5, R6, 0.041666727513074874878, !P3 ;  /* 0x3d2aaabb06057808 */ /* 0x000fe20005800000 */
[----:B------:R-:W-:Y:S07]  /*28d0*/  BSSY B1, `(.L_x_1027) ;  /* 0x0000078000017945 */ /* 0x000fee0003800000 */
[----:B------:R-:W-:-:S04]  /*28e0*/  @P3 IMAD.MOV.U32 R14, RZ, RZ, 0x37cbac00 ;  /* 0x37cbac00ff0e3424 */ /* 0x000fc800078e00ff */
[----:B------:R-:W-:Y:S01]  /*28f0*/  @P3 FFMA R4, R15, R14, -0.0013887860113754868507 ;  /* 0xbab607ed0f043423 */ /* 0x000fe2000000000e */
[----:B------:R-:W-:-:S03]  /*2900*/  FSEL R14, -R13, -0.4999999701976776123, !P3 ;  /* 0xbeffffff0d0e7808 */ /* 0x000fc60005800100 */
[----:B------:R-:W-:Y:S01]  /*2910*/  FFMA R5, R15, R4, R5 ;  /* 0x000000040f057223 */ /* 0x000fe20000000005 */
[----:B------:R-:W-:Y:S02]  /*2920*/  FSEL R4, R25, 1, !P3 ;  /* 0x3f80000019047808 */ /* 0x000fe40005800000 */
[----:B------:R-:W-:Y:S01]  /*2930*/  FSETP.GE.AND P3, PT, |R18|, 105615, PT ;  /* 0x47ce47801200780b */ /* 0x000fe20003f66200 */
[----:B------:R0:W1:Y:S01]  /*2940*/  F2I.NTZ R25, R22 ;  /* 0x0000001600197305 */ /* 0x0000620000203100 */
[----:B------:R-:W-:Y:S01]  /*2950*/  FFMA R5, R15, R5, R14 ;  /* 0x000000050f057223 */ /* 0x000fe2000000000e */
[----:B------:R-:W-:-:S04]  /*2960*/  FFMA R14, R4, R15, RZ ;  /* 0x0000000f040e7223 */ /* 0x000fc800000000ff */
[----:B------:R-:W-:-:S04]  /*2970*/  FFMA R4, R5, R14, R4 ;  /* 0x0000000e05047223 */ /* 0x000fc80000000004 */
        /* <DEDUP_REMOVED lines=9> */
.L_x_1030:
[C---:B------:R-:W-:Y:S02]  /*2a10*/  SHF.L.U32 R26, R14.reuse, 0x2, RZ ;  /* 0x000000020e1a7819 */ /* 0x040fe400000006ff */
[----:B------:R-:W-:Y:S02]  /*2a20*/  SHF.L.U64.HI R15, R14, 0x2, R15 ;  /* 0x000000020e0f7819 */ /* 0x000fe4000001020f */
        /* <DEDUP_REMOVED lines=9> */
[----:B-12---:R-:W-:-:S05]  /*2ac0*/  IMAD.WIDE.U32 R24, R22, R27, RZ ;  /* 0x0000001b16187225 */ /* 0x006fca00078e00ff */
        /* <DEDUP_REMOVED lines=56> */
[----:B------:R-:W-:Y:S02]  /*2e50*/  ISETP.EQ.AND P3, PT, R14, 0x18, PT ;  /* 0x000000180e00780c */ /* 0x000fe40003f62270 */
[----:B------:R-:W-:Y:S02]  /*2e60*/  @P1 MOV R23, R29 ;  /* 0x0000001d00171202 */ /* 0x000fe40000000f00 */
[----:B------:R-:W-:-:S05]  /*2e70*/  IADD3 R14, -R24, 0x20, RZ ;  /* 0x00000020180e7810 */ /* 0x000fca0007ffe1ff */
[----:B------:R-:W-:Y:S02]  /*2e80*/  @P4 IMAD.MOV.U32 R23, RZ, RZ, R30 ;  /* 0x000000ffff174224 */ /* 0x000fe400078e001e */
[----:B------:R-:W-:Y:S02]  /*2e90*/  @P5 IMAD.MOV.U32 R23, RZ, RZ, R31 ;  /* 0x000000ffff175224 */ /* 0x000fe400078e001f */
[----:B------:R-:W-:Y:S01]  /*2ea0*/  @P3 IMAD.MOV.U32 R23, RZ, RZ, R5 ;  /* 0x000000ffff173224 */ /* 0x000fe200078e0005 */
[----:B------:R-:W-:Y:S02]  /*2eb0*/  SHF.L.U32 R5, R15, R24, RZ ;  /* 0x000000180f057219 */ /* 0x000fe400000006ff */
[-C--:B------:R-:W-:Y:S02]  /*2ec0*/  SHF.R.U32.HI R15, RZ, R14.reuse, R15 ;  /* 0x0000000eff0f7219 */ /* 0x080fe4000001160f */
[----:B------:R-:W-:-:S03]  /*2ed0*/  SHF.R.U32.HI R14, RZ, R14, R23 ;  /* 0x0000000eff0e7219 */ /* 0x000fc60000011617 */
[----:B------:R-:W-:Y:S02]  /*2ee0*/  IMAD.IADD R25, R15, 0x1, R22 ;  /* 0x000000010f197824 */ /* 0x000fe400078e0216 */
[----:B------:R-:W-:Y:S02]  /*2ef0*/  IMAD.IADD R15, R14, 0x1, R5 ;  /* 0x000000010e0f7824 */ /* 0x000fe400078e0205 */
.L_x_1032:
[----:B------:R-:W-:Y:S05]  /*2f00*/  BSYNC B2 ;  /* 0x0000000000027941 */ /* 0x000fea0003800000 */
.L_x_1031:
        /* <DEDUP_REMOVED lines=18> */
.L_x_1029:
[----:B------:R-:W-:Y:S01]  /*3030*/  FMUL R24, RZ, R18 ;  /* 0x00000012ff187220 */ /* 0x000fe20000400000 */
[----:B-1----:R-:W-:Y:S02]  /*3040*/  IMAD.MOV.U32 R25, RZ, RZ, RZ ;  /* 0x000000ffff197224 */ /* 0x002fe400078e00ff */
.L_x_1028:
[----:B0-----:R-:W-:Y:S05]  /*3050*/  BSYNC B1 ;  /* 0x0000000000017941 */ /* 0x001fea0003800000 */
.L_x_1027:
[----:B-1----:R-:W-:Y:S01]  /*3060*/  IADD3 R25, R25, 0x1, RZ ;  /* 0x0000000119197810 */ /* 0x002fe20007ffe0ff */
[----:B------:R-:W-:Y:S01]  /*3070*/  FMUL R14, R24, R24 ;  /* 0x00000018180e7220 */ /* 0x000fe20000400000 */
[----:B------:R-:W-:Y:S01]  /*3080*/  IMAD.MOV.U32 R5, RZ, RZ, -0x46b2bead ;  /* 0xb94d4153ff057424 */ /* 0x000fe200078e00ff */
[----:B------:R-:W-:Y:S02]  /*3090*/  SHF.R.U32.HI R23, RZ, 0x16, R16 ;  /* 0x00000016ff177819 */ /* 0x000fe40000011610 */
[C---:B------:R-:W-:Y:S02]  /*30a0*/  LOP3.LUT P3, RZ, R25.reuse, 0x1, RZ, 0xc0, !PT ;  /* 0x0000000119ff7812 */ /* 0x040fe4000786c0ff */
[----:B------:R-:W-:-:S02]  /*30b0*/  LOP3.LUT P1, RZ, R25, 0x2, RZ, 0xc0, !PT ;  /* 0x0000000219ff7812 */ /* 0x000fc4000782c0ff */
[----:B------:R-:W-:Y:S02]  /*30c0*/  FSEL R6, R6, 0.041666727513074874878, !P3 ;  /* 0x3d2aaabb06067808 */ /* 0x000fe40005800000 */
[----:B------:R-:W-:Y:S01]  /*30d0*/  LOP3.LUT R23, R23, R16, RZ, 0x3c, !PT ;  /* 0x0000001017177212 */ /* 0x000fe200078e3cff */
[----:B------:R-:W-:-:S03]  /*30e0*/  IMAD.MOV.U32 R16, RZ, RZ, 0x1 ;  /* 0x00000001ff107424 */ /* 0x000fc600078e00ff */
[----:B------:R-:W-:-:S03]  /*30f0*/  SHF.R.U32.HI R23, RZ, 0x8, R23 ;  /* 0x00000008ff177819 */ /* 0x000fc60000011617 */
[----:B------:R-:W-:Y:S01]  /*3100*/  @P3 IMAD.MOV.U32 R15, RZ, RZ, 0x37cbac00 ;  /* 0x37cbac00ff0f3424 */ /* 0x000fe200078e00ff */
[----:B------:R-:W-:-:S03]  /*3110*/  I2FP.F32.U32 R23, R23 ;  /* 0x0000001700177245 */ /* 0x000fc60000201000 */
[----:B------:R-:W-:Y:S01]  /*3120*/  @P3 FFMA R5, R14, R15, -0.0013887860113754868507 ;  /* 0xbab607ed0e053423 */ /* 0x000fe2000000000f */
[----:B------:R-:W-:Y:S01]  /*3130*/  FSEL R15, -R13, -0.4999999701976776123, !P3 ;  /* 0xbeffffff0d0f7808 */ /* 0x000fe20005800100 */
[----:B------:R-:W-:Y:S01]  /*3140*/  FMUL R32, R23, 5.9604644775390625e-08 ;  /* 0x3380000017207820 */ /* 0x000fe20000400000 */
[----:B------:R-:W-:Y:S01]  /*3150*/  IADD3 R13, R8, 0x1, RZ ;  /* 0x00000001080d7810 */ /* 0x000fe20007ffe0ff */
[----:B------:R-:W-:Y:S01]  /*3160*/  FFMA R6, R14, R5, R6 ;  /* 0x000000050e067223 */ /* 0x000fe20000000006 */
[----:B------:R-:W-:Y:S02]  /*3170*/  FSEL R5, R24, 1, !P3 ;  /* 0x3f80000018057808 */ /* 0x000fe40005800000 */
[----:B------:R-:W-:Y:S01]  /*3180*/  ISETP.GE.AND P3, PT, R13, c[0x0][0x190], PT ;  /* 0x000064000d007a0c */ /* 0x000fe20003f66270 */
[----:B------:R-:W-:Y:S01]  /*3190*/  FFMA R6, R14, R6, R15 ;  /* 0x000000060e067223 */ /* 0x000fe2000000000f */
[----:B------:R-:W-:Y:S01]  /*31a0*/  SEL R15, RZ, 0x1, P2 ;  /* 0x00000001ff0f7807 */ /* 0x000fe20001000000 */
[----:B------:R-:W-:Y:S01]  /*31b0*/  FFMA R14, R5, R14, RZ ;  /* 0x0000000e050e7223 */ /* 0x000fe200000000ff */
[----:B------:R-:W-:-:S03]  /*31c0*/  SEL R22, RZ, 0x1, P3 ;  /* 0x00000001ff167807 */ /* 0x000fc60001800000 */
[----:B------:R-:W-:Y:S01]  /*31d0*/  FFMA R5, R6, R14, R5 ;  /* 0x0000000e06057223 */ /* 0x000fe20000000005 */
[----:B------:R-:W-:-:S03]  /*31e0*/  PRMT R14, R22, 0x7610, R14 ;  /* 0x00007610160e7816 */ /* 0x000fc6000000000e */
[----:B------:R-:W-:Y:S02]  /*31f0*/  @P1 FFMA R5, R5, -1, RZ ;  /* 0xbf80000005051823 */ /* 0x000fe400000000ff */
.L_x_999:
[----:B------:R-:W-:Y:S05]  /*3200*/  BSYNC B0 ;  /* 0x0000000000007941 */ /* 0x000fea0003800000 */
.L_x_998:
[----:B------:R-:W-:Y:S01]  /*3210*/  LOP3.LUT P1, RZ, R14, 0xff, RZ, 0xc0, !PT ;  /* 0x000000ff0eff7812 */ /* 0x000fe2000782c0ff */
[----:B------:R-:W-:Y:S01]  /*3220*/  BSSY B0, `(.L_x_1033) ;  /* 0x0000191000007945 */ /* 0x000fe20003800000 */
[----:B------:R-:W-:Y:S01]  /*3230*/  LOP3.LUT P2, RZ, R15, 0xff, RZ, 0xc0, !PT ;  /* 0x000000ff0fff7812 */ /* 0x000fe2000784c0ff */
[----:B------:R-:W-:Y:S02]  /*3240*/  IMAD.MOV.U32 R33, RZ, RZ, RZ ;  /* 0x000000ffff217224 */ /* 0x000fe400078e00ff */
[----:B------:R-:W-:Y:S01]  /*3250*/  IMAD.MOV.U32 R22, RZ, RZ, RZ ;  /* 0x000000ffff167224 */ /* 0x000fe200078e00ff */
[----:B------:R-:W-:Y:S01]  /*3260*/  PLOP3.LUT P0, PT, P2, P1, P0, 0x7f, 0x0 ;  /* 0x000000000000781c */ /* 0x000fe20001702f07 */
[----:B------:R-:W-:-:S12]  /*3270*/  IMAD.MOV.U32 R6, RZ, RZ, RZ ;  /* 0x000000ffff067224 */ /* 0x000fd800078e00ff */
[----:B------:R-:W-:Y:S05]  /*3280*/  @P0 BRA `(.L_x_1034) ;  /* 0x000018a000000947 */ /* 0x000fea0003800000 */
[----:B------:R-:W-:Y:S01]  /*3290*/  LOP3.LUT P0, RZ, R16, 0xff, RZ, 0xc0, !PT ;  /* 0x000000ff10ff7812 */ /* 0x000fe2000780c0ff */
[----:B------:R-:W-:Y:S01]  /*32a0*/  BSSY B1, `(.L_x_1035) ;  /* 0x0000130000017945 */ /* 0x000fe20003800000 */
[----:B------:R-:W-:Y:S01]  /*32b0*/  IMAD.MOV.U32 R33, RZ, RZ, RZ ;  /* 0x000000ffff217224 */ /* 0x000fe200078e00ff */
[----:B------:R-:W-:Y:S01]  /*32c0*/  CS2R R34, SRZ ;  /* 0x0000000000227805 */ /* 0x000fe2000001ff00 */
[----:B------:R-:W-:Y:S02]  /*32d0*/  IMAD.MOV.U32 R24, RZ, RZ, RZ ;  /* 0x000000ffff187224 */ /* 0x000fe400078e00ff */
[----:B------:R-:W-:-:S07]  /*32e0*/  IMAD.MOV.U32 R26, RZ, RZ, RZ ;  /* 0x000000ffff1a7224 */ /* 0x000fce00078e00ff */
[----:B------:R-:W-:Y:S05]  /*32f0*/  @!P0 BRA `(.L_x_1036) ;  /* 0x000012a000008947 */ /* 0x000fea0003800000 */
[----:B------:R-:W-:-:S04]  /*3300*/  ISETP.NE.U32.AND P0, PT, RZ, c[0x0][0x320], PT ;  /* 0x0000c800ff007a0c */ /* 0x000fc80003f05070 */
[----:B------:R-:W-:-:S13]  /*3310*/  ISETP.NE.AND.EX P0, PT, RZ, c[0x0][0x324], PT, P0 ;  /* 0x0000c900ff007a0c */ /* 0x000fda0003f05300 */
[----:B------:R-:W-:Y:S05]  /*3320*/  @!P0 BRA `(.L_x_1037) ;  /* 0x0000009000008947 */ /* 0x000fea0003800000 */
[----:B------:R-:W-:Y:S01]  /*3330*/  SHF.R.S32.HI R6, RZ, 0x1f, R13 ;  /* 0x0000001fff067819 */ /* 0x000fe2000001140d */
[----:B------:R-:W-:-:S04]  /*3340*/  IMAD.MOV.U32 R22, RZ, RZ, c[0x0][0x340] ;  /* 0x0000d000ff167624 */ /* 0x000fc800078e00ff */
[----:B------:R-:W-:Y:S02]  /*3350*/  IMAD R6, R6, c[0x0][0x340], RZ ;  /* 0x0000d00006067a24 */ /* 0x000fe400078e02ff */
[----:B------:R-:W-:-:S04]  /*3360*/  IMAD.WIDE.U32 R22, R13, R22, c[0x0][0x320] ;  /* 0x0000c8000d167625 */ /* 0x000fc800078e0016 */
[----:B------:R-:W-:-:S04]  /*3370*/  IMAD R25, R13, UR11, R6 ;  /* 0x0000000b0d197c24 */ /* 0x000fc8000f8e0206 */
[----:B------:R-:W-:-:S05]  /*3380*/  IMAD.IADD R23, R23, 0x1, R25 ;  /* 0x0000000117177824 */ /* 0x000fca00078e0219 */
[----:B------:R-:W2:Y:S02]  /*3390*/  LDG.E R22, [R22.64] ;  /* 0x0000000e16167981 */ /* 0x000ea4000c1e1900 */
[----:B--2---:R-:W-:Y:S01]  /*33a0*/  FADD R36, RZ, R22 ;  /* 0x00000016ff247221 */ /* 0x004fe20000000000 */
[----:B------:R-:W-:Y:S05]  /*33b0*/  BRA `(.L_x_1038) ;  /* 0x000000c000007947 */ /* 0x000fea0003800000 */
.L_x_1037:
[----:B------:R-:W-:Y:S01]  /*33c0*/  ISETP.NE.U32.AND P1, PT, RZ, c[0x0][0x230], PT ;  /* 0x00008c00ff007a0c */ /* 0x000fe20003f25070 */
[----:B------:R-:W-:-:S03]  /*33d0*/  IMAD.MOV.U32 R36, RZ, RZ, RZ ;  /* 0x000000ffff247224 */ /* 0x000fc600078e00ff */
        /* <DEDUP_REMOVED lines=9> */
[----:B--2---:R-:W-:Y:S02]  /*3470*/  FADD R36, RZ, R22 ;  /* 0x00000016ff247221 */ /* 0x004fe40000000000 */
.L_x_1038:
[----:B------:R-:W-:-:S04]  /*3480*/  ISETP.NE.U32.AND P1, PT, RZ, c[0x0][0x2e8], PT ;  /* 0x0000ba00ff007a0c */ /* 0x000fc80003f25070 */
        /* <DEDUP_REMOVED lines=8> */
[----:B------:R-:W2:Y:S02]  /*3510*/  LDG.E R22, [R22.64] ;  /* 0x0000000e16167981 */ /* 0x000ea4000c1e1900 */
[----:B--2---:R-:W-:Y:S01]  /*3520*/  FADD R37, RZ, R22 ;  /* 0x00000016ff257221 */ /* 0x004fe20000000000 */
[----:B------:R-:W-:Y:S05]  /*3530*/  BRA `(.L_x_1040) ;  /* 0x000000c000007947 */ /* 0x000fea0003800000 */
.L_x_1039:
        /* <DEDUP_REMOVED lines=12> */
.L_x_1040:
[----:B------:R-:W-:Y:S01]  /*3600*/  IMAD.MOV.U32 R24, RZ, RZ, 0x3d23d70a ;  /* 0x3d23d70aff187424 */ /* 0x000fe200078e00ff */
[C---:B------:R-:W-:Y:S01]  /*3610*/  FSETP.NEU.AND P1, PT, |R18|.reuse, +INF , PT ;  /* 0x7f8000001200780b */ /* 0x040fe20003f2d200 */
[----:B------:R-:W-:Y:S01]  /*3620*/  IMAD.MOV.U32 R23, RZ, RZ, 0x41c80000 ;  /* 0x41c80000ff177424 */ /* 0x000fe200078e00ff */
[----:B------:R0:W1:Y:S01]  /*3630*/  FCHK P4, R36, 25 ;  /* 0x41c8000024007902 */ /* 0x0000620000080000 */
[----:B------:R-:W-:Y:S01]  /*3640*/  FFMA R6, RZ, R5, RZ ;  /* 0x00000005ff067223 */ /* 0x000fe200000000ff */
[----:B------:R-:W-:Y:S01]  /*3650*/  FSETP.LTU.OR P1, PT, |R18|, 105615, !P1 ;  /* 0x47ce47801200780b */ /* 0x000fe20004f29600 */
[----:B------:R-:W-:Y:S01]  /*3660*/  FFMA R23, R24, -R23, 1 ;  /* 0x3f80000018177423 */ /* 0x000fe20000000817 */
[----:B------:R-:W-:Y:S01]  /*3670*/  FFMA R22, RZ, R4, RZ ;  /* 0x00000004ff167223 */ /* 0x000fe200000000ff */
[----:B------:R-:W-:Y:S01]  /*3680*/  FSETP.NEU.AND P2, PT, |R19|, +INF , PT ;  /* 0x7f8000001300780b */ /* 0x000fe20003f4d200 */
[----:B------:R-:W-:Y:S01]  /*3690*/  FFMA R34, RZ, R9, RZ ;  /* 0x00000009ff227223 */ /* 0x000fe200000000ff */
[----:B------:R-:W-:Y:S01]  /*36a0*/  FFMA R23, R23, R24, 0.039999999105930328369 ;  /* 0x3d23d70a17177423 */ /* 0x000fe20000000018 */
[----:B------:R-:W-:Y:S01]  /*36b0*/  FFMA R27, R3, R22, R6 ;  /* 0x00000016031b7223 */ /* 0x000fe20000000006 */
[----:B------:R-:W-:Y:S01]  /*36c0*/  FSETP.NEU.AND P3, PT, |R19|, +INF , PT ;  /* 0x7f8000001300780b */ /* 0x000fe20003f6d200 */
[----:B------:R-:W-:Y:S01]  /*36d0*/  FFMA R25, RZ, R2, RZ ;  /* 0x00000002ff197223 */ /* 0x000fe200000000ff */
[----:B------:R-:W-:Y:S01]  /*36e0*/  FFMA R38, R23, R36, RZ ;  /* 0x0000002417267223 */ /* 0x000fe200000000ff */
[----:B------:R-:W-:Y:S01]  /*36f0*/  BSSY B2, `(.L_x_1041) ;  /* 0x0000025000027945 */ /* 0x000fe20003800000 */
[C---:B------:R-:W-:Y:S01]  /*3700*/  FSETP.LTU.OR P2, PT, |R19|.reuse, 105615, !P2 ;  /* 0x47ce47801300780b */ /* 0x040fe20005749600 */
[----:B------:R-:W-:Y:S01]  /*3710*/  FFMA R6, R0, R25, R27 ;  /* 0x0000001900067223 */ /* 0x000fe2000000001b */
[----:B------:R-:W-:Y:S01]  /*3720*/  FFMA R22, R38, -25, R36 ;  /* 0xc1c8000026167823 */ /* 0x000fe20000000024 */
[----:B------:R-:W-:Y:S01]  /*3730*/  FSETP.LTU.OR P3, PT, |R19|, 105615, !P3 ;  /* 0x47ce47801300780b */ /* 0x000fe20005f69600 */
[----:B------:R-:W-:-:S02]  /*3740*/  IMAD.MOV.U32 R35, RZ, RZ, R34 ;  /* 0x000000ffff237224 */ /* 0x000fc400078e0022 */
[----:B------:R-:W-:Y:S01]  /*3750*/  FFMA R38, R23, R22, R38 ;  /* 0x0000001617267223 */ /* 0x000fe20000000026 */
[----:B------:R-:W-:Y:S05]  /*3760*/  @P1 BRA `(.L_x_1042) ;  /* 0x000001d000001947 */ /* 0x000fea0003800000 */
[----:B01----:R-:W-:Y:S01]  /*3770*/  IMAD.SHL.U32 R40, R18, 0x100, RZ ;  /* 0x0000010012287824 */ /* 0x003fe200078e00ff */
[----:B------:R-:W-:Y:S01]  /*3780*/  CS2R R24, SRZ ;  /* 0x0000000000187805 */ /* 0x000fe2000001ff00 */
[----:B------:R-:W-:Y:S01]  /*3790*/  IMAD.MOV.U32 R39, RZ, RZ, RZ ;  /* 0x000000ffff277224 */ /* 0x000fe200078e00ff */
[----:B------:R-:W-:Y:S02]  /*37a0*/  UMOV UR4, URZ ;  /* 0x0000003f00047c82 */ /* 0x000fe40008000000 */
[----:B------:R-:W-:Y:S02]  /*37b0*/  LOP3.LUT R40, R40, 0x80000000, RZ, 0xfc, !PT ;  /* 0x8000000028287812 */ /* 0x000fe400078efcff */
.L_x_1043:
[C---:B------:R-:W-:Y:S01]  /*37c0*/  IMAD.SHL.U32 R41, R24.reuse, 0x4, RZ ;  /* 0x0000000418297824 */ /* 0x040fe200078e00ff */
[----:B------:R-:W-:-:S04]  /*37d0*/  SHF.L.U64.HI R23, R24, 0x2, R25 ;  /* 0x0000000218177819 */ /* 0x000fc80000010219 */
[----:B------:R-:W-:-:S04]  /*37e0*/  IADD3 R22, P5, R41, c[0x4][0x88], RZ ;  /* 0x0100220029167a10 */ /* 0x000fc80007fbe0ff */
[----:B------:R-:W-:-:S06]  /*37f0*/  IADD3.X R23, R23, c[0x4][0x8c], RZ, P5, !PT ;  /* 0x0100230017177a10 */ /* 0x000fcc0002ffe4ff */
[----:B------:R-:W2:Y:S01]  /*3800*/  LDG.E.CONSTANT R23, [R22.64] ;  /* 0x0000000e16177981 */ /* 0x000ea2000c1e9900 */
[----:B------:R-:W-:Y:S02]  /*3810*/  ISETP.EQ.AND P6, PT, R41, RZ, PT ;  /* 0x000000ff2900720c */ /* 0x000fe40003fc2270 */
[----:B------:R-:W-:-:S04]  /*3820*/  IADD3 R24, R24, 0x1, RZ ;  /* 0x0000000118187810 */ /* 0x000fc80007ffe0ff */
[----:B------:R-:W-:Y:S01]  /*3830*/  SHF.R.S32.HI R25, RZ, 0x1f, R24 ;  /* 0x0000001fff197819 */ /* 0x000fe20000011418 */
[----:B--2---:R-:W-:-:S05]  /*3840*/  IMAD.WIDE.U32 R26, R23, R40, RZ ;  /* 0x00000028171a7225 */ /* 0x004fca00078e00ff */
[----:B------:R-:W-:-:S04]  /*3850*/  IADD3 R26, P5, R26, R39, RZ ;  /* 0x000000271a1a7210 */ /* 0x000fc80007fbe0ff */
[----:B------:R-:W-:Y:S01]  /*3860*/  IADD3.X R39, R27, UR4, RZ, P5, !PT ;  /* 0x000000041b277c10 */ /* 0x000fe2000affe4ff */
[----:B------:R-:W-:Y:S01]  /*3870*/  @P6 IMAD.MOV.U32 R20, RZ, RZ, R26 ;  /* 0x000000ffff146224 */ /* 0x000fe200078e001a */
[C---:B------:R-:W-:Y:S02]  /*3880*/  ISETP.EQ.AND P6, PT, R41.reuse, 0x8, PT ;  /* 0x000000082900780c */ /* 0x040fe40003fc2270 */
[----:B------:R-:W-:-:S11]  /*3890*/  ISETP.EQ.AND P5, PT, R41, 0x4, PT ;  /* 0x000000042900780c */ /* 0x000fd60003fa2270 */
[--C-:B------:R-:W-:Y:S01]  /*38a0*/  @P6 IMAD.MOV.U32 R28, RZ, RZ, R26.reuse ;  /* 0x000000ffff1c6224 */ /* 0x100fe200078e001a */
[C---:B------:R-:W-:Y:S01]  /*38b0*/  ISETP.EQ.AND P6, PT, R41.reuse, 0x10, PT ;  /* 0x000000102900780c */ /* 0x040fe20003fc2270 */
[----:B------:R-:W-:Y:S01]  /*38c0*/  @P5 IMAD.MOV.U32 R21, RZ, RZ, R26 ;  /* 0x000000ffff155224 */ /* 0x000fe200078e001a */
[----:B------:R-:W-:-:S11]  /*38d0*/  ISETP.EQ.AND P5, PT, R41, 0xc, PT ;  /* 0x0000000c2900780c */ /* 0x000fd60003fa2270 */
[--C-:B------:R-:W-:Y:S01]  /*38e0*/  @P6 IMAD.MOV.U32 R30, RZ, RZ, R26.reuse ;  /* 0x000000ffff1e6224 */ /* 0x100fe200078e001a */
[----:B------:R-:W-:Y:S01]  /*38f0*/  ISETP.NE.AND P6, PT, R24, 0x6, PT ;  /* 0x000000061800780c */ /* 0x000fe20003fc5270 */
[----:B------:R-:W-:Y:S01]  /*3900*/  @P5 IMAD.MOV.U32 R29, RZ, RZ, R26 ;  /* 0x000000ffff1d5224 */ /* 0x000fe200078e001a */
[----:B------:R-:W-:-:S13]  /*3910*/  ISETP.EQ.AND P5, PT, R41, 0x14, PT ;  /* 0x000000142900780c */ /* 0x000fda0003fa2270 */
[----:B------:R-:W-:Y:S01]  /*3920*/  @P5 IMAD.MOV.U32 R31, RZ, RZ, R26 ;  /* 0x000000ffff1f5224 */ /* 0x000fe200078e001a */
[----:B------:R-:W-:Y:S05]  /*3930*/  @P6 BRA `(.L_x_1043) ;  /* 0xfffffe8000006947 */ /* 0x000fea000383ffff */
.L_x_1042:
[----:B01----:R-:W-:Y:S05]  /*3940*/  BSYNC B2 ;  /* 0x0000000000027941 */ /* 0x003fea0003800000 */
.L_x_1041:
[----:B------:R-:W-:Y:S01]  /*3950*/  BSSY B2, `(.L_x_1044) ;  /* 0x000001f000027945 */ /* 0x000fe20003800000 */
[----:B------:R-:W-:Y:S05]  /*3960*/  @P2 BRA `(.L_x_1045) ;  /* 0x000001d000002947 */ /* 0x000fea0003800000 */
[----:B------:R-:W-:Y:S01]  /*3970*/  IMAD.SHL.U32 R40, R19, 0x100, RZ ;  /* 0x0000010013287824 */ /* 0x000fe200078e00ff */
[----:B------:R-:W-:Y:S01]  /*3980*/  CS2R R24, SRZ ;  /* 0x0000000000187805 */ /* 0x000fe2000001ff00 */
[----:B------:R-:W-:Y:S01]  /*3990*/  IMAD.MOV.U32 R39, RZ, RZ, RZ ;  /* 0x000000ffff277224 */ /* 0x000fe200078e00ff */
[----:B------:R-:W-:Y:S02]  /*39a0*/  UMOV UR4, URZ ;  /* 0x0000003f00047c82 */ /* 0x000fe40008000000 */
[----:B------:R-:W-:Y:S02]  /*39b0*/  LOP3.LUT R40, R40, 0x80000000, RZ, 0xfc, !PT ;  /* 0x8000000028287812 */ /* 0x000fe400078efcff */
.L_x_1046:
[C---:B------:R-:W-:Y:S01]  /*39c0*/  IMAD.SHL.U32 R41, R24.reuse, 0x4, RZ ;  /* 0x0000000418297824 */ /* 0x040fe200078e00ff */
[----:B------:R-:W-:-:S04]  /*39d0*/  SHF.L.U64.HI R23, R24, 0x2, R25 ;  /* 0x0000000218177819 */ /* 0x000fc80000010219 */
[----:B------:R-:W-:-:S04]  /*39e0*/  IADD3 R22, P2, R41, c[0x4][0x88], RZ ;  /* 0x0100220029167a10 */ /* 0x000fc80007f5e0ff */
[----:B------:R-:W-:-:S06]  /*39f0*/  IADD3.X R23, R23, c[0x4][0x8c], RZ, P2, !PT ;  /* 0x0100230017177a10 */ /* 0x000fcc00017fe4ff */
[----:B------:R-:W2:Y:S01]  /*3a00*/  LDG.E.CONSTANT R23, [R22.64] ;  /* 0x0000000e16177981 */ /* 0x000ea2000c1e9900 */
[C---:B------:R-:W-:Y:S02]  /*3a10*/  ISETP.EQ.AND P5, PT, R41.reuse, RZ, PT ;  /* 0x000000ff2900720c */ /* 0x040fe40003fa2270 */
[----:B------:R-:W-:Y:S02]  /*3a20*/  ISETP.EQ.AND P6, PT, R41, 0x4, PT ;  /* 0x000000042900780c */ /* 0x000fe40003fc2270 */
[----:B------:R-:W-:-:S04]  /*3a30*/  IADD3 R24, R24, 0x1, RZ ;  /* 0x0000000118187810 */ /* 0x000fc80007ffe0ff */
[----:B------:R-:W-:Y:S01]  /*3a40*/  SHF.R.S32.HI R25, RZ, 0x1f, R24 ;  /* 0x0000001fff197819 */ /* 0x000fe20000011418 */
[----:B--2---:R-:W-:-:S05]  /*3a50*/  IMAD.WIDE.U32 R26, R23, R40, RZ ;  /* 0x00000028171a7225 */ /* 0x004fca00078e00ff */
[----:B------:R-:W-:-:S04]  /*3a60*/  IADD3 R26, P2, R26, R39, RZ ;  /* 0x000000271a1a7210 */ /* 0x000fc80007f5e0ff */
[----:B------:R-:W-:Y:S01]  /*3a70*/  IADD3.X R39, R27, UR4, RZ, P2, !PT ;  /* 0x000000041b277c10 */ /* 0x000fe200097fe4ff */
[--C-:B------:R-:W-:Y:S01]  /*3a80*/  @P5 IMAD.MOV.U32 R20, RZ, RZ, R26.reuse ;  /* 0x000000ffff145224 */ /* 0x100fe200078e001a */
[C---:B------:R-:W-:Y:S01]  /*3a90*/  ISETP.EQ.AND P5, PT, R41.reuse, 0xc, PT ;  /* 0x0000000c2900780c */ /* 0x040fe20003fa2270 */
[----:B------:R-:W-:Y:S01]  /*3aa0*/  @P6 IMAD.MOV.U32 R21, RZ, RZ, R26 ;  /* 0x000000ffff156224 */ /* 0x000fe200078e001a */
[C---:B------:R-:W-:Y:S02]  /*3ab0*/  ISETP.EQ.AND P2, PT, R41.reuse, 0x8, PT ;  /* 0x000000082900780c */ /* 0x040fe40003f42270 */
[----:B------:R-:W-:-:S09]  /*3ac0*/  ISETP.EQ.AND P6, PT, R41, 0x10, PT ;  /* 0x000000102900780c */ /* 0x000fd20003fc2270 */
[--C-:B------:R-:W-:Y:S01]  /*3ad0*/  @P5 IMAD.MOV.U32 R29, RZ, RZ, R26.reuse ;  /* 0x000000ffff1d5224 */ /* 0x100fe200078e001a */
[----:B------:R-:W-:Y:S01]  /*3ae0*/  ISETP.NE.AND P5, PT, R24, 0x6, PT ;  /* 0x000000061800780c */ /* 0x000fe20003fa5270 */
[--C-:B------:R-:W-:Y:S01]  /*3af0*/  @P2 IMAD.MOV.U32 R28, RZ, RZ, R26.reuse ;  /* 0x000000ffff1c2224 */ /* 0x100fe200078e001a */
[----:B------:R-:W-:Y:S01]  /*3b00*/  ISETP.EQ.AND P2, PT, R41, 0x14, PT ;  /* 0x000000142900780c */ /* 0x000fe20003f42270 */
[----:B------:R-:W-:-:S12]  /*3b10*/  @P6 IMAD.MOV.U32 R30, RZ, RZ, R26 ;  /* 0x000000ffff1e6224 */ /* 0x000fd800078e001a */
[----:B------:R-:W-:Y:S01]  /*3b20*/  @P2 IMAD.MOV.U32 R31, RZ, RZ, R26 ;  /* 0x000000ffff1f2224 */ /* 0x000fe200078e001a */
[----:B------:R-:W-:Y:S05]  /*3b30*/  @P5 BRA `(.L_x_1046) ;  /* 0xfffffe8000005947 */ /* 0x000fea000383ffff */
.L_x_1045:
[----:B------:R-:W-:Y:S05]  /*3b40*/  BSYNC B2 ;  /* 0x0000000000027941 */ /* 0x000fea0003800000 */
.L_x_1044:
[----:B------:R-:W-:Y:S01]  /*3b50*/  BSSY B2, `(.L_x_1047) ;  /* 0x000001f000027945 */ /* 0x000fe20003800000 */
[----:B------:R-:W-:Y:S05]  /*3b60*/  @P1 BRA `(.L_x_1048) ;  /* 0x000001d000001947 */ /* 0x000fea0003800000 */
[----:B------:R-:W-:Y:S01]  /*3b70*/  IMAD.SHL.U32 R40, R18, 0x100, RZ ;  /* 0x0000010012287824 */ /* 0x000fe200078e00ff */
[----:B------:R-:W-:Y:S01]  /*3b80*/  MOV R39, RZ ;  /* 0x000000ff00277202 */ /* 0x000fe20000000f00 */
[----:B------:R-:W-:Y:S01]  /*3b90*/  CS2R R24, SRZ ;  /* 0x0000000000187805 */ /* 0x000fe2000001ff00 */
[----:B------:R-:W-:Y:S02]  /*3ba0*/  UMOV UR4, URZ ;  /* 0x0000003f00047c82 */ /* 0x000fe40008000000 */
[----:B------:R-:W-:-:S03]  /*3bb0*/  LOP3.LUT R40, R40, 0x80000000, RZ, 0xfc, !PT ;  /* 0x8000000028287812 */ /* 0x000fc600078efcff */
.L_x_1049:
        /* <DEDUP_REMOVED lines=24> */
.L_x_1048:
[----:B------:R-:W-:Y:S05]  /*3d40*/  BSYNC B2 ;  /* 0x0000000000027941 */ /* 0x000fea0003800000 */
.L_x_1047:
[----:B------:R-:W-:Y:S01]  /*3d50*/  BSSY B2, `(.L_x_1050) ;  /* 0x000001f000027945 */ /* 0x000fe20003800000 */
[----:B------:R-:W-:Y:S05]  /*3d60*/  @P3 BRA `(.L_x_1051) ;  /* 0x000001d000003947 */ /* 0x000fea0003800000 */
[----:B------:R-:W-:Y:S01]  /*3d70*/  IMAD.SHL.U32 R40, R19, 0x100, RZ ;  /* 0x0000010013287824 */ /* 0x000fe200078e00ff */
[----:B------:R-:W-:Y:S01]  /*3d80*/  CS2R R22, SRZ ;  /* 0x0000000000167805 */ /* 0x000fe2000001ff00 */
[----:B------:R-:W-:Y:S01]  /*3d90*/  IMAD.MOV.U32 R39, RZ, RZ, RZ ;  /* 0x000000ffff277224 */ /* 0x000fe200078e00ff */
[----:B------:R-:W-:Y:S02]  /*3da0*/  UMOV UR4, URZ ;  /* 0x0000003f00047c82 */ /* 0x000fe40008000000 */
[----:B------:R-:W-:Y:S02]  /*3db0*/  LOP3.LUT R40, R40, 0x80000000, RZ, 0xfc, !PT ;  /* 0x8000000028287812 */ /* 0x000fe400078efcff */
.L_x_1052:
[C---:B------:R-:W-:Y:S01]  /*3dc0*/  IMAD.SHL.U32 R41, R22.reuse, 0x4, RZ ;  /* 0x0000000416297824 */ /* 0x040fe200078e00ff */
[----:B------:R-:W-:-:S04]  /*3dd0*/  SHF.L.U64.HI R23, R22, 0x2, R23 ;  /* 0x0000000216177819 */ /* 0x000fc80000010217 */
[----:B------:R-:W-:-:S04]  /*3de0*/  IADD3 R24, P2, R41, c[0x4][0x88], RZ ;  /* 0x0100220029187a10 */ /* 0x000fc80007f5e0ff */
[----:B------:R-:W-:-:S06]  /*3df0*/  IADD3.X R25, R23, c[0x4][0x8c], RZ, P2, !PT ;  /* 0x0100230017197a10 */ /* 0x000fcc00017fe4ff */
[----:B------:R-:W2:Y:S01]  /*3e00*/  LDG.E.CONSTANT R25, [R24.64] ;  /* 0x0000000e18197981 */ /* 0x000ea2000c1e9900 */
[C---:B------:R-:W-:Y:S02]  /*3e10*/  ISETP.EQ.AND P5, PT, R41.reuse, 0x8, PT ;  /* 0x000000082900780c */ /* 0x040fe40003fa2270 */
        /* <DEDUP_REMOVED lines=11> */
[----:B------:R-:W-:Y:S01]  /*3ed0*/  @P6 IMAD.MOV.U32 R21, RZ, RZ, R26 ;  /* 0x000000ffff156224 */ /* 0x000fe200078e001a */
[C---:B------:R-:W-:Y:S02]  /*3ee0*/  ISETP.EQ.AND P3, PT, R41.reuse, 0x10, PT ;  /* 0x000000102900780c */ /* 0x040fe40003f62270 */
[----:B------:R-:W-:-:S09]  /*3ef0*/  ISETP.EQ.AND P6, PT, R41, 0x14, PT ;  /* 0x000000142900780c */ /* 0x000fd20003fc2270 */
[--C-:B------:R-:W-:Y:S02]  /*3f00*/  @P2 IMAD.MOV.U32 R29, RZ, RZ, R26.reuse ;  /* 0x000000ffff1d2224 */ /* 0x100fe400078e001a */
[--C-:B------:R-:W-:Y:S02]  /*3f10*/  @P3 IMAD.MOV.U32 R30, RZ, RZ, R26.reuse ;  /* 0x000000ffff1e3224 */ /* 0x100fe400078e001a */
[----:B------:R-:W-:Y:S01]  /*3f20*/  @P6 IMAD.MOV.U32 R31, RZ, RZ, R26 ;  /* 0x000000ffff1f6224 */ /* 0x000fe200078e001a */
[----:B------:R-:W-:Y:S05]  /*3f30*/  @P5 BRA `(.L_x_1052) ;  /* 0xfffffe8000005947 */ /* 0x000fea000383ffff */
.L_x_1051:
[----:B------:R-:W-:Y:S05]  /*3f40*/  BSYNC B2 ;  /* 0x0000000000027941 */ /* 0x000fea0003800000 */
.L_x_1050:
[----:B------:R-:W-:Y:S01]  /*3f50*/  BSSY B2, `(.L_x_1053) ;  /* 0x000001f000027945 */ /* 0x000fe20003800000 */
[----:B------:R-:W-:Y:S05]  /*3f60*/  @P1 BRA `(.L_x_1054) ;  /* 0x000001d000001947 */ /* 0x000fea0003800000 */
[----:B------:R-:W-:Y:S01]  /*3f70*/  IMAD.SHL.U32 R40, R18, 0x100, RZ ;  /* 0x0000010012287824 */ /* 0x000fe200078e00ff */
[----:B------:R-:W-:Y:S01]  /*3f80*/  CS2R R22, SRZ ;  /* 0x0000000000167805 */ /* 0x000fe2000001ff00 */
[----:B------:R-:W-:Y:S01]  /*3f90*/  IMAD.MOV.U32 R39, RZ, RZ, RZ ;  /* 0x000000ffff277224 */ /* 0x000fe200078e00ff */
[----:B------:R-:W-:Y:S02]  /*3fa0*/  UMOV UR4, URZ ;  /* 0x0000003f00047c82 */ /* 0x000fe40008000000 */
[----:B------:R-:W-:-:S02]  /*3fb0*/  LOP3.LUT R40, R40, 0x80000000, RZ, 0xfc, !PT ;  /* 0x8000000028287812 */ /* 0x000fc400078efcff */
.L_x_1055:
[C---:B------:R-:W-:Y:S01]  /*3fc0*/  IMAD.SHL.U32 R41, R22.reuse, 0x4, RZ ;  /* 0x0000000416297824 */ /* 0x040fe200078e00ff */
[----:B------:R-:W-:-:S04]  /*3fd0*/  SHF.L.U64.HI R23, R22, 0x2, R23 ;  /* 0x0000000216177819 */ /* 0x000fc80000010217 */
[----:B------:R-:W-:-:S04]  /*3fe0*/  IADD3 R24, P1, R41, c[0x4][0x88], RZ ;  /* 0x0100220029187a10 */ /* 0x000fc80007f3e0ff */
[----:B------:R-:W-:-:S06]  /*3ff0*/  IADD3.X R25, R23, c[0x4][0x8c], RZ, P1, !PT ;  /* 0x0100230017197a10 */ /* 0x000fcc0000ffe4ff */
[----:B------:R-:W2:Y:S01]  /*4000*/  LDG.E.CONSTANT R25, [R24.64] ;  /* 0x0000000e18197981 */ /* 0x000ea2000c1e9900 */
[C---:B------:R-:W-:Y:S02]  /*4010*/  ISETP.EQ.AND P1, PT, R41.reuse, 0x4, PT ;  /* 0x000000042900780c */ /* 0x040fe40003f22270 */
[C---:B------:R-:W-:Y:S02]  /*4020*/  ISETP.EQ.AND P6, PT, R41.reuse, RZ, PT ;  /* 0x000000ff2900720c */ /* 0x040fe40003fc2270 */
        /* <DEDUP_REMOVED lines=17> */
.L_x_1054:
[----:B------:R-:W-:Y:S05]  /*4140*/  BSYNC B2 ;  /* 0x0000000000027941 */ /* 0x000fea0003800000 */
.L_x_1053:
[----:B------:R-:W-:Y:S01]  /*4150*/  BSSY B2, `(.L_x_1056) ;  /* 0x0000007000027945 */ /* 0x000fe20003800000 */
[----:B------:R-:W-:Y:S01]  /*4160*/  MOV R24, R34 ;  /* 0x0000002200187202 */ /* 0x000fe20000000f00 */
[----:B------:R-:W-:Y:S01]  /*4170*/  FFMA R25, R6, c[0x0][0x26c], RZ ;  /* 0x00009b0006197a23 */ /* 0x000fe200000000ff */
[----:B------:R-:W-:Y:S05]  /*4180*/  @!P4 BRA `(.L_x_1057) ;  /* 0x000000300000c947 */ /* 0x000fea0003800000 */
[----:B------:R-:W-:Y:S01]  /*4190*/  IMAD.MOV.U32 R23, RZ, RZ, 0x41c80000 ;  /* 0x41c80000ff177424 */ /* 0x000fe200078e00ff */
[----:B------:R-:W-:Y:S02]  /*41a0*/  MOV R27, 0x41c0 ;  /* 0x000041c0001b7802 */ /* 0x000fe40000000f00 */
[----:B------:R-:W-:Y:S05]  /*41b0*/  CALL.REL.NOINC `($__internal_33_$__cuda_sm3x_div_rn_noftz_f32_slowpath) ;  /* 0x00000d3000007944 */ /* 0x000fea0003c00000 */
.L_x_1057:
[----:B------:R-:W-:Y:S05]  /*41c0*/  BSYNC B2 ;  /* 0x0000000000027941 */ /* 0x000fea0003800000 */
.L_x_1056:
[----:B------:R-:W0:Y:S01]  /*41d0*/  MUFU.RCP R6, c[0x0][0x264] ;  /* 0x0000990000067b08 */ /* 0x000e220000001000 */
[----:B------:R-:W-:Y:S01]  /*41e0*/  FADD R36, RZ, R38 ;  /* 0x00000026ff247221 */ /* 0x000fe20000000000 */
[----:B------:R-:W-:Y:S01]  /*41f0*/  IMAD.MOV.U32 R23, RZ, RZ, c[0x0][0x264] ;  /* 0x00009900ff177624 */ /* 0x000fe200078e00ff */
[----:B------:R-:W-:Y:S05]  /*4200*/  BSSY B2, `(.L_x_1058) ;  /* 0x000000c000027945 */ /* 0x000fea0003800000 */
[----:B------:R-:W1:Y:S01]  /*4210*/  FCHK P1, R36, c[0x0][0x264] ;  /* 0x0000990024007b02 */ /* 0x000e620000020000 */
[----:B0-----:R-:W-:-:S04]  /*4220*/  FFMA R23, R6, -R23, 1 ;  /* 0x3f80000006177423 */ /* 0x001fc80000000817 */
[----:B------:R-:W-:-:S04]  /*4230*/  FFMA R23, R6, R23, R6 ;  /* 0x0000001706177223 */ /* 0x000fc80000000006 */
[----:B------:R-:W-:-:S04]  /*4240*/  FFMA R6, R36, R23, RZ ;  /* 0x0000001724067223 */ /* 0x000fc800000000ff */
[----:B------:R-:W-:-:S04]  /*4250*/  FFMA R22, R6, -c[0x0][0x264], R36 ;  /* 0x8000990006167a23 */ /* 0x000fc80000000024 */
[----:B------:R-:W-:Y:S01]  /*4260*/  FFMA R6, R23, R22, R6 ;  /* 0x0000001617067223 */ /* 0x000fe20000000006 */
[----:B-1----:R-:W-:Y:S05]  /*4270*/  @!P1 BRA `(.L_x_1059) ;  /* 0x0000004000009947 */ /* 0x002fea0003800000 */
[----:B------:R-:W-:Y:S01]  /*4280*/  IMAD.MOV.U32 R23, RZ, RZ, c[0x0][0x264] ;  /* 0x00009900ff177624 */ /* 0x000fe200078e00ff */
[----:B------:R-:W-:Y:S02]  /*4290*/  MOV R27, 0x42b0 ;  /* 0x000042b0001b7802 */ /* 0x000fe40000000f00 */
[----:B------:R-:W-:Y:S05]  /*42a0*/  CALL.REL.NOINC `($__internal_33_$__cuda_sm3x_div_rn_noftz_f32_slowpath) ;  /* 0x00000c4000007944 */ /* 0x000fea0003c00000 */
[----:B------:R-:W-:Y:S02]  /*42b0*/  IMAD.MOV.U32 R6, RZ, RZ, R38 ;  /* 0x000000ffff067224 */ /* 0x000fe400078e0026 */
.L_x_1059:
[----:B------:R-:W-:Y:S05]  /*42c0*/  BSYNC B2 ;  /* 0x0000000000027941 */ /* 0x000fea0003800000 */
.L_x_1058:
[----:B------:R-:W-:-:S04]  /*42d0*/  FADD R23, RZ, R6 ;  /* 0x00000006ff177221 */ /* 0x000fc80000000000 */
[----:B------:R-:W-:-:S04]  /*42e0*/  FFMA R25, R32, R25, R23 ;  /* 0x0000001920197223 */ /* 0x000fc80000000017 */
[----:B------:R-:W-:Y:S01]  /*42f0*/  FADD R25, RZ, R25 ;  /* 0x00000019ff197221 */ /* 0x000fe20000000000 */
[----:B------:R-:W-:Y:S05]  /*4300*/  @!P0 BRA `(.L_x_1060) ;  /* 0x0000008000008947 */ /* 0x000fea0003800000 */
[----:B------:R-:W-:Y:S01]  /*4310*/  SHF.R.S32.HI R27, RZ, 0x1f, R8 ;  /* 0x0000001fff1b7819 */ /* 0x000fe20000011408 */
[----:B------:R-:W-:-:S04]  /*4320*/  IMAD.MOV.U32 R23, RZ, RZ, c[0x0][0x340] ;  /* 0x0000d000ff177624 */ /* 0x000fc800078e00ff */
[----:B------:R-:W-:Y:S02]  /*4330*/  IMAD R27, R27, c[0x0][0x340], RZ ;  /* 0x0000d0001b1b7a24 */ /* 0x000fe400078e02ff */
[----:B------:R-:W-:-:S04]  /*4340*/  IMAD.WIDE.U32 R22, R8, R23, c[0x0][0x320] ;  /* 0x0000c80008167625 */ /* 0x000fc800078e0017 */
[----:B------:R-:W-:-:S04]  /*4350*/  IMAD R27, R8, UR11, R27 ;  /* 0x0000000b081b7c24 */ /* 0x000fc8000f8e021b */
[----:B------:R-:W-:-:S05]  /*4360*/  IMAD.IADD R23, R23, 0x1, R27 ;  /* 0x0000000117177824 */ /* 0x000fca00078e021b */
[----:B------:R0:W-:Y:S01]  /*4370*/  RED.E.ADD.F32.FTZ.RN.STRONG.GPU [R22.64], R25 ;  /* 0x000000191600798e */ /* 0x0001e2000c10e78e */
[----:B------:R-:W-:Y:S05]  /*4380*/  BRA `(.L_x_1061) ;  /* 0x000000a000007947 */ /* 0x000fea0003800000 */
.L_x_1060:
        /* <DEDUP_REMOVED lines=9> */
[----:B------:R0:W-:Y:S02]  /*4420*/  RED.E.ADD.F32.FTZ.RN.STRONG.GPU [R22.64], R25 ;  /* 0x000000191600798e */ /* 0x0001e4000c10e78e */
.L_x_1061:
[----:B------:R-:W-:Y:S01]  /*4430*/  ISETP.NE.U32.AND P0, PT, RZ, c[0x0][0x2e8], PT ;  /* 0x0000ba00ff007a0c */ /* 0x000fe20003f05070 */
[----:B------:R-:W-:Y:S01]  /*4440*/  FADD R37, RZ, R37 ;  /* 0x00000025ff257221 */ /* 0x000fe20000000000 */
[----:B------:R-:W-:Y:S02]  /*4450*/  FFMA R26, RZ, c[0x0][0x274], RZ ;  /* 0x00009d00ff1a7a23 */ /* 0x000fe400000000ff */
[----:B------:R-:W-:-:S13]  /*4460*/  ISETP.NE.AND.EX P0, PT, RZ, c[0x0][0x2ec], PT, P0 ;  /* 0x0000bb00ff007a0c */ /* 0x000fda0003f05300 */
[----:B------:R-:W-:Y:S05]  /*4470*/  @!P0 BRA `(.L_x_1062) ;  /* 0x0000008000008947 */ /* 0x000fea0003800000 */
[----:B0-----:R-:W-:Y:S01]  /*4480*/  SHF.R.S32.HI R25, RZ, 0x1f, R8 ;  /* 0x0000001fff197819 */ /* 0x001fe20000011408 */
[----:B------:R-:W-:-:S04]  /*4490*/  IMAD.MOV.U32 R23, RZ, RZ, c[0x0][0x308] ;  /* 0x0000c200ff177624 */ /* 0x000fc800078e00ff */
[----:B------:R-:W-:Y:S02]  /*44a0*/  IMAD R25, R25, c[0x0][0x308], RZ ;  /* 0x0000c20019197a24 */ /* 0x000fe400078e02ff */
[----:B------:R-:W-:-:S04]  /*44b0*/  IMAD.WIDE.U32 R22, R8, R23, c[0x0][0x2e8] ;  /* 0x0000ba0008167625 */ /* 0x000fc800078e0017 */
[----:B------:R-:W-:-:S04]  /*44c0*/  IMAD R25, R8, UR12, R25 ;  /* 0x0000000c08197c24 */ /* 0x000fc8000f8e0219 */
[----:B------:R-:W-:-:S05]  /*44d0*/  IMAD.IADD R23, R23, 0x1, R25 ;  /* 0x0000000117177824 */ /* 0x000fca00078e0219 */
[----:B------:R0:W-:Y:S01]  /*44e0*/  RED.E.ADD.F32.FTZ.RN.STRONG.GPU [R22.64], R37 ;  /* 0x000000251600798e */ /* 0x0001e2000c10e78e */
[----:B------:R-:W-:Y:S05]  /*44f0*/  BRA `(.L_x_1036) ;  /* 0x000000a000007947 */ /* 0x000fea0003800000 */
.L_x_1062:
[----:B------:R-:W-:-:S04]  /*4500*/  ISETP.NE.U32.AND P0, PT, RZ, c[0x0][0x1f8], PT ;  /* 0x00007e00ff007a0c */ /* 0x000fc80003f05070 */
        /* <DEDUP_REMOVED lines=8> */
[----:B------:R0:W-:Y:S02]  /*4590*/  RED.E.ADD.F32.FTZ.RN.STRONG.GPU [R22.64], R37 ;  /* 0x000000251600798e */ /* 0x0001e4000c10e78e */
.L_x_1036:
[----:B------:R-:W-:Y:S05]  /*45a0*/  BSYNC B1 ;  /* 0x0000000000017941 */ /* 0x000fea0003800000 */
.L_x_1035:
[----:B------:R-:W-:Y:S01]  /*45b0*/  FSETP.GT.AND P0, PT, R17, RZ, PT ;  /* 0x000000ff1100720b */ /* 0x000fe20003f04000 */
[----:B------:R-:W-:Y:S01]  /*45c0*/  BSSY B1, `(.L_x_1063) ;  /* 0x0000034000017945 */ /* 0x000fe20003800000 */
[----:B0-----:R-:W-:Y:S02]  /*45d0*/  IMAD.MOV.U32 R23, RZ, RZ, RZ ;  /* 0x000000ffff177224 */ /* 0x001fe400078e00ff */
[----:B------:R-:W-:-:S09]  /*45e0*/  IMAD.MOV.U32 R25, RZ, RZ, RZ ;  /* 0x000000ffff197224 */ /* 0x000fd200078e00ff */
        /* <DEDUP_REMOVED lines=11> */
[----:B------:R-:W-:Y:S01]  /*46a0*/  MOV R27, 0x46d0 ;  /* 0x000046d0001b7802 */ /* 0x000fe20000000f00 */
[----:B------:R-:W-:Y:S02]  /*46b0*/  IMAD.MOV.U32 R23, RZ, RZ, R17 ;  /* 0x000000ffff177224 */ /* 0x000fe400078e0011 */
[----:B------:R-:W-:Y:S05]  /*46c0*/  CALL.REL.NOINC `($__internal_33_$__cuda_sm3x_div_rn_noftz_f32_slowpath) ;  /* 0x0000082000007944 */ /* 0x000fea0003c00000 */
[----:B------:R-:W-:Y:S02]  /*46d0*/  IMAD.MOV.U32 R25, RZ, RZ, R38 ;  /* 0x000000ffff197224 */ /* 0x000fe400078e0026 */
.L_x_1066:
[----:B------:R-:W-:Y:S05]  /*46e0*/  BSYNC B2 ;  /* 0x0000000000027941 */ /* 0x000fea0003800000 */
.L_x_1065:
        /* <DEDUP_REMOVED lines=14> */
.L_x_1068:
[----:B------:R-:W-:Y:S05]  /*47d0*/  BSYNC B2 ;  /* 0x0000000000027941 */ /* 0x000fea0003800000 */
.L_x_1067:
        /* <DEDUP_REMOVED lines=14> */
.L_x_1070:
[----:B------:R-:W-:Y:S05]  /*48c0*/  BSYNC B2 ;  /* 0x0000000000027941 */ /* 0x000fea0003800000 */
.L_x_1069:
[----:B------:R-:W-:Y:S01]  /*48d0*/  FFMA R25, RZ, R25, RZ ;  /* 0x00000019ff197223 */ /* 0x000fe200000000ff */
[----:B------:R-:W-:Y:S01]  /*48e0*/  FFMA R23, RZ, R6, RZ ;  /* 0x00000006ff177223 */ /* 0x000fe200000000ff */
[----:B------:R-:W-:Y:S02]  /*48f0*/  FFMA R33, RZ, R33, RZ ;  /* 0x00000021ff217223 */ /* 0x000fe400000000ff */
.L_x_1064:
[----:B------:R-:W-:Y:S05]  /*4900*/  BSYNC B1 ;  /* 0x0000000000017941 */ /* 0x000fea0003800000 */
.L_x_1063:
[----:B------:R-:W-:Y:S01]  /*4910*/  ISETP.NE.U32.AND P0, PT, RZ, c[0x0][0x2b0], PT ;  /* 0x0000ac00ff007a0c */ /* 0x000fe20003f05070 */
[----:B------:R-:W-:Y:S01]  /*4920*/  FADD R6, -R25, R24 ;  /* 0x0000001819067221 */ /* 0x000fe20000000100 */
[C---:B------:R-:W-:Y:S01]  /*4930*/  FADD R22, -R23.reuse, R35 ;  /* 0x0000002317167221 */ /* 0x040fe20000000100 */
[--C-:B------:R-:W-:Y:S01]  /*4940*/  FADD R23, R23, R26.reuse ;  /* 0x0000001a17177221 */ /* 0x100fe20000000000 */
[----:B------:R-:W-:Y:S01]  /*4950*/  ISETP.NE.AND.EX P0, PT, RZ, c[0x0][0x2b4], PT, P0 ;  /* 0x0000ad00ff007a0c */ /* 0x000fe20003f05300 */
[----:B------:R-:W-:Y:S01]  /*4960*/  FADD R25, R25, R26 ;  /* 0x0000001a19197221 */ /* 0x000fe20000000000 */
[--C-:B------:R-:W-:Y:S01]  /*4970*/  FADD R26, R26, R33.reuse ;  /* 0x000000211a1a7221 */ /* 0x100fe20000000000 */
[----:B------:R-:W-:Y:S01]  /*4980*/  FADD R33, R34, -R33 ;  /* 0x8000002122217221 */ /* 0x000fe20000000000 */
[----:B------:R-:W-:Y:S01]  /*4990*/  FADD R23, RZ, R23 ;  /* 0x00000017ff177221 */ /* 0x000fe20000000000 */
[----:B------:R-:W-:Y:S01]  /*49a0*/  FADD R27, RZ, R25 ;  /* 0x00000019ff1b7221 */ /* 0x000fe20000000000 */
[----:B------:R-:W-:-:S07]  /*49b0*/  FADD R35, RZ, R26 ;  /* 0x0000001aff237221 */ /* 0x000fce0000000000 */
[----:B------:R-:W-:Y:S05]  /*49c0*/  @!P0 BRA `(.L_x_1071) ;  /* 0x000000a000008947 */ /* 0x000fea0003800000 */
[----:B------:R-:W-:Y:S01]  /*49d0*/  SHF.R.S32.HI R12, RZ, 0x1f, R13 ;  /* 0x0000001fff0c7819 */ /* 0x000fe2000001140d */
[----:B------:R-:W-:-:S04]  /*49e0*/  IMAD.MOV.U32 R10, RZ, RZ, c[0x0][0x2d0] ;  /* 0x0000b400ff0a7624 */ /* 0x000fc800078e00ff */
        /* <DEDUP_REMOVED lines=8> */
.L_x_1071:
        /* <DEDUP_REMOVED lines=9> */
[----:B------:R0:W-:Y:S04]  /*4b00*/  RED.E.ADD.F32.FTZ.RN.STRONG.GPU [R10.64], R27 ;  /* 0x0000001b0a00798e */ /* 0x0001e8000c10e78e */
[----:B------:R0:W-:Y:S04]  /*4b10*/  RED.E.ADD.F32.FTZ.RN.STRONG.GPU [R10.64+0x4], R23 ;  /* 0x000004170a00798e */ /* 0x0001e8000c10e78e */
[----:B------:R0:W-:Y:S02]  /*4b20*/  RED.E.ADD.F32.FTZ.RN.STRONG.GPU [R10.64+0x8], R35 ;  /* 0x000008230a00798e */ /* 0x0001e4000c10e78e */
.L_x_1034:
[----:B------:R-:W-:Y:S05]  /*4b30*/  BSYNC B0 ;  /* 0x0000000000007941 */ /* 0x000fea0003800000 */
.L_x_1033:
[----:B------:R-:W-:Y:S01]  /*4b40*/  ISETP.NE.U32.AND P0, PT, RZ, c[0x0][0x2b0], PT ;  /* 0x0000ac00ff007a0c */ /* 0x000fe20003f05070 */
[----:B------:R-:W-:Y:S01]  /*4b50*/  FADD R25, RZ, R22 ;  /* 0x00000016ff197221 */ /* 0x000fe20000000000 */
[----:B0-----:R-:W-:Y:S01]  /*4b60*/  FADD R27, RZ, R6 ;  /* 0x00000006ff1b7221 */ /* 0x001fe20000000000 */
[----:B------:R-:W-:Y:S01]  /*4b70*/  FADD R33, RZ, R33 ;  /* 0x00000021ff217221 */ /* 0x000fe20000000000 */
        /* <DEDUP_REMOVED lines=12> */
.L_x_1072:
        /* <DEDUP_REMOVED lines=11> */
[----:B------:R0:W-:Y:S02]  /*4cf0*/  RED.E.ADD.F32.FTZ.RN.STRONG.GPU [R10.64+0x8], R33 ;  /* 0x000008210a00798e */ /* 0x0001e4000c10e78e */
.L_x_1073:
[----:B------:R-:W-:-:S04]  /*4d00*/  IADD3 R8, P0, R8, UR6, RZ ;  /* 0x0000000608087c10 */ /* 0x000fc8000ff1e0ff */
[----:B------:R-:W-:Y:S02]  /*4d10*/  IADD3.X R7, R7, UR13, RZ, P0, !PT ;  /* 0x0000000d07077c10 */ /* 0x000fe400087fe4ff */
[----:B------:R-:W-:-:S04]  /*4d20*/  ISETP.GE.U32.AND P0, PT, R8, c[0x0][0x178], PT ;  /* 0x00005e0008007a0c */ /* 0x000fc80003f06070 */
[----:B------:R-:W-:-:S13]  /*4d30*/  ISETP.GE.U32.AND.EX P0, PT, R7, c[0x0][0x17c], PT, P0 ;  /* 0x00005f0007007a0c */ /* 0x000fda0003f06100 */
[----:B------:R-:W-:Y:S01]  /*4d40*/  @P0 CALL.REL.NOINC `(.L_x_1074) ;  /* 0x0000001000000944 */ /* 0x000fe20003c00000 */
[----:B------:R-:W-:Y:S05]  /*4d50*/  BRA `(.L_x_1075) ;  /* 0xffffb47000007947 */ /* 0x000fea000383ffff */
.L_x_1074:
[----:B------:R-:W-:Y:S05]  /*4d60*/  EXIT ;  /* 0x000000000000794d */ /* 0x000fea0003800000 */
        .weak           $__internal_32_$__cuda_sm20_sqrt_rn_f32_slowpath
        .type           $__internal_32_$__cuda_sm20_sqrt_rn_f32_slowpath,@function
        .size           $__internal_32_$__cuda_sm20_sqrt_rn_f32_slowpath,($__internal_33_$__cuda_sm3x_div_rn_noftz_f32_slowpath - $__internal_32_$__cuda_sm20_sqrt_rn_f32_slowpath)
$__internal_32_$__cuda_sm20_sqrt_rn_f32_slowpath:
[----:B------:R-:W-:-:S13]  /*4d70*/  LOP3.LUT P1, RZ, R16, 0x7fffffff, RZ, 0xc0, !PT ;  /* 0x7fffffff10ff7812 */ /* 0x000fda000782c0ff */
[----:B------:R-:W-:Y:S01]  /*4d80*/  @!P1 IMAD.MOV.U32 R14, RZ, RZ, R16 ;  /* 0x000000ffff0e9224 */ /* 0x000fe200078e0010 */
[----:B------:R-:W-:Y:S05]  /*4d90*/  @!P1 BRA `(.L_x_1076) ;  /* 0x0000011000009947 */ /* 0x000fea0003800000 */
[----:B------:R-:W-:Y:S01]  /*4da0*/  FSETP.GEU.FTZ.AND P1, PT, R16, RZ, PT ;  /* 0x000000ff1000720b */ /* 0x000fe20003f3e000 */
[----:B------:R-:W-:-:S12]  /*4db0*/  IMAD.MOV.U32 R6, RZ, RZ, R16 ;  /* 0x000000ffff067224 */ /* 0x000fd800078e0010 */
        /* <DEDUP_REMOVED lines=14> */
[----:B------:R-:W-:-:S04]  /*4ea0*/  @P1 FMUL.FTZ R14, R17, 2.3283064365386962891e-10 ;  /* 0x2f800000110e1820 */ /* 0x000fc80000410000 */
.L_x_1076:
[----:B------:R-:W-:Y:S02]  /*4eb0*/  IMAD.MOV.U32 R17, RZ, RZ, R14 ;  /* 0x000000ffff117224 */ /* 0x000fe400078e000e */
[----:B------:R-:W-:Y:S02]  /*4ec0*/  IMAD.MOV.U32 R14, RZ, RZ, R23 ;  /* 0x000000ffff0e7224 */ /* 0x000fe400078e0017 */
[----:B------:R-:W-:-:S04]  /*4ed0*/  IMAD.MOV.U32 R15, RZ, RZ, 0x0 ;  /* 0x00000000ff0f7424 */ /* 0x000fc800078e00ff */
[----:B------:R-:W-:Y:S05]  /*4ee0*/  RET.REL.NODEC R14 `(swellParticles_cuda_kernel_backward) ;  /* 0xffffb1100e007950 */ /* 0x000fea0003c3ffff */
        .weak           $__internal_33_$__cuda_sm3x_div_rn_noftz_f32_slowpath
        .type           $__internal_33_$__cuda_sm3x_div_rn_noftz_f32_slowpath,@function
        .size           $__internal_33_$__cuda_sm3x_div_rn_noftz_f32_slowpath,(.L_x_1234 - $__internal_33_$__cuda_sm3x_div_rn_noftz_f32_slowpath)
$__internal_33_$__cuda_sm3x_div_rn_noftz_f32_slowpath:
        /* <DEDUP_REMOVED lines=34> */
.L_x_1078:
[----:B------:R-:W-:Y:S01]  /*5110*/  LEA R40, R38, 0xc0800000, 0x17 ;  /* 0xc080000026287811 */ /* 0x000fe200078eb8ff */
[----:B------:R-:W-:Y:S01]  /*5120*/  BSSY B4, `(.L_x_1083) ;  /* 0x0000036000047945 */ /* 0x000fe20003800000 */
[----:B------:R-:W-:-:S03]  /*5130*/  IADD3 R41, R22, -0x7f, RZ ;  /* 0xffffff8116297810 */ /* 0x000fc60007ffe0ff */
[----:B------:R-:W-:Y:S02]  /*5140*/  IMAD.IADD R40, R23, 0x1, -R40 ;  /* 0x0000000117287824 */ /* 0x000fe400078e0a28 */
[C---:B------:R-:W-:Y:S02]  /*5150*/  IMAD R22, R41.reuse, -0x800000, R36 ;  /* 0xff80000029167824 */ /* 0x040fe400078e0224 */
        /* <DEDUP_REMOVED lines=46> */
.L_x_1085:
[----:B------:R-:W-:-:S04]  /*5440*/  LOP3.LUT R22, R22, 0x80000000, RZ, 0xc0, !PT ;  /* 0x8000000016167812 */ /* 0x000fc800078ec0ff */
[----:B------:R-:W-:Y:S01]  /*5450*/  LOP3.LUT R22, R22, 0x7f800000, RZ, 0xfc, !PT ;  /* 0x7f80000016167812 */ /* 0x000fe200078efcff */
[----:B------:R-:W-:Y:S05]  /*5460*/  BRA `(.L_x_1086) ;  /* 0x0000001000007947 */ /* 0x000fea0003800000 */
.L_x_1084:
[----:B------:R-:W-:Y:S02]  /*5470*/  IMAD R22, R39, 0x800000, R22 ;  /* 0x0080000027167824 */ /* 0x000fe400078e0216 */
.L_x_1086:
[----:B------:R-:W-:Y:S05]  /*5480*/  BSYNC B4 ;  /* 0x0000000000047941 */ /* 0x000fea0003800000 */
.L_x_1083:
[----:B------:R-:W-:Y:S05]  /*5490*/  BRA `(.L_x_1087) ;  /* 0x0000008000007947 */ /* 0x000fea0003800000 */
.L_x_1082:
[----:B------:R-:W-:-:S04]  /*54a0*/  LOP3.LUT R22, R23, 0x80000000, R36, 0x48, !PT ;  /* 0x8000000017167812 */ /* 0x000fc800078e4824 */
[----:B------:R-:W-:Y:S01]  /*54b0*/  LOP3.LUT R22, R22, 0x7f800000, RZ, 0xfc, !PT ;  /* 0x7f80000016167812 */ /* 0x000fe200078efcff */
[----:B------:R-:W-:Y:S05]  /*54c0*/  BRA `(.L_x_1087) ;  /* 0x0000005000007947 */ /* 0x000fea0003800000 */
.L_x_1081:
[----:B------:R-:W-:Y:S01]  /*54d0*/  LOP3.LUT R22, R23, 0x80000000, R36, 0x48, !PT ;  /* 0x8000000017167812 */ /* 0x000fe200078e4824 */
[----:B------:R-:W-:Y:S05]  /*54e0*/  BRA `(.L_x_1087) ;  /* 0x0000003000007947 */ /* 0x000fea0003800000 */
.L_x_1080:
[----:B------:R-:W0:Y:S01]  /*54f0*/  MUFU.RSQ R22, -QNAN ;  /* 0xffc0000000167908 */ /* 0x000e220000001400 */
[----:B------:R-:W-:Y:S05]  /*5500*/  BRA `(.L_x_1087) ;  /* 0x0000001000007947 */ /* 0x000fea0003800000 */
.L_x_1079:
[----:B------:R-:W-:Y:S02]  /*5510*/  FADD.FTZ R22, R36, R23 ;  /* 0x0000001724167221 */ /* 0x000fe40000010000 */
.L_x_1087:
[----:B------:R-:W-:Y:S05]  /*5520*/  BSYNC B3 ;  /* 0x0000000000037941 */ /* 0x000fea0003800000 */
.L_x_1077:
[----:B0-----:R-:W-:Y:S02]  /*5530*/  IMAD.MOV.U32 R38, RZ, RZ, R22 ;  /* 0x000000ffff267224 */ /* 0x001fe400078e0016 */
[----:B------:R-:W-:Y:S02]  /*5540*/  IMAD.MOV.U32 R22, RZ, RZ, R27 ;  /* 0x000000ffff167224 */ /* 0x000fe400078e001b */
[----:B------:R-:W-:-:S04]  /*5550*/  IMAD.MOV.U32 R23, RZ, RZ, 0x0 ;  /* 0x00000000ff177424 */ /* 0x000fc800078e00ff */
[----:B------:R-:W-:Y:S05]  /*5560*/  RET.REL.NODEC R22 `(swellParticles_cuda_kernel_backward) ;  /* 0xffffaa9016007950 */ /* 0x000fea0003c3ffff */
.L_x_1088:
        /* <DEDUP_REMOVED lines=9> */
.L_x_1234:


//--------------------- .text.swellParticles_cuda_kernel_forward --------------------------
	.section	.text.swellParticles_cuda_kernel_forward,"ax",@progbits
	.sectioninfo	@"SHI_REGISTERS=36"
	.align	128
        .global         swellParticles_cuda_kernel_forward
        .type           swellParticles_cuda_kernel_forward,@function
        .size           swellParticles_cuda_kernel_forward,(.L_x_1236 - swellParticles_cuda_kernel_forward)
        .other          swellParticles_cuda_kernel_forward,@"STO_CUDA_ENTRY STV_DEFAULT"
swellParticles_cuda_kernel_forward:
.text.swellParticles_cuda_kernel_forward:
[----:B------:R-:W-:-:S03]  /*0000*/  IMAD.MOV.U32 R1, RZ, RZ, c[0x0][0x28] ;  /* 0x00000a00ff017624 */ /* 0x000fc600078e00ff */
[----:B------:R-:W0:Y:S01]  /*0010*/  S2R R2, SR_TID.X ;  /* 0x0000000000027919 */ /* 0x000e220000002100 */
[----:B------:R-:W-:Y:S01]  /*0020*/  IMAD.MOV.U32 R3, RZ, RZ, RZ ;  /* 0x000000ffff037224 */ /* 0x000fe200078e00ff */
[----:B------:R-:W-:Y:S02]  /*0030*/  IADD3 R1, R1, -0x20, RZ ;  /* 0xffffffe001017810 */ /* 0x000fe40007ffe0ff */
[----:B------:R-:W0:Y:S02]  /*0040*/  S2R R5, SR_CTAID.X ;  /* 0x0000000000057919 */ /* 0x000e240000002500 */
[----:B0-----:R-:W-:-:S05]  /*0050*/  IMAD.WIDE.U32 R2, R5, c[0x0][0x0], R2 ;  /* 0x0000000005027a25 */ /* 0x001fca00078e0002 */
[----:B------:R-:W-:-:S04]  /*0060*/  ISETP.GE.U32.AND P0, PT, R2, c[0x0][0x178], PT ;  /* 0x00005e0002007a0c */ /* 0x000fc80003f06070 */
[----:B------:R-:W-:-:S13]  /*0070*/  ISETP.GE.U32.AND.EX P0, PT, R3, c[0x0][0x17c], PT, P0 ;  /* 0x00005f0003007a0c */ /* 0x000fda0003f06100 */
[----:B------:R-:W-:Y:S05]  /*0080*/  @P0 EXIT ;  /* 0x000000000000094d */ /* 0x000fea0003800000 */
[----:B------:R-:W-:Y:S02]  /*0090*/  ULDC.64 UR8, c[0x0][0x118] ;  /* 0x0000460000087ab9 */ /* 0x000fe40000000a00 */
.L_x_1119:
[----:B------:R-:W-:Y:S01]  /*00a0*/  IMAD.MOV.U32 R0, RZ, RZ, c[0x0][0x1d8] ;  /* 0x00007600ff007624 */ /* 0x000fe200078e00ff */
[----:B------:R-:W-:Y:S01]  /*00b0*/  SHF.R.S32.HI R10, RZ, 0x1f, R2 ;  /* 0x0000001fff0a7819 */ /* 0x000fe20000011402 */
[----:B------:R-:W-:Y:S02]  /*00c0*/  IMAD.MOV.U32 R4, RZ, RZ, c[0x0][0x1a0] ;  /* 0x00006800ff047624 */ /* 0x000fe400078e00ff */
[----:B------:R-:W-:Y:S01]  /*00d0*/  IMAD.MOV.U32 R15, RZ, RZ, c[0x0][0x1d8] ;  /* 0x00007600ff0f7624 */ /* 0x000fe200078e00ff */
[----:B------:R-:W-:Y:S01]  /*00e0*/  SHF.R.S32.HI R17, RZ, 0x1f, R0 ;  /* 0x0000001fff117819 */ /* 0x000fe20000011400 */
[C---:B0-----:R-:W-:Y:S01]  /*00f0*/  IMAD R7, R10.reuse, c[0x0][0x1d8], RZ ;  /* 0x000076000a077a24 */ /* 0x041fe200078e02ff */
[----:B------:R-:W-:Y:S01]  /*0100*/  SHF.R.S32.HI R16, RZ, 0x1f, R4 ;  /* 0x0000001fff107819 */ /* 0x000fe20000011404 */
[----:B------:R-:W-:Y:S02]  /*0110*/  IMAD.MOV.U32 R11, RZ, RZ, c[0x0][0x1a0] ;  /* 0x00006800ff0b7624 */ /* 0x000fe400078e00ff */
[----:B------:R-:W-:-:S02]  /*0120*/  IMAD R5, R10, c[0x0][0x1a0], RZ ;  /* 0x000068000a057a24 */ /* 0x000fc400078e02ff */
[----:B------:R-:W-:-:S04]  /*0130*/  IMAD.WIDE.U32 R12, R2, R15, c[0x0][0x1b8] ;  /* 0x00006e00020c7625 */ /* 0x000fc800078e000f */
[----:B------:R-:W-:Y:S02]  /*0140*/  IMAD R9, R17, R2, R7 ;  /* 0x0000000211097224 */ /* 0x000fe400078e0207 */
[----:B------:R-:W-:-:S04]  /*0150*/  IMAD.WIDE.U32 R6, R2, R11, c[0x0][0x180] ;  /* 0x0000600002067625 */ /* 0x000fc800078e000b */
[----:B------:R-:W-:Y:S02]  /*0160*/  IMAD R5, R16, R2, R5 ;  /* 0x0000000210057224 */ /* 0x000fe400078e0205 */
[----:B------:R-:W-:Y:S02]  /*0170*/  IMAD.IADD R13, R13, 0x1, R9 ;  /* 0x000000010d0d7824 */ /* 0x000fe400078e0209 */
[----:B------:R-:W-:-:S03]  /*0180*/  IMAD.IADD R7, R7, 0x1, R5 ;  /* 0x0000000107077824 */ /* 0x000fc600078e0205 */
[----:B------:R-:W2:Y:S04]  /*0190*/  LDG.E R4, [R12.64+0x4] ;  /* 0x000004080c047981 */ /* 0x000ea8000c1e1900 */
[----:B------:R-:W3:Y:S01]  /*01a0*/  LDG.E R6, [R6.64] ;  /* 0x0000000806067981 */ /* 0x000ee2000c1e1900 */
[----:B------:R-:W-:Y:S01]  /*01b0*/  ULDC UR6, c[0x0][0x0] ;  /* 0x0000000000067ab9 */ /* 0x000fe20000000800 */
[----:B------:R-:W-:Y:S01]  /*01c0*/  IMAD.MOV.U32 R14, RZ, RZ, R2 ;  /* 0x000000ffff0e7224 */ /* 0x000fe200078e0002 */
[----:B------:R-:W-:Y:S01]  /*01d0*/  ULDC UR7, c[0x0][0xc] ;  /* 0x0000030000077ab9 */ /* 0x000fe20000000800 */
[----:B------:R-:W-:Y:S01]  /*01e0*/  BSSY B0, `(.L_x_1089) ;  /* 0x0000266000007945 */ /* 0x000fe20003800000 */
[----:B------:R-:W-:Y:S02]  /*01f0*/  UIMAD.WIDE.U32 UR6, UR6, UR7, URZ ;  /* 0x00000007060672a5 */ /* 0x000fe4000f8e003f */
[----:B------:R-:W-:-:S02]  /*0200*/  UMOV UR4, URZ ;  /* 0x0000003f00047c82 */ /* 0x000fc40008000000 */
[----:B------:R-:W-:Y:S02]  /*0210*/  UIADD3 UR4, UR7, UR4, URZ ;  /* 0x0000000407047290 */ /* 0x000fe4000fffe03f */
[----:B------:R-:W-:-:S04]  /*0220*/  IADD3 R2, P0, R2, UR6, RZ ;  /* 0x0000000602027c10 */ /* 0x000fc8000ff1e0ff */
[----:B------:R-:W-:Y:S02]  /*0230*/  IADD3.X R3, R3, UR4, RZ, P0, !PT ;  /* 0x0000000403037c10 */ /* 0x000fe400087fe4ff */
[----:B------:R-:W-:-:S04]  /*0240*/  ISETP.GE.U32.AND P0, PT, R2, c[0x0][0x178], PT ;  /* 0x00005e0002007a0c */ /* 0x000fc80003f06070 */
[----:B------:R-:W-:Y:S02]  /*0250*/  ISETP.GE.U32.AND.EX P0, PT, R3, c[0x0][0x17c], PT, P0 ;  /* 0x00005f0003007a0c */ /* 0x000fe40003f06100 */
[----:B--2---:R-:W-:-:S04]  /*0260*/  FSETP.GT.AND P1, PT, R4, c[0x0][0x270], PT ;  /* 0x00009c0004007a0b */ /* 0x004fc80003f24000 */
[----:B---3--:R-:W-:-:S13]  /*0270*/  ISETP.NE.OR P1, PT, R6, 0x1, !P1 ;  /* 0x000000010600780c */ /* 0x008fda0004f25670 */
[----:B------:R-:W-:Y:S05]  /*0280*/  @P1 BRA `(.L_x_1090) ;  /* 0x000025b000001947 */ /* 0x000fea0003800000 */
[----:B------:R-:W-:-:S04]  /*0290*/  IADD3 R5, R14, 0x1, RZ ;  /* 0x000000010e057810 */ /* 0x000fc80007ffe0ff */
[----:B------:R-:W-:-:S13]  /*02a0*/  ISETP.GE.AND P1, PT, R5, c[0x0][0x190], PT ;  /* 0x0000640005007a0c */ /* 0x000fda0003f26270 */
[----:B------:R-:W-:Y:S05]  /*02b0*/  @P1 BRA `(.L_x_1090) ;  /* 0x0000258000001947 */ /* 0x000fea0003800000 */
[----:B------:R-:W-:Y:S01]  /*02c0*/  SHF.R.S32.HI R8, RZ, 0x1f, R5 ;  /* 0x0000001fff087819 */ /* 0x000fe20000011405 */
[----:B------:R-:W-:-:S04]  /*02d0*/  IMAD.WIDE.U32 R6, R5, R11, c[0x0][0x180] ;  /* 0x0000600005067625 */ /* 0x000fc800078e000b */
[----:B------:R-:W-:-:S04]  /*02e0*/  IMAD R0, R8, c[0x0][0x1a0], RZ ;  /* 0x0000680008007a24 */ /* 0x000fc800078e02ff */
[----:B------:R-:W-:-:S04]  /*02f0*/  IMAD R9, R5, R16, R0 ;  /* 0x0000001005097224 */ /* 0x000fc800078e0200 */
[----:B------:R-:W-:-:S05]  /*0300*/  IMAD.IADD R7, R7, 0x1, R9 ;  /* 0x0000000107077824 */ /* 0x000fca00078e0209 */
[----:B------:R-:W2:Y:S02]  /*0310*/  LDG.E R6, [R6.64] ;  /* 0x0000000806067981 */ /* 0x000ea4000c1e1900 */
[----:B--2---:R-:W-:-:S13]  /*0320*/  ISETP.NE.AND P1, PT, R6, RZ, PT ;  /* 0x000000ff0600720c */ /* 0x004fda0003f25270 */
[----:B------:R-:W-:Y:S05]  /*0330*/  @P1 BRA `(.L_x_1090) ;  /* 0x0000250000001947 */ /* 0x000fea0003800000 */
[----:B------:R-:W-:Y:S02]  /*0340*/  IMAD R0, R8, c[0x0][0x1d8], RZ ;  /* 0x0000760008007a24 */ /* 0x000fe400078e02ff */
[C---:B------:R-:W-:Y:S01]  /*0350*/  IMAD.WIDE.U32 R6, R5.reuse, R15, c[0x0][0x1b8] ;  /* 0x00006e0005067625 */ /* 0x040fe200078e000f */
[----:B------:R-:W2:Y:S03]  /*0360*/  LDG.E R8, [R12.64+0x8] ;  /* 0x000008080c087981 */ /* 0x000ea6000c1e1900 */
[----:B------:R-:W-:Y:S02]  /*0370*/  IMAD R17, R5, R17, R0 ;  /* 0x0000001105117224 */ /* 0x000fe400078e0200 */
[----:B------:R-:W-:Y:S02]  /*0380*/  IMAD.MOV.U32 R16, RZ, RZ, R6 ;  /* 0x000000ffff107224 */ /* 0x000fe400078e0006 */
[----:B------:R-:W-:Y:S01]  /*0390*/  IMAD.IADD R17, R7, 0x1, R17 ;  /* 0x0000000107117824 */ /* 0x000fe200078e0211 */
[----:B------:R-:W3:Y:S04]  /*03a0*/  LDG.E R6, [R12.64] ;  /* 0x000000080c067981 */ /* 0x000ee8000c1e1900 */
        /* <DEDUP_REMOVED lines=15> */
[----:B------:R-:W-:Y:S05]  /*04a0*/  CALL.REL.NOINC `($__internal_34_$__cuda_sm20_sqrt_rn_f32_slowpath) ;  /* 0x000023d000007944 */ /* 0x000fea0003c00000 */
[----:B------:R-:W-:Y:S05]  /*04b0*/  BRA `(.L_x_1093) ;  /* 0x0000004000007947 */ /* 0x000fea0003800000 */
.L_x_1092:
[----:B01----:R-:W-:Y:S01]  /*04c0*/  FMUL.FTZ R0, R15, R18 ;  /* 0x000000120f007220 */ /* 0x003fe20000410000 */
[----:B------:R-:W-:-:S03]  /*04d0*/  FMUL.FTZ R12, R18, 0.5 ;  /* 0x3f000000120c7820 */ /* 0x000fc60000410000 */
[----:B------:R-:W-:-:S04]  /*04e0*/  FFMA R13, -R0, R0, R15 ;  /* 0x00000000000d7223 */ /* 0x000fc8000000010f */
[----:B------:R-:W-:Y:S02]  /*04f0*/  FFMA R0, R13, R12, R0 ;  /* 0x0000000c0d007223 */ /* 0x000fe40000000000 */
.L_x_1093:
[----:B------:R-:W-:Y:S05]  /*0500*/  BSYNC B1 ;  /* 0x0000000000017941 */ /* 0x000fea0003800000 */
.L_x_1091:
[----:B------:R-:W-:Y:S01]  /*0510*/  IMAD.MOV.U32 R13, RZ, RZ, 0x2c9277b5 ;  /* 0x2c9277b5ff0d7424 */ /* 0x000fe200078e00ff */
[----:B------:R-:W-:-:S03]  /*0520*/  FSETP.GE.AND P1, PT, R0, c[0x0][0x268], PT ;  /* 0x00009a0000007a0b */ /* 0x000fc60003f26000 */
[----:B------:R-:W-:Y:S01]  /*0530*/  IMAD R12, R14, R13, -0x53a9b4fb ;  /* 0xac564b050e0c7424 */ /* 0x000fe200078e020d */
[----:B------:R-:W-:-:S04]  /*0540*/  FSETP.LEU.OR P1, PT, R7, c[0x0][0x270], !P1 ;  /* 0x00009c0007007a0b */ /* 0x000fc80004f2b400 */
[----:B------:R-:W-:-:S04]  /*0550*/  LEA.HI R13, R12, 0x4, RZ, 0x4 ;  /* 0x000000040c0d7811 */ /* 0x000fc800078f20ff */
[----:B------:R-:W-:-:S04]  /*0560*/  SHF.R.U32.HI R13, RZ, R13, R12 ;  /* 0x0000000dff0d7219 */ /* 0x000fc8000001160c */
[----:B------:R-:W-:-:S05]  /*0570*/  LOP3.LUT R13, R13, R12, RZ, 0x3c, !PT ;  /* 0x0000000c0d0d7212 */ /* 0x000fca00078e3cff */
[----:B------:R-:W-:-:S05]  /*0580*/  IMAD R13, R13, 0x108ef2d9, RZ ;  /* 0x108ef2d90d0d7824 */ /* 0x000fca00078e02ff */
[----:B------:R-:W-:-:S04]  /*0590*/  SHF.R.U32.HI R12, RZ, 0x16, R13 ;  /* 0x00000016ff0c7819 */ /* 0x000fc8000001160d */
[----:B------:R-:W-:-:S04]  /*05a0*/  LOP3.LUT R18, R12, R13, RZ, 0x3c, !PT ;  /* 0x0000000d0c127212 */ /* 0x000fc800078e3cff */
[----:B------:R-:W-:-:S04]  /*05b0*/  SHF.R.U32.HI R12, RZ, 0x8, R18 ;  /* 0x00000008ff0c7819 */ /* 0x000fc80000011612 */
[----:B------:R-:W-:-:S05]  /*05c0*/  I2FP.F32.U32 R12, R12 ;  /* 0x0000000c000c7245 */ /* 0x000fca0000201000 */
[----:B------:R-:W-:-:S05]  /*05d0*/  FMUL R12, R12, 5.9604644775390625e-08 ;  /* 0x338000000c0c7820 */ /* 0x000fca0000400000 */
[----:B------:R-:W-:-:S13]  /*05e0*/  FSETP.GEU.OR P1, PT, R12, c[0x0][0x260], P1 ;  /* 0x000098000c007a0b */ /* 0x000fda0000f2e400 */
[----:B------:R-:W-:Y:S05]  /*05f0*/  @P1 BRA `(.L_x_1090) ;  /* 0x0000224000001947 */ /* 0x000fea0003800000 */
[----:B------:R-:W-:Y:S01]  /*0600*/  ULDC UR4, c[0x0][0x248] ;  /* 0x0000920000047ab9 */ /* 0x000fe20000000800 */
[----:B------:R-:W-:Y:S01]  /*0610*/  IMAD.MOV.U32 R13, RZ, RZ, c[0x0][0x248] ;  /* 0x00009200ff0d7624 */ /* 0x000fe200078e00ff */
[----:B------:R-:W-:Y:S01]  /*0620*/  USHF.R.S32.HI UR4, URZ, 0x1f, UR4 ;  /* 0x0000001f3f047899 */ /* 0x000fe20008011404 */
[----:B------:R-:W-:Y:S02]  /*0630*/  IMAD R15, R10, c[0x0][0x248], RZ ;  /* 0x000092000a0f7a24 */ /* 0x000fe400078e02ff */
[----:B------:R-:W-:-:S04]  /*0640*/  IMAD.WIDE.U32 R12, R14, R13, c[0x0][0x228] ;  /* 0x00008a000e0c7625 */ /* 0x000fc800078e000d */
[----:B------:R-:W-:Y:S01]  /*0650*/  IMAD R15, R14, UR4, R15 ;  /* 0x000000040e0f7c24 */ /* 0x000fe2000f8e020f */
[----:B------:R-:W-:Y:S01]  /*0660*/  ULDC UR4, c[0x0][0x210] ;  /* 0x0000840000047ab9 */ /* 0x000fe20000000800 */
[----:B------:R-:W-:Y:S01]  /*0670*/  IMAD.MOV.U32 R16, RZ, RZ, R12 ;  /* 0x000000ffff107224 */ /* 0x000fe200078e000c */
[----:B------:R-:W-:Y:S01]  /*0680*/  USHF.R.S32.HI UR4, URZ, 0x1f, UR4 ;  /* 0x0000001f3f047899 */ /* 0x000fe20008011404 */
[----:B------:R-:W-:Y:S02]  /*0690*/  IMAD.IADD R17, R13, 0x1, R15 ;  /* 0x000000010d117824 */ /* 0x000fe400078e020f */
[----:B------:R-:W-:Y:S02]  /*06a0*/  IMAD.MOV.U32 R13, RZ, RZ, c[0x0][0x210] ;  /* 0x00008400ff0d7624 */ /* 0x000fe400078e00ff */
[----:B------:R-:W-:Y:S01]  /*06b0*/  IMAD R15, R10, c[0x0][0x210], RZ ;  /* 0x000084000a0f7a24 */ /* 0x000fe200078e02ff */
[----:B------:R0:W2:Y:S01]  /*06c0*/  LDG.E R0, [R16.64] ;  /* 0x0000000810007981 */ /* 0x0000a2000c1e1900 */
[----:B------:R-:W-:-:S04]  /*06d0*/  IMAD.WIDE.U32 R12, R14, R13, c[0x0][0x1f0] ;  /* 0x00007c000e0c7625 */ /* 0x000fc800078e000d */
[----:B------:R-:W-:Y:S02]  /*06e0*/  IMAD R15, R14, UR4, R15 ;  /* 0x000000040e0f7c24 */ /* 0x000fe4000f8e020f */
[----:B------:R-:W-:Y:S02]  /*06f0*/  IMAD R14, R18, 0x2c9277b5, RZ ;  /* 0x2c9277b5120e7824 */ /* 0x000fe400078e02ff */
[----:B------:R-:W-:-:S03]  /*0700*/  IMAD.IADD R13, R13, 0x1, R15 ;  /* 0x000000010d0d7824 */ /* 0x000fc600078e020f */
[----:B------:R-:W-:Y:S02]  /*0710*/  IADD3 R15, R14, 0x57b3a6f, RZ ;  /* 0x057b3a6f0e0f7810 */ /* 0x000fe40007ffe0ff */
[----:B------:R1:W5:Y:S01]  /*0720*/  LDG.E R10, [R12.64] ;  /* 0x000000080c0a7981 */ /* 0x000362000c1e1900 */
[----:B------:R-:W-:Y:S01]  /*0730*/  BSSY B1, `(.L_x_1094) ;  /* 0x000006a000017945 */ /* 0x000fe20003800000 */
[----:B------:R-:W-:-:S04]  /*0740*/  LEA.HI R18, R15, 0x4, RZ, 0x4 ;  /* 0x000000040f127811 */ /* 0x000fc800078f20ff */
[----:B------:R-:W-:-:S04]  /*0750*/  SHF.R.U32.HI R18, RZ, R18, R15 ;  /* 0x00000012ff127219 */ /* 0x000fc8000001160f */
[----:B------:R-:W-:Y:S02]  /*0760*/  LOP3.LUT R18, R18, R15, RZ, 0x3c, !PT ;  /* 0x0000000f12127212 */ /* 0x000fe400078e3cff */
[----:B-1----:R-:W-:-:S03]  /*0770*/  IADD3 R13, R14, 0x320db224, RZ ;  /* 0x320db2240e0d7810 */ /* 0x002fc60007ffe0ff */
[----:B------:R-:W-:-:S05]  /*0780*/  IMAD R18, R18, 0x108ef2d9, RZ ;  /* 0x108ef2d912127824 */ /* 0x000fca00078e02ff */
[----:B------:R-:W-:-:S04]  /*0790*/  SHF.R.U32.HI R15, RZ, 0x16, R18 ;  /* 0x00000016ff0f7819 */ /* 0x000fc80000011612 */
[----:B------:R-:W-:Y:S02]  /*07a0*/  LOP3.LUT R15, R15, R18, RZ, 0x3c, !PT ;  /* 0x000000120f0f7212 */ /* 0x000fe400078e3cff */
[----:B------:R-:W-:Y:S02]  /*07b0*/  LEA.HI R18, R13, 0x4, RZ, 0x4 ;  /* 0x000000040d127811 */ /* 0x000fe400078f20ff */
[----:B0-----:R-:W-:Y:S02]  /*07c0*/  SHF.R.U32.HI R16, RZ, 0x8, R15 ;  /* 0x00000008ff107819 */ /* 0x001fe4000001160f */
[----:B------:R-:W-:Y:S02]  /*07d0*/  IADD3 R15, R14, -0x27173d46, RZ ;  /* 0xd8e8c2ba0e0f7810 */ /* 0x000fe40007ffe0ff */
[----:B------:R-:W-:Y:S02]  /*07e0*/  I2FP.F32.U32 R16, R16 ;  /* 0x0000001000107245 */ /* 0x000fe40000201000 */
[----:B------:R-:W-:-:S02]  /*07f0*/  LEA.HI R12, R15, 0x4, RZ, 0x4 ;  /* 0x000000040f0c7811 */ /* 0x000fc400078f20ff */
[----:B------:R-:W-:Y:S01]  /*0800*/  SHF.R.U32.HI R18, RZ, R18, R13 ;  /* 0x00000012ff127219 */ /* 0x000fe2000001160d */
[----:B------:R-:W-:Y:S01]  /*0810*/  FMUL R16, R16, 5.9604644775390625e-08 ;  /* 0x3380000010107820 */ /* 0x000fe20000400000 */
[----:B------:R-:W-:Y:S02]  /*0820*/  SHF.R.U32.HI R14, RZ, R12, R15 ;  /* 0x0000000cff0e7219 */ /* 0x000fe4000001160f */
[----:B------:R-:W-:Y:S01]  /*0830*/  LOP3.LUT R18, R18, R13, RZ, 0x3c, !PT ;  /* 0x0000000d12127212 */ /* 0x000fe200078e3cff */
[----:B------:R-:W-:Y:S01]  /*0840*/  FMUL R12, R16, 3.1400001049041748047 ;  /* 0x4048f5c3100c7820 */ /* 0x000fe20000400000 */
[----:B------:R-:W-:-:S03]  /*0850*/  LOP3.LUT R14, R14, R15, RZ, 0x3c, !PT ;  /* 0x0000000f0e0e7212 */ /* 0x000fc600078e3cff */
[----:B------:R-:W-:Y:S01]  /*0860*/  FMUL R20, R12, 0.63661974668502807617 ;  /* 0x3f22f9830c147820 */ /* 0x000fe20000400000 */
[----:B------:R-:W-:Y:S01]  /*0870*/  IMAD R18, R18, 0x108ef2d9, RZ ;  /* 0x108ef2d912127824 */ /* 0x000fe200078e02ff */
[----:B------:R-:W-:Y:S01]  /*0880*/  FSETP.GE.AND P1, PT, |R12|, 105615, PT ;  /* 0x47ce47800c00780b */ /* 0x000fe20003f26200 */
[----:B------:R-:W-:-:S03]  /*0890*/  IMAD R14, R14, 0x108ef2d9, RZ ;  /* 0x108ef2d90e0e7824 */ /* 0x000fc600078e02ff */
[----:B------:R-:W0:Y:S01]  /*08a0*/  F2I.NTZ R20, R20 ;  /* 0x0000001400147305 */ /* 0x000e220000203100 */
[----:B------:R-:W-:Y:S02]  /*08b0*/  SHF.R.U32.HI R15, RZ, 0x16, R18 ;  /* 0x00000016ff0f7819 */ /* 0x000fe40000011612 */
[----:B------:R-:W-:Y:S02]  /*08c0*/  SHF.R.U32.HI R13, RZ, 0x16, R14 ;  /* 0x00000016ff0d7819 */ /* 0x000fe4000001160e */
[----:B------:R-:W-:Y:S02]  /*08d0*/  LOP3.LUT R15, R15, R18, RZ, 0x3c, !PT ;  /* 0x000000120f0f7212 */ /* 0x000fe400078e3cff */
[----:B------:R-:W-:Y:S02]  /*08e0*/  LOP3.LUT R13, R13, R14, RZ, 0x3c, !PT ;  /* 0x0000000e0d0d7212 */ /* 0x000fe400078e3cff */
[----:B------:R-:W-:Y:S02]  /*08f0*/  SHF.R.U32.HI R15, RZ, 0x8, R15 ;  /* 0x00000008ff0f7819 */ /* 0x000fe4000001160f */
[----:B------:R-:W-:-:S02]  /*0900*/  SHF.R.U32.HI R13, RZ, 0x8, R13 ;  /* 0x00000008ff0d7819 */ /* 0x000fc4000001160d */
[----:B------:R-:W-:Y:S02]  /*0910*/  I2FP.F32.U32 R15, R15 ;  /* 0x0000000f000f7245 */ /* 0x000fe40000201000 */
[----:B------:R-:W-:Y:S01]  /*0920*/  I2FP.F32.U32 R13, R13 ;  /* 0x0000000d000d7245 */ /* 0x000fe20000201000 */
[----:B0-----:R-:W-:Y:S01]  /*0930*/  IMAD.MOV.U32 R22, RZ, RZ, R20 ;  /* 0x000000ffff167224 */ /* 0x001fe200078e0014 */
[----:B------:R-:W-:-:S03]  /*0940*/  I2FP.F32.S32 R17, R20 ;  /* 0x0000001400117245 */ /* 0x000fc60000201400 */
[----:B------:R-:W-:Y:S02]  /*0950*/  FMUL R13, R13, 5.9604644775390625e-08 ;  /* 0x338000000d0d7820 */ /* 0x000fe40000400000 */
[----:B------:R-:W-:-:S04]  /*0960*/  FFMA R14, R17, -1.5707962512969970703, R12 ;  /* 0xbfc90fda110e7823 */ /* 0x000fc8000000000c */
[----:B------:R-:W-:Y:S01]  /*0970*/  FFMA R16, R17, -7.5497894158615963534e-08, R14 ;  /* 0xb3a2216811107823 */ /* 0x000fe2000000000e */
[----:B------:R-:W-:-:S04]  /*0980*/  FMUL R14, R15, 5.9604644775390625e-08 ;  /* 0x338000000f0e7820 */ /* 0x000fc80000400000 */
[----:B------:R-:W-:Y:S01]  /*0990*/  FMUL R14, R14, 6.2800002098083496094 ;  /* 0x40c8f5c30e0e7820 */ /* 0x000fe20000400000 */
[----:B--2---:R-:W-:Y:S01]  /*09a0*/  FMUL R15, R13, R0 ;  /* 0x000000000d0f7220 */ /* 0x004fe20000400000 */
[----:B------:R-:W-:-:S03]  /*09b0*/  FFMA R13, R17, -5.3903029534742383927e-15, R16 ;  /* 0xa7c234c5110d7823 */ /* 0x000fc60000000010 */
[----:B------:R-:W-:Y:S01]  /*09c0*/  FMUL R15, R15, c[0x0][0x26c] ;  /* 0x00009b000f0f7a20 */ /* 0x000fe20000400000 */
[----:B------:R-:W-:Y:S01]  /*09d0*/  IMAD.MOV.U32 R25, RZ, RZ, R13 ;  /* 0x000000ffff197224 */ /* 0x000fe200078e000d */
[----:B------:R-:W-:Y:S05]  /*09e0*/  @!P1 BRA `(.L_x_1095) ;  /* 0x000003e000009947 */ /* 0x000fea0003800000 */
[----:B------:R-:W-:-:S13]  /*09f0*/  FSETP.NEU.AND P2, PT, |R12|, +INF , PT ;  /* 0x7f8000000c00780b */ /* 0x000fda0003f4d200 */
[----:B------:R-:W-:Y:S05]  /*0a00*/  @!P2 BRA `(.L_x_1096) ;  /* 0x000003a00000a947 */ /* 0x000fea0003800000 */
[----:B------:R-:W-:Y:S01]  /*0a10*/  IMAD.SHL.U32 R16, R12, 0x100, RZ ;  /* 0x000001000c107824 */ /* 0x000fe200078e00ff */
[----:B------:R-:W-:Y:S01]  /*0a20*/  UMOV UR4, URZ ;  /* 0x0000003f00047c82 */ /* 0x000fe20008000000 */
[----:B------:R-:W-:Y:S01]  /*0a30*/  IMAD.MOV.U32 R23, RZ, RZ, RZ ;  /* 0x000000ffff177224 */ /* 0x000fe200078e00ff */
[----:B------:R-:W-:Y:S01]  /*0a40*/  ULDC.64 UR6, c[0x4][0x88] ;  /* 0x0100220000067ab9 */ /* 0x000fe20000000a00 */
[----:B------:R-:W-:Y:S01]  /*0a50*/  IMAD.MOV.U32 R21, RZ, RZ, RZ ;  /* 0x000000ffff157224 */ /* 0x000fe200078e00ff */
[----:B------:R-:W-:Y:S01]  /*0a60*/  LOP3.LUT R27, R16, 0x80000000, RZ, 0xfc, !PT ;  /* 0x80000000101b7812 */ /* 0x000fe200078efcff */
[----:B------:R-:W-:Y:S02]  /*0a70*/  IMAD.MOV.U32 R20, RZ, RZ, R1 ;  /* 0x000000ffff147224 */ /* 0x000fe400078e0001 */
.L_x_1097:
[----:B------:R-:W-:Y:S02]  /*0a80*/  IMAD.U32 R16, RZ, RZ, UR6 ;  /* 0x00000006ff107e24 */ /* 0x000fe4000f8e00ff */
[----:B------:R-:W-:-:S05]  /*0a90*/  IMAD.U32 R17, RZ, RZ, UR7 ;  /* 0x00000007ff117e24 */ /* 0x000fca000f8e00ff */
[----:B------:R-:W2:Y:S01]  /*0aa0*/  LDG.E.CONSTANT R16, [R16.64] ;  /* 0x0000000810107981 */ /* 0x000ea2000c1e9900 */
[----:B------:R-:W-:Y:S01]  /*0ab0*/  IADD3 R21, R21, 0x1, RZ ;  /* 0x0000000115157810 */ /* 0x000fe20007ffe0ff */
[----:B------:R-:W-:-:S03]  /*0ac0*/  UIADD3 UR6, UP0, UR6, 0x4, URZ ;  /* 0x0000000406067890 */ /* 0x000fc6000ff1e03f */
[----:B------:R-:W-:Y:S01]  /*0ad0*/  ISETP.NE.AND P2, PT, R21, 0x6, PT ;  /* 0x000000061500780c */ /* 0x000fe20003f45270 */
[----:B------:R-:W-:Y:S01]  /*0ae0*/  UIADD3.X UR7, URZ, UR7, URZ, UP0, !UPT ;  /* 0x000000073f077290 */ /* 0x000fe200087fe43f */
[----:B--2---:R-:W-:-:S05]  /*0af0*/  IMAD.WIDE.U32 R18, R16, R27, RZ ;  /* 0x0000001b10127225 */ /* 0x004fca00078e00ff */
[----:B------:R-:W-:-:S04]  /*0b00*/  IADD3 R25, P3, R18, R23, RZ ;  /* 0x0000001712197210 */ /* 0x000fc80007f7e0ff */
[----:B------:R-:W-:Y:S01]  /*0b10*/  IADD3.X R23, R19, UR4, RZ, P3, !PT ;  /* 0x0000000413177c10 */ /* 0x000fe20009ffe4ff */
[----:B------:R0:W-:Y:S02]  /*0b20*/  STL [R20], R25 ;  /* 0x0000001914007387 */ /* 0x0001e40000100800 */
[----:B0-----:R-:W-:Y:S01]  /*0b30*/  IADD3 R20, R20, 0x4, RZ ;  /* 0x0000000414147810 */ /* 0x001fe20007ffe0ff */
[----:B------:R-:W-:Y:S05]  /*0b40*/  @P2 BRA `(.L_x_1097) ;  /* 0xffffff3000002947 */ /* 0x000fea000383ffff */
[----:B------:R-:W-:Y:S01]  /*0b50*/  SHF.R.U32.HI R16, RZ, 0x17, R12 ;  /* 0x00000017ff107819 */ /* 0x000fe2000001160c */
[----:B------:R0:W-:Y:S03]  /*0b60*/  STL [R1+0x18], R23 ;  /* 0x0000181701007387 */ /* 0x0001e60000100800 */
[----:B------:R-:W-:-:S04]  /*0b70*/  LOP3.LUT R16, R16, 0xff, RZ, 0xc0, !PT ;  /* 0x000000ff10107812 */ /* 0x000fc800078ec0ff */
[----:B------:R-:W-:-:S04]  /*0b80*/  IADD3 R16, R16, -0x80, RZ ;  /* 0xffffff8010107810 */ /* 0x000fc80007ffe0ff */
[----:B------:R-:W-:Y:S02]  /*0b90*/  LOP3.LUT P2, R21, R16, 0x1f, RZ, 0xc0, !PT ;  /* 0x0000001f10157812 */ /* 0x000fe4000784c0ff */
[----:B------:R-:W-:-:S04]  /*0ba0*/  SHF.R.U32.HI R16, RZ, 0x5, R16 ;  /* 0x00000005ff107819 */ /* 0x000fc80000011610 */
[C---:B------:R-:W-:Y:S02]  /*0bb0*/  IADD3 R18, -R16.reuse, 0x4, RZ ;  /* 0x0000000410127810 */ /* 0x040fe40007ffe1ff */
[----:B------:R-:W-:-:S05]  /*0bc0*/  IADD3 R16, -R16, 0x6, RZ ;  /* 0x0000000610107810 */ /* 0x000fca0007ffe1ff */
[--C-:B------:R-:W-:Y:S02]  /*0bd0*/  @P2 IMAD R25, R18, 0x4, R1.reuse ;  /* 0x0000000412192824 */ /* 0x100fe400078e0201 */
[----:B------:R-:W-:-:S03]  /*0be0*/  IMAD R24, R16, 0x4, R1 ;  /* 0x0000000410187824 */ /* 0x000fc600078e0201 */
[----:B------:R-:W2:Y:S04]  /*0bf0*/  @P2 LDL R19, [R25] ;  /* 0x0000000019132983 */ /* 0x000ea80000100800 */
[----:B------:R-:W3:Y:S04]  /*0c00*/  LDL R20, [R24] ;  /* 0x0000000018147983 */ /* 0x000ee80000100800 */
[----:B------:R-:W4:Y:S01]  /*0c10*/  LDL R17, [R24+-0x4] ;  /* 0xfffffc0018117983 */ /* 0x000f220000100800 */
[----:B------:R-:W-:-:S04]  /*0c20*/  @P2 IADD3 R16, -R21, 0x20, RZ ;  /* 0x0000002015102810 */ /* 0x000fc80007ffe1ff */
[-C--:B--2---:R-:W-:Y:S02]  /*0c30*/  @P2 SHF.R.U32.HI R18, RZ, R16.reuse, R19 ;  /* 0x00000010ff122219 */ /* 0x084fe40000011613 */
[-C--:B---3--:R-:W-:Y:S02]  /*0c40*/  @P2 SHF.L.U32 R19, R20, R21.reuse, RZ ;  /* 0x0000001514132219 */ /* 0x088fe400000006ff */
[----:B----4-:R-:W-:Y:S02]  /*0c50*/  @P2 SHF.R.U32.HI R16, RZ, R16, R17 ;  /* 0x00000010ff102219 */ /* 0x010fe40000011611 */
[----:B------:R-:W-:-:S03]  /*0c60*/  @P2 SHF.L.U32 R21, R17, R21, RZ ;  /* 0x0000001511152219 */ /* 0x000fc600000006ff */
[----:B------:R-:W-:Y:S02]  /*0c70*/  @P2 IMAD.IADD R20, R16, 0x1, R19 ;  /* 0x0000000110142824 */ /* 0x000fe400078e0213 */
[----:B------:R-:W-:Y:S01]  /*0c80*/  @P2 IMAD.IADD R17, R18, 0x1, R21 ;  /* 0x0000000112112824 */ /* 0x000fe200078e0215 */
[----:B------:R-:W-:-:S03]  /*0c90*/  LOP3.LUT P3, R21, R12, 0x80000000, RZ, 0xc0, !PT ;  /* 0x800000000c157812 */ /* 0x000fc6000786c0ff */
[C---:B------:R-:W-:Y:S01]  /*0ca0*/  IMAD.SHL.U32 R16, R17.reuse, 0x4, RZ ;  /* 0x0000000411107824 */ /* 0x040fe200078e00ff */
[----:B------:R-:W-:-:S04]  /*0cb0*/  SHF.L.U32.HI R18, R17, 0x2, R20 ;  /* 0x0000000211127819 */ /* 0x000fc80000010614 */
[----:B0-----:R-:W-:-:S04]  /*0cc0*/  SHF.R.U32.HI R23, RZ, 0x1f, R18 ;  /* 0x0000001fff177819 */ /* 0x001fc80000011612 */
[----:B------:R-:W-:Y:S02]  /*0cd0*/  ISETP.NE.AND P2, PT, R23, RZ, PT ;  /* 0x000000ff1700720c */ /* 0x000fe40003f45270 */
[----:B------:R-:W-:-:S11]  /*0ce0*/  LEA.HI R20, R20, R23, RZ, 0x2 ;  /* 0x0000001714147211 */ /* 0x000fd600078f10ff */
[----:B------:R-:W-:Y:S02]  /*0cf0*/  @P2 LOP3.LUT R18, RZ, R18, RZ, 0x33, !PT ;  /* 0x00000012ff122212 */ /* 0x000fe400078e33ff */
[----:B------:R-:W-:Y:S02]  /*0d00*/  @P2 LOP3.LUT R16, RZ, R16, RZ, 0x33, !PT ;  /* 0x00000010ff102212 */ /* 0x000fe400078e33ff */
[----:B------:R-:W-:Y:S01]  /*0d10*/  @P2 LOP3.LUT R21, R21, 0x80000000, RZ, 0x3c, !PT ;  /* 0x8000000015152812 */ /* 0x000fe200078e3cff */
[----:B------:R-:W-:-:S03]  /*0d20*/  IMAD.MOV.U32 R17, RZ, RZ, R18 ;  /* 0x000000ffff117224 */ /* 0x000fc600078e0012 */
[----:B------:R-:W-:Y:S01]  /*0d30*/  ISETP.NE.AND P2, PT, R21, RZ, PT ;  /* 0x000000ff1500720c */ /* 0x000fe20003f45270 */
[----:B------:R-:W-:Y:S02]  /*0d40*/  IMAD.MOV R21, RZ, RZ, -R20 ;  /* 0x000000ffff157224 */ /* 0x000fe400078e0a14 */
[----:B------:R-:W0:Y:S02]  /*0d50*/  I2F.F64.S64 R16, R16 ;  /* 0x0000001000107312 */ /* 0x000e240000301c00 */
[----:B------:R-:W-:Y:S01]  /*0d60*/  @P3 IMAD.MOV.U32 R20, RZ, RZ, R21 ;  /* 0x000000ffff143224 */ /* 0x000fe200078e0015 */
[----:B0-----:R-:W0:-:S10]  /*0d70*/  DMUL R18, R16, c[0x2][0x0] ;  /* 0x0080000010127a28 */ /* 0x001e140000000000 */
[----:B0-----:R-:W0:Y:S02]  /*0d80*/  F2F.F32.F64 R18, R18 ;  /* 0x0000001200127310 */ /* 0x001e240000301000 */
[----:B0-----:R-:W-:Y:S01]  /*0d90*/  FSEL R25, R18, -R18, !P2 ;  /* 0x8000001212197208 */ /* 0x001fe20005000000 */
[----:B------:R-:W-:Y:S05]  /*0da0*/  BRA `(.L_x_1095) ;  /* 0x0000002000007947 */ /* 0x000fea0003800000 */
.L_x_1096:
[----:B------:R-:W-:Y:S01]  /*0db0*/  FMUL R25, RZ, R12 ;  /* 0x0000000cff197220 */ /* 0x000fe20000400000 */
[----:B------:R-:W-:Y:S02]  /*0dc0*/  IMAD.MOV.U32 R20, RZ, RZ, RZ ;  /* 0x000000ffff147224 */ /* 0x000fe400078e00ff */
.L_x_1095:
[----:B------:R-:W-:Y:S05]  /*0dd0*/  BSYNC B1 ;  /* 0x0000000000017941 */ /* 0x000fea0003800000 */
.L_x_1094:
[----:B------:R-:W-:Y:S01]  /*0de0*/  FMUL R21, R14, 0.63661974668502807617 ;  /* 0x3f22f9830e157820 */ /* 0x000fe20000400000 */
[----:B------:R-:W-:Y:S01]  /*0df0*/  LOP3.LUT P2, RZ, R20, 0x1, RZ, 0xc0, !PT ;  /* 0x0000000114ff7812 */ /* 0x000fe2000784c0ff */
[----:B------:R-:W-:Y:S01]  /*0e00*/  IMAD.MOV.U32 R23, RZ, RZ, 0x3c0885e4 ;  /* 0x3c0885e4ff177424 */ /* 0x000fe200078e00ff */
[C---:B------:R-:W-:Y:S01]  /*0e10*/  FMUL R26, R25.reuse, R25 ;  /* 0x00000019191a7220 */ /* 0x040fe20000400000 */
[----:B------:R-:W-:Y:S01]  /*0e20*/  IMAD.MOV.U32 R24, RZ, RZ, 0x3e2aaaa8 ;  /* 0x3e2aaaa8ff187424 */ /* 0x000fe200078e00ff */
[----:B------:R-:W-:Y:S01]  /*0e30*/  FSEL R28, R25, 1, !P2 ;  /* 0x3f800000191c7808 */ /* 0x000fe20005000000 */
[----:B------:R-:W0:Y:S01]  /*0e40*/  F2I.NTZ R21, R21 ;  /* 0x0000001500157305 */ /* 0x000e220000203100 */
[----:B------:R-:W-:Y:S01]  /*0e50*/  IMAD.MOV.U32 R16, RZ, RZ, -0x46b2bead ;  /* 0xb94d4153ff107424 */ /* 0x000fe200078e00ff */
[----:B------:R-:W-:Y:S01]  /*0e60*/  FSEL R17, R23, 0.041666727513074874878, !P2 ;  /* 0x3d2aaabb17117808 */ /* 0x000fe20005000000 */
[----:B------:R-:W-:Y:S01]  /*0e70*/  BSSY B1, `(.L_x_1098) ;  /* 0x000004f000017945 */ /* 0x000fe20003800000 */
[----:B------:R-:W-:-:S02]  /*0e80*/  FSEL R19, -R24, -0.4999999701976776123, !P2 ;  /* 0xbeffffff18137808 */ /* 0x000fc40005000100 */
[----:B------:R-:W-:Y:S02]  /*0e90*/  LOP3.LUT P3, RZ, R20, 0x2, RZ, 0xc0, !PT ;  /* 0x0000000214ff7812 */ /* 0x000fe4000786c0ff */
[----:B------:R-:W-:-:S04]  /*0ea0*/  @P2 IMAD.MOV.U32 R18, RZ, RZ, 0x37cbac00 ;  /* 0x37cbac00ff122424 */ /* 0x000fc800078e00ff */
[----:B------:R-:W-:Y:S01]  /*0eb0*/  @P2 FFMA R16, R26, R18, -0.0013887860113754868507 ;  /* 0xbab607ed1a102423 */ /* 0x000fe20000000012 */
[----:B------:R-:W-:Y:S02]  /*0ec0*/  FSETP.GE.AND P2, PT, |R14|, 105615, PT ;  /* 0x47ce47800e00780b */ /* 0x000fe40003f46200 */
[----:B0-----:R-:W-:Y:S01]  /*0ed0*/  I2FP.F32.S32 R27, R21 ;  /* 0x00000015001b7245 */ /* 0x001fe20000201400 */
[----:B------:R-:W-:-:S04]  /*0ee0*/  FFMA R16, R26, R16, R17 ;  /* 0x000000101a107223 */ /* 0x000fc80000000011 */
[C---:B------:R-:W-:Y:S01]  /*0ef0*/  FFMA R18, R27.reuse, -1.5707962512969970703, R14 ;  /* 0xbfc90fda1b127823 */ /* 0x040fe2000000000e */
[----:B------:R-:W-:Y:S01]  /*0f00*/  FFMA R19, R26, R16, R19 ;  /* 0x000000101a137223 */ /* 0x000fe20000000013 */
[----:B------:R-:W-:Y:S01]  /*0f10*/  FFMA R16, R28, R26, RZ ;  /* 0x0000001a1c107223 */ /* 0x000fe200000000ff */
[----:B------:R-:W-:Y:S01]  /*0f20*/  IMAD.MOV.U32 R26, RZ, RZ, R21 ;  /* 0x000000ffff1a7224 */ /* 0x000fe200078e0015 */
[----:B------:R-:W-:Y:S02]  /*0f30*/  FFMA R18, R27, -7.5497894158615963534e-08, R18 ;  /* 0xb3a221681b127823 */ /* 0x000fe40000000012 */
[----:B------:R-:W-:Y:S02]  /*0f40*/  FFMA R28, R19, R16, R28 ;  /* 0x00000010131c7223 */ /* 0x000fe4000000001c */
[----:B------:R-:W-:Y:S02]  /*0f50*/  FFMA R25, R27, -5.3903029534742383927e-15, R18 ;  /* 0xa7c234c51b197823 */ /* 0x000fe40000000012 */
[----:B------:R-:W-:-:S02]  /*0f60*/  @P3 FFMA R28, R28, -1, RZ ;  /* 0xbf8000001c1c3823 */ /* 0x000fc400000000ff */
[----:B------:R-:W-:Y:S01]  /*0f70*/  IMAD.MOV.U32 R20, RZ, RZ, R25 ;  /* 0x000000ffff147224 */ /* 0x000fe200078e0019 */
[----:B------:R-:W-:Y:S05]  /*0f80*/  @!P2 BRA `(.L_x_1099) ;  /* 0x000003d00000a947 */ /* 0x000fea0003800000 */
[----:B------:R-:W-:-:S13]  /*0f90*/  FSETP.NEU.AND P3, PT, |R14|, +INF , PT ;  /* 0x7f8000000e00780b */ /* 0x000fda0003f6d200 */
[----:B------:R-:W-:Y:S05]  /*0fa0*/  @!P3 BRA `(.L_x_1100) ;  /* 0x000003900000b947 */ /* 0x000fea0003800000 */
[----:B------:R-:W-:Y:S01]  /*0fb0*/  SHF.R.U32.HI R16, RZ, 0x17, R14 ;  /* 0x00000017ff107819 */ /* 0x000fe2000001160e */
[----:B------:R-:W-:Y:S01]  /*0fc0*/  IMAD.SHL.U32 R32, R14, 0x100, RZ ;  /* 0x000001000e207824 */ /* 0x000fe200078e00ff */
[----:B------:R-:W-:Y:S01]  /*0fd0*/  UMOV UR4, URZ ;  /* 0x0000003f00047c82 */ /* 0x000fe20008000000 */
[----:B------:R-:W-:Y:S01]  /*0fe0*/  IMAD.MOV.U32 R27, RZ, RZ, RZ ;  /* 0x000000ffff1b7224 */ /* 0x000fe200078e00ff */
[----:B------:R-:W-:Y:S02]  /*0ff0*/  LOP3.LUT R16, R16, 0xff, RZ, 0xc0, !PT ;  /* 0x000000ff10107812 */ /* 0x000fe400078ec0ff */
[----:B------:R-:W-:Y:S02]  /*1000*/  LOP3.LUT R32, R32, 0x80000000, RZ, 0xfc, !PT ;  /* 0x8000000020207812 */ /* 0x000fe400078efcff */
[----:B------:R-:W-:Y:S02]  /*1010*/  IADD3 R29, R16, -0x80, RZ ;  /* 0xffffff80101d7810 */ /* 0x000fe40007ffe0ff */
[----:B------:R-:W-:-:S02]  /*1020*/  CS2R R16, SRZ ;  /* 0x0000000000107805 */ /* 0x000fc4000001ff00 */
[----:B------:R-:W-:-:S04]  /*1030*/  SHF.R.U32.HI R31, RZ, 0x5, R29 ;  /* 0x00000005ff1f7819 */ /* 0x000fc8000001161d */
.L_x_1101:
[C---:B0-----:R-:W-:Y:S01]  /*1040*/  IMAD.SHL.U32 R30, R16.reuse, 0x4, RZ ;  /* 0x00000004101e7824 */ /* 0x041fe200078e00ff */
[----:B------:R-:W-:-:S04]  /*1050*/  SHF.L.U64.HI R17, R16, 0x2, R17 ;  /* 0x0000000210117819 */ /* 0x000fc80000010211 */
[----:B------:R-:W-:-:S04]  /*1060*/  IADD3 R18, P3, R30, c[0x4][0x88], RZ ;  /* 0x010022001e127a10 */ /* 0x000fc80007f7e0ff */
[----:B------:R-:W-:-:S06]  /*1070*/  IADD3.X R19, R17, c[0x4][0x8c], RZ, P3, !PT ;  /* 0x0100230011137a10 */ /* 0x000fcc0001ffe4ff */
[----:B------:R-:W2:Y:S01]  /*1080*/  LDG.E.CONSTANT R19, [R18.64] ;  /* 0x0000000812137981 */ /* 0x000ea2000c1e9900 */
[----:B------:R-:W-:Y:S01]  /*1090*/  IMAD.IADD R30, R1, 0x1, R30 ;  /* 0x00000001011e7824 */ /* 0x000fe200078e021e */
[----:B------:R-:W-:-:S04]  /*10a0*/  IADD3 R16, R16, 0x1, RZ ;  /* 0x0000000110107810 */ /* 0x000fc80007ffe0ff */
[----:B------:R-:W-:Y:S02]  /*10b0*/  ISETP.NE.AND P3, PT, R16, 0x6, PT ;  /* 0x000000061000780c */ /* 0x000fe40003f65270 */
[----:B------:R-:W-:Y:S01]  /*10c0*/  SHF.R.S32.HI R17, RZ, 0x1f, R16 ;  /* 0x0000001fff117819 */ /* 0x000fe20000011410 */
[----:B--2---:R-:W-:-:S05]  /*10d0*/  IMAD.WIDE.U32 R20, R19, R32, RZ ;  /* 0x0000002013147225 */ /* 0x004fca00078e00ff */
[----:B------:R-:W-:-:S04]  /*10e0*/  IADD3 R33, P4, R20, R27, RZ ;  /* 0x0000001b14217210 */ /* 0x000fc80007f9e0ff */
[----:B------:R-:W-:Y:S01]  /*10f0*/  IADD3.X R27, R21, UR4, RZ, P4, !PT ;  /* 0x00000004151b7c10 */ /* 0x000fe2000a7fe4ff */
[----:B------:R0:W-:Y:S01]  /*1100*/  STL [R30], R33 ;  /* 0x000000211e007387 */ /* 0x0001e20000100800 */
[----:B------:R-:W-:Y:S05]  /*1110*/  @P3 BRA `(.L_x_1101) ;  /* 0xffffff2000003947 */ /* 0x000fea000383ffff */
[----:B------:R-:W-:Y:S01]  /*1120*/  LOP3.LUT P3, R21, R29, 0x1f, RZ, 0xc0, !PT ;  /* 0x0000001f1d157812 */ /* 0x000fe2000786c0ff */
[----:B------:R1:W-:Y:S01]  /*1130*/  STL [R1+0x18], R27 ;  /* 0x0000181b01007387 */ /* 0x0003e20000100800 */
[C---:B0-----:R-:W-:Y:S02]  /*1140*/  IADD3 R30, -R31.reuse, 0x4, RZ ;  /* 0x000000041f1e7810 */ /* 0x041fe40007ffe1ff */
[----:B------:R-:W-:-:S05]  /*1150*/  IADD3 R16, -R31, 0x6, RZ ;  /* 0x000000061f107810 */ /* 0x000fca0007ffe1ff */
[----:B------:R-:W-:-:S04]  /*1160*/  IMAD R29, R16, 0x4, R1 ;  /* 0x00000004101d7824 */ /* 0x000fc800078e0201 */
[----:B------:R-:W-:Y:S01]  /*1170*/  @P3 IMAD R30, R30, 0x4, R1 ;  /* 0x000000041e1e3824 */ /* 0x000fe200078e0201 */
[----:B------:R-:W2:Y:S04]  /*1180*/  LDL R20, [R29] ;  /* 0x000000001d147983 */ /* 0x000ea80000100800 */
[----:B------:R-:W3:Y:S04]  /*1190*/  @P3 LDL R19, [R30] ;  /* 0x000000001e133983 */ /* 0x000ee80000100800 */
[----:B------:R-:W4:Y:S01]  /*11a0*/  LDL R17, [R29+-0x4] ;  /* 0xfffffc001d117983 */ /* 0x000f220000100800 */
[----:B------:R-:W-:-:S04]  /*11b0*/  @P3 IADD3 R16, -R21, 0x20, RZ ;  /* 0x0000002015103810 */ /* 0x000fc80007ffe1ff */
[-C--:B---3--:R-:W-:Y:S02]  /*11c0*/  @P3 SHF.R.U32.HI R18, RZ, R16.reuse, R19 ;  /* 0x00000010ff123219 */ /* 0x088fe40000011613 */
[-C--:B--2---:R-:W-:Y:S02]  /*11d0*/  @P3 SHF.L.U32 R19, R20, R21.reuse, RZ ;  /* 0x0000001514133219 */ /* 0x084fe400000006ff */
[----:B----4-:R-:W-:Y:S02]  /*11e0*/  @P3 SHF.R.U32.HI R16, RZ, R16, R17 ;  /* 0x00000010ff103219 */ /* 0x010fe40000011611 */
[----:B------:R-:W-:-:S03]  /*11f0*/  @P3 SHF.L.U32 R21, R17, R21, RZ ;  /* 0x0000001511153219 */ /* 0x000fc600000006ff */
[----:B------:R-:W-:Y:S02]  /*1200*/  @P3 IMAD.IADD R20, R16, 0x1, R19 ;  /* 0x0000000110143824 */ /* 0x000fe400078e0213 */
[----:B------:R-:W-:-:S05]  /*1210*/  @P3 IMAD.IADD R17, R18, 0x1, R21 ;  /* 0x0000000112113824 */ /* 0x000fca00078e0215 */
[----:B------:R-:W-:-:S04]  /*1220*/  SHF.L.U32.HI R18, R17, 0x2, R20 ;  /* 0x0000000211127819 */ /* 0x000fc80000010614 */
[----:B------:R-:W-:-:S04]  /*1230*/  SHF.R.U32.HI R21, RZ, 0x1f, R18 ;  /* 0x0000001fff157819 */ /* 0x000fc80000011612 */
[----:B------:R-:W-:Y:S01]  /*1240*/  ISETP.NE.AND P4, PT, R21, RZ, PT ;  /* 0x000000ff1500720c */ /* 0x000fe20003f85270 */
[----:B------:R-:W-:-:S12]  /*1250*/  IMAD.SHL.U32 R16, R17, 0x4, RZ ;  /* 0x0000000411107824 */ /* 0x000fd800078e00ff */
[----:B------:R-:W-:Y:S02]  /*1260*/  @P4 LOP3.LUT R18, RZ, R18, RZ, 0x33, !PT ;  /* 0x00000012ff124212 */ /* 0x000fe400078e33ff */
[----:B------:R-:W-:-:S03]  /*1270*/  @P4 LOP3.LUT R16, RZ, R16, RZ, 0x33, !PT ;  /* 0x00000010ff104212 */ /* 0x000fc600078e33ff */
[----:B------:R-:W-:-:S06]  /*1280*/  IMAD.MOV.U32 R17, RZ, RZ, R18 ;  /* 0x000000ffff117224 */ /* 0x000fcc00078e0012 */
[----:B------:R-:W0:Y:S01]  /*1290*/  I2F.F64.S64 R16, R16 ;  /* 0x0000001000107312 */ /* 0x000e220000301c00 */
[----:B-1----:R-:W-:Y:S01]  /*12a0*/  LOP3.LUT P3, R27, R14, 0x80000000, RZ, 0xc0, !PT ;  /* 0x800000000e1b7812 */ /* 0x002fe2000786c0ff */
[----:B0-----:R-:W0:Y:S01]  /*12b0*/  DMUL R18, R16, c[0x2][0x0] ;  /* 0x0080000010127a28 */ /* 0x001e220000000000 */
[----:B------:R-:W-:-:S09]  /*12c0*/  LEA.HI R21, R20, R21, RZ, 0x2 ;  /* 0x0000001514157211 */ /* 0x000fd200078f10ff */
[----:B0-----:R-:W0:Y:S01]  /*12d0*/  F2F.F32.F64 R18, R18 ;  /* 0x0000001200127310 */ /* 0x001e220000301000 */
[----:B------:R-:W-:Y:S01]  /*12e0*/  @P4 LOP3.LUT R27, R27, 0x80000000, RZ, 0x3c, !PT ;  /* 0x800000001b1b4812 */ /* 0x000fe200078e3cff */
[----:B------:R-:W-:-:S03]  /*12f0*/  IMAD.MOV R20, RZ, RZ, -R21 ;  /* 0x000000ffff147224 */ /* 0x000fc600078e0a15 */
[----:B------:R-:W-:Y:S01]  /*1300*/  ISETP.NE.AND P4, PT, R27, RZ, PT ;  /* 0x000000ff1b00720c */ /* 0x000fe20003f85270 */
[----:B------:R-:W-:-:S03]  /*1310*/  @P3 IMAD.MOV.U32 R21, RZ, RZ, R20 ;  /* 0x000000ffff153224 */ /* 0x000fc600078e0014 */
[----:B0-----:R-:W-:Y:S01]  /*1320*/  FSEL R20, R18, -R18, !P4 ;  /* 0x8000001212147208 */ /* 0x001fe20006000000 */
[----:B------:R-:W-:Y:S05]  /*1330*/  BRA `(.L_x_1099) ;  /* 0x0000002000007947 */ /* 0x000fea0003800000 */
.L_x_1100:
[----:B------:R-:W-:Y:S01]  /*1340*/  FMUL R20, RZ, R14 ;  /* 0x0000000eff147220 */ /* 0x000fe20000400000 */
[----:B------:R-:W-:Y:S02]  /*1350*/  IMAD.MOV.U32 R21, RZ, RZ, RZ ;  /* 0x000000ffff157224 */ /* 0x000fe400078e00ff */
.L_x_1099:
[----:B------:R-:W-:Y:S05]  /*1360*/  BSYNC B1 ;  /* 0x0000000000017941 */ /* 0x000fea0003800000 */
.L_x_1098:
[----:B------:R-:W-:Y:S01]  /*1370*/  IADD3 R21, R21, 0x1, RZ ;  /* 0x0000000115157810 */ /* 0x000fe20007ffe0ff */
[----:B------:R-:W-:Y:S01]  /*1380*/  FMUL R18, R20, R20 ;  /* 0x0000001414127220 */ /* 0x000fe20000400000 */
[----:B------:R-:W-:Y:S01]  /*1390*/  IMAD.MOV.U32 R16, RZ, RZ, -0x46b2bead ;  /* 0xb94d4153ff107424 */ /* 0x000fe200078e00ff */
[----:B------:R-:W-:Y:S01]  /*13a0*/  FMUL R28, R15, R28 ;  /* 0x0000001c0f1c7220 */ /* 0x000fe20000400000 */
[C---:B------:R-:W-:Y:S01]  /*13b0*/  LOP3.LUT P4, RZ, R21.reuse, 0x1, RZ, 0xc0, !PT ;  /* 0x0000000115ff7812 */ /* 0x040fe2000788c0ff */
[----:B------:R-:W-:Y:S01]  /*13c0*/  BSSY B1, `(.L_x_1102) ;  /* 0x000004d000017945 */ /* 0x000fe20003800000 */
[----:B------:R-:W-:Y:S01]  /*13d0*/  LOP3.LUT P3, RZ, R21, 0x2, RZ, 0xc0, !PT ;  /* 0x0000000215ff7812 */ /* 0x000fe2000786c0ff */
[----:B------:R-:W-:Y:S01]  /*13e0*/  IMAD.MOV.U32 R21, RZ, RZ, R13 ;  /* 0x000000ffff157224 */ /* 0x000fe200078e000d */
[----:B------:R-:W-:-:S02]  /*13f0*/  FSEL R17, R23, 0.041666727513074874878, !P4 ;  /* 0x3d2aaabb17117808 */ /* 0x000fc40006000000 */
[----:B------:R-:W-:Y:S01]  /*1400*/  FSEL R27, R20, 1, !P4 ;  /* 0x3f800000141b7808 */ /* 0x000fe20006000000 */
[----:B------:R-:W-:-:S06]  /*1410*/  IMAD.MOV.U32 R20, RZ, RZ, R22 ;  /* 0x000000ffff147224 */ /* 0x000fcc00078e0016 */
[----:B------:R-:W-:-:S04]  /*1420*/  @P4 IMAD.MOV.U32 R19, RZ, RZ, 0x37cbac00 ;  /* 0x37cbac00ff134424 */ /* 0x000fc800078e00ff */
[----:B------:R-:W-:Y:S01]  /*1430*/  @P4 FFMA R16, R18, R19, -0.0013887860113754868507 ;  /* 0xbab607ed12104423 */ /* 0x000fe20000000013 */
[----:B------:R-:W-:-:S03]  /*1440*/  FSEL R19, -R24, -0.4999999701976776123, !P4 ;  /* 0xbeffffff18137808 */ /* 0x000fc60006000100 */
[----:B------:R-:W-:Y:S01]  /*1450*/  FFMA R16, R18, R16, R17 ;  /* 0x0000001012107223 */ /* 0x000fe20000000011 */
[----:B------:R-:W-:-:S03]  /*1460*/  FFMA R17, R27, R18, RZ ;  /* 0x000000121b117223 */ /* 0x000fc600000000ff */
[----:B------:R-:W-:-:S04]  /*1470*/  FFMA R16, R18, R16, R19 ;  /* 0x0000001012107223 */ /* 0x000fc80000000013 */
[----:B------:R-:W-:-:S04]  /*1480*/  FFMA R27, R16, R17, R27 ;  /* 0x00000011101b7223 */ /* 0x000fc8000000001b */
[----:B------:R-:W-:-:S04]  /*1490*/  @P3 FFMA R27, R27, -1, RZ ;  /* 0xbf8000001b1b3823 */ /* 0x000fc800000000ff */
[----:B------:R-:W-:Y:S01]  /*14a0*/  FMUL R27, R28, R27 ;  /* 0x0000001b1c1b7220 */ /* 0x000fe20000400000 */
        /* <DEDUP_REMOVED lines=12> */
.L_x_1105:
        /* <DEDUP_REMOVED lines=48> */
.L_x_1104:
[----:B------:R-:W-:Y:S01]  /*1870*/  FMUL R21, RZ, R12 ;  /* 0x0000000cff157220 */ /* 0x000fe20000400000 */
[----:B------:R-:W-:Y:S02]  /*1880*/  IMAD.MOV.U32 R20, RZ, RZ, RZ ;  /* 0x000000ffff147224 */ /* 0x000fe400078e00ff */
.L_x_1103:
[----:B------:R-:W-:Y:S05]  /*1890*/  BSYNC B1 ;  /* 0x0000000000017941 */ /* 0x000fea0003800000 */
.L_x_1102:
[C---:B------:R-:W-:Y:S01]  /*18a0*/  LOP3.LUT P4, RZ, R20.reuse, 0x1, RZ, 0xc0, !PT ;  /* 0x0000000114ff7812 */ /* 0x040fe2000788c0ff */
[----:B------:R-:W-:Y:S01]  /*18b0*/  FMUL R18, R21, R21 ;  /* 0x0000001515127220 */ /* 0x000fe20000400000 */
[----:B------:R-:W-:Y:S01]  /*18c0*/  IMAD.MOV.U32 R16, RZ, RZ, -0x46b2bead ;  /* 0xb94d4153ff107424 */ /* 0x000fe200078e00ff */
[----:B------:R-:W-:Y:S01]  /*18d0*/  LOP3.LUT P3, RZ, R20, 0x2, RZ, 0xc0, !PT ;  /* 0x0000000214ff7812 */ /* 0x000fe2000786c0ff */
[----:B------:R-:W-:Y:S01]  /*18e0*/  BSSY B1, `(.L_x_1106) ;  /* 0x0000049000017945 */ /* 0x000fe20003800000 */
[----:B------:R-:W-:Y:S02]  /*18f0*/  FSEL R17, R23, 0.041666727513074874878, !P4 ;  /* 0x3d2aaabb17117808 */ /* 0x000fe40006000000 */
[----:B------:R-:W-:-:S06]  /*1900*/  FSEL R28, R21, 1, !P4 ;  /* 0x3f800000151c7808 */ /* 0x000fcc0006000000 */
[----:B------:R-:W-:-:S04]  /*1910*/  @P4 IMAD.MOV.U32 R19, RZ, RZ, 0x37cbac00 ;  /* 0x37cbac00ff134424 */ /* 0x000fc800078e00ff */
[----:B------:R-:W-:Y:S01]  /*1920*/  @P4 FFMA R16, R18, R19, -0.0013887860113754868507 ;  /* 0xbab607ed12104423 */ /* 0x000fe20000000013 */
[----:B------:R-:W-:-:S03]  /*1930*/  FSEL R19, -R24, -0.4999999701976776123, !P4 ;  /* 0xbeffffff18137808 */ /* 0x000fc60006000100 */
[----:B------:R-:W-:Y:S01]  /*1940*/  FFMA R16, R18, R16, R17 ;  /* 0x0000001012107223 */ /* 0x000fe20000000011 */
[----:B------:R-:W-:-:S03]  /*1950*/  FFMA R17, R28, R18, RZ ;  /* 0x000000121c117223 */ /* 0x000fc600000000ff */
[----:B------:R-:W-:-:S04]  /*1960*/  FFMA R19, R18, R16, R19 ;  /* 0x0000001012137223 */ /* 0x000fc80000000013 */
[----:B------:R-:W-:-:S04]  /*1970*/  FFMA R28, R19, R17, R28 ;  /* 0x00000011131c7223 */ /* 0x000fc8000000001c */
[----:B------:R-:W-:Y:S01]  /*1980*/  @P3 FFMA R28, R28, -1, RZ ;  /* 0xbf8000001c1c3823 */ /* 0x000fe200000000ff */
[----:B------:R-:W-:Y:S05]  /*1990*/  @!P2 BRA `(.L_x_1107) ;  /* 0x000003d00000a947 */ /* 0x000fea0003800000 */
[----:B------:R-:W-:-:S13]  /*19a0*/  FSETP.NEU.AND P2, PT, |R14|, +INF , PT ;  /* 0x7f8000000e00780b */ /* 0x000fda0003f4d200 */
[----:B------:R-:W-:Y:S05]  /*19b0*/  @!P2 BRA `(.L_x_1108) ;  /* 0x000003900000a947 */ /* 0x000fea0003800000 */
[----:B------:R-:W-:Y:S01]  /*19c0*/  SHF.R.U32.HI R16, RZ, 0x17, R14 ;  /* 0x00000017ff107819 */ /* 0x000fe2000001160e */
[----:B------:R-:W-:Y:S01]  /*19d0*/  IMAD.SHL.U32 R31, R14, 0x100, RZ ;  /* 0x000001000e1f7824 */ /* 0x000fe200078e00ff */
[----:B------:R-:W-:Y:S01]  /*19e0*/  CS2R R18, SRZ ;  /* 0x0000000000127805 */ /* 0x000fe2000001ff00 */
[----:B------:R-:W-:Y:S01]  /*19f0*/  IMAD.MOV.U32 R25, RZ, RZ, RZ ;  /* 0x000000ffff197224 */ /* 0x000fe200078e00ff */
[----:B------:R-:W-:Y:S01]  /*1a00*/  LOP3.LUT R16, R16, 0xff, RZ, 0xc0, !PT ;  /* 0x000000ff10107812 */ /* 0x000fe200078ec0ff */
[----:B------:R-:W-:Y:S01]  /*1a10*/  UMOV UR4, URZ ;  /* 0x0000003f00047c82 */ /* 0x000fe20008000000 */
[----:B------:R-:W-:Y:S02]  /*1a20*/  LOP3.LUT R31, R31, 0x80000000, RZ, 0xfc, !PT ;  /* 0x800000001f1f7812 */ /* 0x000fe400078efcff */
[----:B------:R-:W-:-:S04]  /*1a30*/  IADD3 R30, R16, -0x80, RZ ;  /* 0xffffff80101e7810 */ /* 0x000fc80007ffe0ff */
[----:B------:R-:W-:Y:S02]  /*1a40*/  SHF.R.U32.HI R29, RZ, 0x5, R30 ;  /* 0x00000005ff1d7819 */ /* 0x000fe4000001161e */
.L_x_1109:
[C---:B0-----:R-:W-:Y:S01]  /*1a50*/  IMAD.SHL.U32 R26, R18.reuse, 0x4, RZ ;  /* 0x00000004121a7824 */ /* 0x041fe200078e00ff */
[----:B------:R-:W-:-:S04]  /*1a60*/  SHF.L.U64.HI R17, R18, 0x2, R19 ;  /* 0x0000000212117819 */ /* 0x000fc80000010213 */
[----:B------:R-:W-:-:S04]  /*1a70*/  IADD3 R16, P2, R26, c[0x4][0x88], RZ ;  /* 0x010022001a107a10 */ /* 0x000fc80007f5e0ff */
[----:B------:R-:W-:-:S05]  /*1a80*/  IADD3.X R17, R17, c[0x4][0x8c], RZ, P2, !PT ;  /* 0x0100230011117a10 */ /* 0x000fca00017fe4ff */
        /* <DEDUP_REMOVED lines=12> */
[C---:B------:R-:W-:Y:S02]  /*1b50*/  IADD3 R18, -R29.reuse, 0x4, RZ ;  /* 0x000000041d127810 */ /* 0x040fe40007ffe1ff */
[----:B------:R-:W-:-:S05]  /*1b60*/  IADD3 R16, -R29, 0x6, RZ ;  /* 0x000000061d107810 */ /* 0x000fca0007ffe1ff */
[----:B------:R-:W-:-:S04]  /*1b70*/  IMAD R20, R16, 0x4, R1 ;  /* 0x0000000410147824 */ /* 0x000fc800078e0201 */
[----:B------:R-:W-:Y:S01]  /*1b80*/  @P2 IMAD R29, R18, 0x4, R1 ;  /* 0x00000004121d2824 */ /* 0x000fe200078e0201 */
[----:B0-----:R-:W2:Y:S04]  /*1b90*/  LDL R26, [R20] ;  /* 0x00000000141a7983 */ /* 0x001ea80000100800 */
[----:B------:R-:W3:Y:S04]  /*1ba0*/  @P2 LDL R19, [R29] ;  /* 0x000000001d132983 */ /* 0x000ee80000100800 */
[----:B------:R-:W4:Y:S01]  /*1bb0*/  LDL R17, [R20+-0x4] ;  /* 0xfffffc0014117983 */ /* 0x000f220000100800 */
[----:B------:R-:W-:-:S02]  /*1bc0*/  @P2 IADD3 R16, -R21, 0x20, RZ ;  /* 0x0000002015102810 */ /* 0x000fc40007ffe1ff */
[----:B------:R-:W-:Y:S02]  /*1bd0*/  LOP3.LUT P3, R14, R14, 0x80000000, RZ, 0xc0, !PT ;  /* 0x800000000e0e7812 */ /* 0x000fe4000786c0ff */
        /* <DEDUP_REMOVED lines=13> */
[----:B------:R-:W0:Y:S02]  /*1cb0*/  I2F.F64.S64 R16, R16 ;  /* 0x0000001000107312 */ /* 0x000e240000301c00 */
[----:B0-----:R-:W0:Y:S01]  /*1cc0*/  DMUL R18, R16, c[0x2][0x0] ;  /* 0x0080000010127a28 */ /* 0x001e220000000000 */
[----:B------:R-:W-:Y:S02]  /*1cd0*/  @P2 LOP3.LUT R14, R14, 0x80000000, RZ, 0x3c, !PT ;  /* 0x800000000e0e2812 */ /* 0x000fe400078e3cff */
[----:B------:R-:W-:-:S07]  /*1ce0*/  LEA.HI R26, R26, R21, RZ, 0x2 ;  /* 0x000000151a1a7211 */ /* 0x000fce00078f10ff */
[----:B0-----:R-:W1:Y:S01]  /*1cf0*/  F2F.F32.F64 R18, R18 ;  /* 0x0000001200127310 */ /* 0x001e620000301000 */
[----:B------:R-:W-:Y:S01]  /*1d00*/  ISETP.NE.AND P2, PT, R14, RZ, PT ;  /* 0x000000ff0e00720c */ /* 0x000fe20003f45270 */
[----:B------:R-:W-:-:S04]  /*1d10*/  IMAD.MOV R14, RZ, RZ, -R26 ;  /* 0x000000ffff0e7224 */ /* 0x000fc800078e0a1a */
[----:B------:R-:W-:Y:S01]  /*1d20*/  @P3 IMAD.MOV.U32 R26, RZ, RZ, R14 ;  /* 0x000000ffff1a3224 */ /* 0x000fe200078e000e */
[----:B-1----:R-:W-:Y:S01]  /*1d30*/  FSEL R25, R18, -R18, !P2 ;  /* 0x8000001212197208 */ /* 0x002fe20005000000 */
[----:B------:R-:W-:Y:S05]  /*1d40*/  BRA `(.L_x_1107) ;  /* 0x0000002000007947 */ /* 0x000fea0003800000 */
.L_x_1108:
[----:B------:R-:W-:Y:S01]  /*1d50*/  FMUL R25, RZ, R14 ;  /* 0x0000000eff197220 */ /* 0x000fe20000400000 */
[----:B------:R-:W-:Y:S02]  /*1d60*/  IMAD.MOV.U32 R26, RZ, RZ, RZ ;  /* 0x000000ffff1a7224 */ /* 0x000fe400078e00ff */
.L_x_1107:
[----:B------:R-:W-:Y:S05]  /*1d70*/  BSYNC B1 ;  /* 0x0000000000017941 */ /* 0x000fea0003800000 */
.L_x_1106:
[C---:B------:R-:W-:Y:S01]  /*1d80*/  LOP3.LUT P3, RZ, R26.reuse, 0x1, RZ, 0xc0, !PT ;  /* 0x000000011aff7812 */ /* 0x040fe2000786c0ff */
[----:B------:R-:W-:Y:S01]  /*1d90*/  FMUL R18, R25, R25 ;  /* 0x0000001919127220 */ /* 0x000fe20000400000 */
[----:B------:R-:W-:Y:S01]  /*1da0*/  IMAD.MOV.U32 R16, RZ, RZ, -0x46b2bead ;  /* 0xb94d4153ff107424 */ /* 0x000fe200078e00ff */
[----:B------:R-:W-:Y:S01]  /*1db0*/  LOP3.LUT P2, RZ, R26, 0x2, RZ, 0xc0, !PT ;  /* 0x000000021aff7812 */ /* 0x000fe2000784c0ff */
[----:B------:R-:W-:Y:S01]  /*1dc0*/  BSSY B1, `(.L_x_1110) ;  /* 0x000004b000017945 */ /* 0x000fe20003800000 */
[----:B------:R-:W-:Y:S02]  /*1dd0*/  FSEL R17, R23, 0.041666727513074874878, !P3 ;  /* 0x3d2aaabb17117808 */ /* 0x000fe40005800000 */
[----:B------:R-:W-:Y:S01]  /*1de0*/  FSEL R14, R25, 1, !P3 ;  /* 0x3f800000190e7808 */ /* 0x000fe20005800000 */
[----:B------:R-:W-:-:S05]  /*1df0*/  FMUL R25, R15, R28 ;  /* 0x0000001c0f197220 */ /* 0x000fca0000400000 */
        /* <DEDUP_REMOVED lines=14> */
[----:B------:R-:W-:Y:S01]  /*1ee0*/  CS2R R18, SRZ ;  /* 0x0000000000127805 */ /* 0x000fe2000001ff00 */
[----:B------:R-:W-:Y:S01]  /*1ef0*/  UMOV UR4, URZ ;  /* 0x0000003f00047c82 */ /* 0x000fe20008000000 */
[----:B------:R-:W-:Y:S01]  /*1f00*/  LOP3.LUT R14, R13, 0xff, RZ, 0xc0, !PT ;  /* 0x000000ff0d0e7812 */ /* 0x000fe200078ec0ff */
[----:B------:R-:W-:Y:S01]  /*1f10*/  IMAD.MOV.U32 R13, RZ, RZ, RZ ;  /* 0x000000ffff0d7224 */ /* 0x000fe200078e00ff */
[----:B------:R-:W-:Y:S02]  /*1f20*/  LOP3.LUT R31, R16, 0x80000000, RZ, 0xfc, !PT ;  /* 0x80000000101f7812 */ /* 0x000fe400078efcff */
[----:B------:R-:W-:Y:S02]  /*1f30*/  IADD3 R22, R14, -0x80, RZ ;  /* 0xffffff800e167810 */ /* 0x000fe40007ffe0ff */
.L_x_1113:
        /* <DEDUP_REMOVED lines=16> */
[----:B0-----:R-:W-:-:S04]  /*2040*/  SHF.R.U32.HI R14, RZ, 0x5, R22 ;  /* 0x00000005ff0e7819 */ /* 0x001fc80000011616 */
[C---:B------:R-:W-:Y:S02]  /*2050*/  IADD3 R20, -R14.reuse, 0x4, RZ ;  /* 0x000000040e147810 */ /* 0x040fe40007ffe1ff */
[----:B------:R-:W-:-:S05]  /*2060*/  IADD3 R14, -R14, 0x6, RZ ;  /* 0x000000060e0e7810 */ /* 0x000fca0007ffe1ff */
[--C-:B------:R-:W-:Y:S02]  /*2070*/  @P1 IMAD R20, R20, 0x4, R1.reuse ;  /* 0x0000000414141824 */ /* 0x100fe400078e0201 */
[----:B------:R-:W-:-:S03]  /*2080*/  IMAD R18, R14, 0x4, R1 ;  /* 0x000000040e127824 */ /* 0x000fc600078e0201 */
[----:B------:R-:W2:Y:S04]  /*2090*/  @P1 LDL R19, [R20] ;  /* 0x0000000014131983 */ /* 0x000ea80000100800 */
[----:B------:R-:W3:Y:S04]  /*20a0*/  LDL R22, [R18] ;  /* 0x0000000012167983 */ /* 0x000ee80000100800 */
[----:B------:R-:W4:Y:S01]  /*20b0*/  LDL R17, [R18+-0x4] ;  /* 0xfffffc0012117983 */ /* 0x000f220000100800 */
[----:B------:R-:W-:Y:S02]  /*20c0*/  @P1 IADD3 R14, -R21, 0x20, RZ ;  /* 0x00000020150e1810 */ /* 0x000fe40007ffe1ff */
[----:B------:R-:W-:-:S02]  /*20d0*/  LOP3.LUT P2, R12, R12, 0x80000000, RZ, 0xc0, !PT ;  /* 0x800000000c0c7812 */ /* 0x000fc4000784c0ff */
[-C--:B--2---:R-:W-:Y:S02]  /*20e0*/  @P1 SHF.R.U32.HI R16, RZ, R14.reuse, R19 ;  /* 0x0000000eff101219 */ /* 0x084fe40000011613 */
[-C--:B---3--:R-:W-:Y:S02]  /*20f0*/  @P1 SHF.L.U32 R19, R22, R21.reuse, RZ ;  /* 0x0000001516131219 */ /* 0x088fe400000006ff */
[----:B----4-:R-:W-:Y:S02]  /*2100*/  @P1 SHF.R.U32.HI R14, RZ, R14, R17 ;  /* 0x0000000eff0e1219 */ /* 0x010fe40000011611 */
[----:B------:R-:W-:-:S03]  /*2110*/  @P1 SHF.L.U32 R21, R17, R21, RZ ;  /* 0x0000001511151219 */ /* 0x000fc600000006ff */
[----:B------:R-:W-:Y:S02]  /*2120*/  @P1 IMAD.IADD R22, R14, 0x1, R19 ;  /* 0x000000010e161824 */ /* 0x000fe400078e0213 */
[----:B------:R-:W-:-:S04]  /*2130*/  @P1 IMAD.IADD R17, R16, 0x1, R21 ;  /* 0x0000000110111824 */ /* 0x000fc800078e0215 */
[C---:B------:R-:W-:Y:S01]  /*2140*/  IMAD.SHL.U32 R16, R17.reuse, 0x4, RZ ;  /* 0x0000000411107824 */ /* 0x040fe200078e00ff */
[----:B-1----:R-:W-:-:S04]  /*2150*/  SHF.L.U32.HI R13, R17, 0x2, R22 ;  /* 0x00000002110d7819 */ /* 0x002fc80000010616 */
[----:B------:R-:W-:-:S04]  /*2160*/  SHF.R.U32.HI R21, RZ, 0x1f, R13 ;  /* 0x0000001fff157819 */ /* 0x000fc8000001160d */
        /* <DEDUP_REMOVED lines=14> */
.L_x_1112:
[----:B------:R-:W-:Y:S01]  /*2250*/  FMUL R13, RZ, R12 ;  /* 0x0000000cff0d7220 */ /* 0x000fe20000400000 */
[----:B------:R-:W-:Y:S02]  /*2260*/  IMAD.MOV.U32 R22, RZ, RZ, RZ ;  /* 0x000000ffff167224 */ /* 0x000fe400078e00ff */
.L_x_1111:
[----:B------:R-:W-:Y:S05]  /*2270*/  BSYNC B1 ;  /* 0x0000000000017941 */ /* 0x000fea0003800000 */
.L_x_1110:
[----:B------:R-:W-:Y:S01]  /*2280*/  IADD3 R22, R22, 0x1, RZ ;  /* 0x0000000116167810 */ /* 0x000fe20007ffe0ff */
[----:B------:R-:W-:Y:S01]  /*2290*/  IMAD.MOV.U32 R12, RZ, RZ, c[0x0][0x274] ;  /* 0x00009d00ff0c7624 */ /* 0x000fe200078e00ff */
[----:B------:R-:W-:Y:S01]  /*22a0*/  FMUL R9, R9, c[0x0][0x274] ;  /* 0x00009d0009097a20 */ /* 0x000fe20000400000 */
[----:B------:R-:W-:Y:S01]  /*22b0*/  FMUL R7, R7, c[0x0][0x274] ;  /* 0x00009d0007077a20 */ /* 0x000fe20000400000 */
[----:B------:R-:W-:Y:S01]  /*22c0*/  LOP3.LUT P2, RZ, R22, 0x1, RZ, 0xc0, !PT ;  /* 0x0000000116ff7812 */ /* 0x000fe2000784c0ff */
[----:B------:R-:W-:Y:S01]  /*22d0*/  FADD R18, -R12, 1 ;  /* 0x3f8000000c127421 */ /* 0x000fe20000000100 */
[----:B------:R-:W-:Y:S01]  /*22e0*/  FMUL R17, R13, R13 ;  /* 0x0000000d0d117220 */ /* 0x000fe20000400000 */
[----:B------:R-:W-:Y:S01]  /*22f0*/  FMUL R11, R11, c[0x0][0x274] ;  /* 0x00009d000b0b7a20 */ /* 0x000fe20000400000 */
[----:B------:R-:W-:Y:S01]  /*2300*/  FSEL R24, -R24, -0.4999999701976776123, !P2 ;  /* 0xbeffffff18187808 */ /* 0x000fe20005000100 */
[C---:B------:R-:W-:Y:S01]  /*2310*/  FFMA R12, R18.reuse, R6, R9 ;  /* 0x00000006120c7223 */ /* 0x040fe20000000009 */
[----:B------:R-:W-:Y:S01]  /*2320*/  FFMA R16, R18, R4, R7 ;  /* 0x0000000412107223 */ /* 0x000fe20000000007 */
[----:B------:R-:W-:Y:S01]  /*2330*/  IMAD.MOV.U32 R6, RZ, RZ, -0x46b2bead ;  /* 0xb94d4153ff067424 */ /* 0x000fe200078e00ff */
[----:B------:R-:W-:Y:S01]  /*2340*/  FSEL R4, R23, 0.041666727513074874878, !P2 ;  /* 0x3d2aaabb17047808 */ /* 0x000fe20005000000 */
[----:B------:R-:W-:Y:S01]  /*2350*/  ULDC UR5, c[0x0][0x210] ;  /* 0x0000840000057ab9 */ /* 0x000fe20000000800 */
[----:B------:R-:W-:Y:S01]  /*2360*/  LOP3.LUT P1, RZ, R22, 0x2, RZ, 0xc0, !PT ;  /* 0x0000000216ff7812 */ /* 0x000fe2000782c0ff */
[----:B------:R-:W-:Y:S01]  /*2370*/  ULDC UR4, c[0x0][0x1a0] ;  /* 0x0000680000047ab9 */ /* 0x000fe20000000800 */
[----:B------:R-:W-:Y:S01]  /*2380*/  FADD R25, R25, R16 ;  /* 0x0000001019197221 */ /* 0x000fe20000000000 */
[----:B------:R-:W-:Y:S01]  /*2390*/  @P2 IMAD.MOV.U32 R14, RZ, RZ, 0x37cbac00 ;  /* 0x37cbac00ff0e2424 */ /* 0x000fe200078e00ff */
[----:B------:R-:W-:Y:S01]  /*23a0*/  USHF.R.S32.HI UR5, URZ, 0x1f, UR5 ;  /* 0x0000001f3f057899 */ /* 0x000fe20008011405 */
[----:B------:R-:W-:Y:S01]  /*23b0*/  FADD R27, R27, R12 ;  /* 0x0000000c1b1b7221 */ /* 0x000fe20000000000 */
[----:B------:R-:W-:Y:S01]  /*23c0*/  ULDC UR6, c[0x0][0x1d8] ;  /* 0x0000760000067ab9 */ /* 0x000fe20000000800 */
[C---:B------:R-:W-:Y:S01]  /*23d0*/  @P2 FFMA R6, R17.reuse, R14, -0.0013887860113754868507 ;  /* 0xbab607ed11062423 */ /* 0x040fe2000000000e */
[----:B------:R-:W-:Y:S01]  /*23e0*/  FFMA R14, R18, R8, R11 ;  /* 0x00000008120e7223 */ /* 0x000fe2000000000b */
[----:B------:R-:W-:Y:S01]  /*23f0*/  SHF.R.S32.HI R11, RZ, 0x1f, R5 ;  /* 0x0000001fff0b7819 */ /* 0x000fe20000011405 */
[----:B------:R-:W-:Y:S01]  /*2400*/  USHF.R.S32.HI UR4, URZ, 0x1f, UR4 ;  /* 0x0000001f3f047899 */ /* 0x000fe20008011404 */
[C---:B------:R-:W-:Y:S01]  /*2410*/  FFMA R4, R17.reuse, R6, R4 ;  /* 0x0000000611047223 */ /* 0x040fe20000000004 */
[----:B------:R-:W-:Y:S01]  /*2420*/  USHF.R.S32.HI UR6, URZ, 0x1f, UR6 ;  /* 0x0000001f3f067899 */ /* 0x000fe20008011406 */
[----:B------:R-:W-:Y:S01]  /*2430*/  IMAD.MOV.U32 R8, RZ, RZ, c[0x0][0x1a0] ;  /* 0x00006800ff087624 */ /* 0x000fe200078e00ff */
[----:B------:R-:W-:Y:S01]  /*2440*/  BSSY B1, `(.L_x_1114) ;  /* 0x0000028000017945 */ /* 0x000fe20003800000 */
[----:B------:R-:W-:Y:S01]  /*2450*/  FFMA R19, R17, R4, R24 ;  /* 0x0000000411137223 */ /* 0x000fe20000000018 */
[----:B------:R-:W-:Y:S01]  /*2460*/  FSEL R4, R13, 1, !P2 ;  /* 0x3f8000000d047808 */ /* 0x000fe20005000000 */
[----:B------:R-:W-:-:S02]  /*2470*/  IMAD R16, R11, c[0x0][0x210], RZ ;  /* 0x000084000b107a24 */ /* 0x000fc400078e02ff */
[C---:B------:R-:W-:Y:S02]  /*2480*/  IMAD R20, R11.reuse, c[0x0][0x1a0], RZ ;  /* 0x000068000b147a24 */ /* 0x040fe400078e02ff */
[----:B------:R-:W-:Y:S01]  /*2490*/  FFMA R17, R4, R17, RZ ;  /* 0x0000001104117223 */ /* 0x000fe200000000ff */
[----:B------:R-:W-:Y:S02]  /*24a0*/  IMAD.MOV.U32 R12, RZ, RZ, c[0x0][0x1d8] ;  /* 0x00007600ff0c7624 */ /* 0x000fe400078e00ff */
[----:B------:R-:W-:Y:S01]  /*24b0*/  IMAD R18, R11, c[0x0][0x1d8], RZ ;  /* 0x000076000b127a24 */ /* 0x000fe200078e02ff */
[----:B------:R-:W-:Y:S01]  /*24c0*/  FFMA R4, R19, R17, R4 ;  /* 0x0000001113047223 */ /* 0x000fe20000000004 */
[----:B------:R-:W-:Y:S02]  /*24d0*/  IMAD.MOV.U32 R6, RZ, RZ, c[0x0][0x210] ;  /* 0x00008400ff067624 */ /* 0x000fe400078e00ff */
[C---:B------:R-:W-:Y:S01]  /*24e0*/  IMAD R21, R5.reuse, UR5, R16 ;  /* 0x0000000505157c24 */ /* 0x040fe2000f8e0210 */
[----:B------:R-:W-:Y:S01]  /*24f0*/  @P1 FFMA R4, R4, -1, RZ ;  /* 0xbf80000004041823 */ /* 0x000fe200000000ff */
[----:B------:R-:W0:Y:S01]  /*2500*/  MUFU.RCP R16, c[0x0][0x264] ;  /* 0x0000990000107b08 */ /* 0x000e220000001000 */
[----:B------:R-:W-:-:S02]  /*2510*/  IMAD.WIDE.U32 R8, R5, R8, c[0x0][0x180] ;  /* 0x0000600005087625 */ /* 0x000fc400078e0008 */
[----:B------:R-:W-:Y:S02]  /*2520*/  FFMA R15, R15, R4, R14 ;  /* 0x000000040f0f7223 */ /* 0x000fe4000000000e */
[C---:B------:R-:W-:Y:S02]  /*2530*/  IMAD R29, R5.reuse, UR4, R20 ;  /* 0x00000004051d7c24 */ /* 0x040fe4000f8e0214 */
[C---:B------:R-:W-:Y:S01]  /*2540*/  IMAD.WIDE.U32 R12, R5.reuse, R12, c[0x0][0x1b8] ;  /* 0x00006e00050c7625 */ /* 0x040fe200078e000c */
[----:B------:R-:W1:Y:S03]  /*2550*/  FCHK P1, R0, c[0x0][0x264] ;  /* 0x0000990000007b02 */ /* 0x000e660000020000 */
[C---:B------:R-:W-:Y:S02]  /*2560*/  IMAD R23, R5.reuse, UR6, R18 ;  /* 0x0000000605177c24 */ /* 0x040fe4000f8e0212 */
[----:B------:R-:W-:-:S04]  /*2570*/  IMAD.WIDE.U32 R6, R5, R6, c[0x0][0x1f0] ;  /* 0x00007c0005067625 */ /* 0x000fc800078e0006 */
[----:B------:R-:W-:Y:S02]  /*2580*/  IMAD.IADD R9, R9, 0x1, R29 ;  /* 0x0000000109097824 */ /* 0x000fe400078e021d */
[----:B------:R-:W-:Y:S02]  /*2590*/  IMAD.MOV.U32 R19, RZ, RZ, 0x1 ;  /* 0x00000001ff137424 */ /* 0x000fe400078e00ff */
[----:B------:R-:W-:Y:S02]  /*25a0*/  IMAD.IADD R13, R13, 0x1, R23 ;  /* 0x000000010d0d7824 */ /* 0x000fe400078e0217 */
[----:B------:R-:W-:Y:S01]  /*25b0*/  IMAD.IADD R7, R7, 0x1, R21 ;  /* 0x0000000107077824 */ /* 0x000fe200078e0215 */
[----:B------:R2:W-:Y:S01]  /*25c0*/  STG.E [R8.64], R19 ;  /* 0x0000001308007986 */ /* 0x0005e2000c101908 */
[----:B------:R-:W-:-:S03]  /*25d0*/  IMAD.MOV.U32 R17, RZ, RZ, c[0x0][0x264] ;  /* 0x00009900ff117624 */ /* 0x000fc600078e00ff */
[----:B------:R2:W-:Y:S01]  /*25e0*/  STG.E [R12.64], R27 ;  /* 0x0000001b0c007986 */ /* 0x0005e2000c101908 */
[----:B0-----:R-:W-:-:S03]  /*25f0*/  FFMA R17, R16, -R17, 1 ;  /* 0x3f80000010117423 */ /* 0x001fc60000000811 */
[----:B------:R2:W-:Y:S01]  /*2600*/  STG.E [R12.64+0x4], R25 ;  /* 0x000004190c007986 */ /* 0x0005e2000c101908 */
[----:B------:R-:W-:-:S03]  /*2610*/  FFMA R17, R16, R17, R16 ;  /* 0x0000001110117223 */ /* 0x000fc60000000010 */
[----:B------:R2:W-:Y:S01]  /*2620*/  STG.E [R12.64+0x8], R15 ;  /* 0x0000080f0c007986 */ /* 0x0005e2000c101908 */
[----:B------:R-:W-:-:S03]  /*2630*/  FFMA R4, R0, R17, RZ ;  /* 0x0000001100047223 */ /* 0x000fc600000000ff */
[----:B-----5:R2:W-:Y:S01]  /*2640*/  STG.E [R6.64], R10 ;  /* 0x0000000a06007986 */ /* 0x0205e2000c101908 */
[----:B------:R-:W-:-:S04]  /*2650*/  FFMA R14, R4, -c[0x0][0x264], R0 ;  /* 0x80009900040e7a23 */ /* 0x000fc80000000000 */
[----:B------:R-:W-:Y:S01]  /*2660*/  FFMA R17, R17, R14, R4 ;  /* 0x0000000e11117223 */ /* 0x000fe20000000004 */
[----:B-1----:R-:W-:Y:S05]  /*2670*/  @!P1 BRA `(.L_x_1115) ;  /* 0x0000004000009947 */ /* 0x002fea0003800000 */
[----:B--2---:R-:W-:Y:S01]  /*2680*/  IMAD.MOV.U32 R7, RZ, RZ, c[0x0][0x264] ;  /* 0x00009900ff077624 */ /* 0x004fe200078e00ff */
[----:B------:R-:W-:Y:S02]  /*2690*/  MOV R4, 0x26b0 ;  /* 0x000026b000047802 */ /* 0x000fe40000000f00 */
[----:B------:R-:W-:Y:S05]  /*26a0*/  CALL.REL.NOINC `($__internal_35_$__cuda_sm3x_div_rn_noftz_f32_slowpath) ;  /* 0x0000035000007944 */ /* 0x000fea0003c00000 */
[----:B0-----:R-:W-:Y:S02]  /*26b0*/  IMAD.MOV.U32 R17, RZ, RZ, R9 ;  /* 0x000000ffff117224 */ /* 0x001fe400078e0009 */
.L_x_1115:
[----:B------:R-:W-:Y:S05]  /*26c0*/  BSYNC B1 ;  /* 0x0000000000017941 */ /* 0x000fea0003800000 */
.L_x_1114:
[----:B--2---:R-:W-:Y:S01]  /*26d0*/  IMAD.MOV.U32 R7, RZ, RZ, 0x3d23d70a ;  /* 0x3d23d70aff077424 */ /* 0x004fe200078e00ff */
[----:B------:R-:W0:Y:S01]  /*26e0*/  FCHK P1, R17, 25 ;  /* 0x41c8000011007902 */ /* 0x000e220000020000 */
[----:B------:R-:W-:Y:S01]  /*26f0*/  IMAD.MOV.U32 R0, RZ, RZ, 0x41c80000 ;  /* 0x41c80000ff007424 */ /* 0x000fe200078e00ff */
[----:B------:R-:W-:Y:S03]  /*2700*/  BSSY B1, `(.L_x_1116) ;  /* 0x000000b000017945 */ /* 0x000fe60003800000 */
        /* <DEDUP_REMOVED lines=9> */
[----:B------:R-:W-:Y:S05]  /*27a0*/  CALL.REL.NOINC `($__internal_35_$__cuda_sm3x_div_rn_noftz_f32_slowpath) ;  /* 0x0000025000007944 */ /* 0x000fea0003c00000 */
.L_x_1117:
[----:B------:R-:W-:Y:S05]  /*27b0*/  BSYNC B1 ;  /* 0x0000000000017941 */ /* 0x000fea0003800000 */
.L_x_1116:
[----:B------:R-:W-:Y:S01]  /*27c0*/  ULDC UR4, c[0x0][0x248] ;  /* 0x0000920000047ab9 */ /* 0x000fe20000000800 */
[----:B------:R-:W-:Y:S01]  /*27d0*/  IMAD.MOV.U32 R6, RZ, RZ, c[0x0][0x248] ;  /* 0x00009200ff067624 */ /* 0x000fe200078e00ff */
[----:B------:R-:W-:Y:S01]  /*27e0*/  USHF.R.S32.HI UR4, URZ, 0x1f, UR4 ;  /* 0x0000001f3f047899 */ /* 0x000fe20008011404 */
[----:B------:R-:W-:Y:S02]  /*27f0*/  IMAD R0, R11, c[0x0][0x248], RZ ;  /* 0x000092000b007a24 */ /* 0x000fe400078e02ff */
[----:B------:R-:W-:-:S04]  /*2800*/  IMAD.WIDE.U32 R6, R5, R6, c[0x0][0x228] ;  /* 0x00008a0005067625 */ /* 0x000fc800078e0006 */
[----:B------:R-:W-:-:S04]  /*2810*/  IMAD R5, R5, UR4, R0 ;  /* 0x0000000405057c24 */ /* 0x000fc8000f8e0200 */
[----:B------:R-:W-:-:S05]  /*2820*/  IMAD.IADD R7, R7, 0x1, R5 ;  /* 0x0000000107077824 */ /* 0x000fca00078e0205 */
[----:B0-----:R0:W-:Y:S02]  /*2830*/  STG.E [R6.64], R9 ;  /* 0x0000000906007986 */ /* 0x0011e4000c101908 */
.L_x_1090:
[----:B------:R-:W-:Y:S05]  /*2840*/  BSYNC B0 ;  /* 0x0000000000007941 */ /* 0x000fea0003800000 */
.L_x_1089:
[----:B------:R-:W-:Y:S01]  /*2850*/  @P0 CALL.REL.NOINC `(.L_x_1118) ;  /* 0x0000001000000944 */ /* 0x000fe20003c00000 */
[----:B------:R-:W-:Y:S05]  /*2860*/  BRA `(.L_x_1119) ;  /* 0xffffd83000007947 */ /* 0x000fea000383ffff */
.L_x_1118:
[----:B------:R-:W-:Y:S05]  /*2870*/  EXIT ;  /* 0x000000000000794d */ /* 0x000fea0003800000 */
        .weak           $__internal_34_$__cuda_sm20_sqrt_rn_f32_slowpath
        .type           $__internal_34_$__cuda_sm20_sqrt_rn_f32_slowpath,@function
        .size           $__internal_34_$__cuda_sm20_sqrt_rn_f32_slowpath,($__internal_35_$__cuda_sm3x_div_rn_noftz_f32_slowpath - $__internal_34_$__cuda_sm20_sqrt_rn_f32_slowpath)
$__internal_34_$__cuda_sm20_sqrt_rn_f32_slowpath:
        /* <DEDUP_REMOVED lines=20> */
.L_x_1120:
[----:B------:R-:W-:Y:S02]  /*29c0*/  IMAD.MOV.U32 R0, RZ, RZ, R12 ;  /* 0x000000ffff007224 */ /* 0x000fe400078e000c */
[----:B------:R-:W-:Y:S02]  /*29d0*/  IMAD.MOV.U32 R12, RZ, RZ, R18 ;  /* 0x000000ffff0c7224 */ /* 0x000fe400078e0012 */
[----:B------:R-:W-:-:S04]  /*29e0*/  IMAD.MOV.U32 R13, RZ, RZ, 0x0 ;  /* 0x00000000ff0d7424 */ /* 0x000fc800078e00ff */
[----:B------:R-:W-:Y:S05]  /*29f0*/  RET.REL.NODEC R12 `(swellParticles_cuda_kernel_forward) ;  /* 0xffffd6000c007950 */ /* 0x000fea0003c3ffff */
        .weak           $__internal_35_$__cuda_sm3x_div_rn_noftz_f32_slowpath
        .type           $__internal_35_$__cuda_sm3x_div_rn_noftz_f32_slowpath,@function
        .size           $__internal_35_$__cuda_sm3x_div_rn_noftz_f32_slowpath,(.L_x_1236 - $__internal_35_$__cuda_sm3x_div_rn_noftz_f32_slowpath)
$__internal_35_$__cuda_sm3x_div_rn_noftz_f32_slowpath:
        /* <DEDUP_REMOVED lines=34> */
.L_x_1122:
[----:B------:R-:W-:Y:S01]  /*2c20*/  LEA R8, R12, 0xc0800000, 0x17 ;  /* 0xc08000000c087811 */ /* 0x000fe200078eb8ff */
[----:B------:R-:W-:Y:S04]  /*2c30*/  BSSY B3, `(.L_x_1127) ;  /* 0x0000036000037945 */ /* 0x000fe80003800000 */
        /* <DEDUP_REMOVED lines=49> */
.L_x_1129:
[----:B------:R-:W-:-:S04]  /*2f50*/  LOP3.LUT R9, R9, 0x80000000, RZ, 0xc0, !PT ;  /* 0x8000000009097812 */ /* 0x000fc800078ec0ff */
[----:B------:R-:W-:Y:S01]  /*2f60*/  LOP3.LUT R9, R9, 0x7f800000, RZ, 0xfc, !PT ;  /* 0x7f80000009097812 */ /* 0x000fe200078efcff */
[----:B------:R-:W-:Y:S05]  /*2f70*/  BRA `(.L_x_1130) ;  /* 0x0000001000007947 */ /* 0x000fea0003800000 */
.L_x_1128:
[----:B------:R-:W-:Y:S02]  /*2f80*/  IMAD R9, R7, 0x800000, R9 ;  /* 0x0080000007097824 */ /* 0x000fe400078e0209 */
.L_x_1130:
[----:B------:R-:W-:Y:S05]  /*2f90*/  BSYNC B3 ;  /* 0x0000000000037941 */ /* 0x000fea0003800000 */
.L_x_1127:
[----:B------:R-:W-:Y:S05]  /*2fa0*/  BRA `(.L_x_1131) ;  /* 0x0000008000007947 */ /* 0x000fea0003800000 */
.L_x_1126:
[----:B------:R-:W-:-:S04]  /*2fb0*/  LOP3.LUT R0, R7, 0x80000000, R0, 0x48, !PT ;  /* 0x8000000007007812 */ /* 0x000fc800078e4800 */
[----:B------:R-:W-:Y:S01]  /*2fc0*/  LOP3.LUT R9, R0, 0x7f800000, RZ, 0xfc, !PT ;  /* 0x7f80000000097812 */ /* 0x000fe200078efcff */
[----:B------:R-:W-:Y:S05]  /*2fd0*/  BRA `(.L_x_1131) ;  /* 0x0000005000007947 */ /* 0x000fea0003800000 */
.L_x_1125:
[----:B------:R-:W-:Y:S01]  /*2fe0*/  LOP3.LUT R9, R7, 0x80000000, R0, 0x48, !PT ;  /* 0x8000000007097812 */ /* 0x000fe200078e4800 */
[----:B------:R-:W-:Y:S05]  /*2ff0*/  BRA `(.L_x_1131) ;  /* 0x0000003000007947 */ /* 0x000fea0003800000 */
.L_x_1124:
[----:B------:R-:W0:Y:S01]  /*3000*/  MUFU.RSQ R9, -QNAN ;  /* 0xffc0000000097908 */ /* 0x000e220000001400 */
[----:B------:R-:W-:Y:S05]  /*3010*/  BRA `(.L_x_1131) ;  /* 0x0000001000007947 */ /* 0x000fea0003800000 */
.L_x_1123:
[----:B------:R-:W-:Y:S02]  /*3020*/  FADD.FTZ R9, R0, R7 ;  /* 0x0000000700097221 */ /* 0x000fe40000010000 */
.L_x_1131:
[----:B------:R-:W-:Y:S05]  /*3030*/  BSYNC B2 ;  /* 0x0000000000027941 */ /* 0x000fea0003800000 */
.L_x_1121:
[----:B------:R-:W-:Y:S02]  /*3040*/  IMAD.MOV.U32 R6, RZ, RZ, R4 ;  /* 0x000000ffff067224 */ /* 0x000fe400078e0004 */
[----:B------:R-:W-:-:S04]  /*3050*/  IMAD.MOV.U32 R7, RZ, RZ, 0x0 ;  /* 0x00000000ff077424 */ /* 0x000fc800078e00ff */
[----:B------:R-:W-:Y:S05]  /*3060*/  RET.REL.NODEC R6 `(swellParticles_cuda_kernel_forward) ;  /* 0xffffcf9006007950 */ /* 0x000fea0003c3ffff */
.L_x_1132:
        /* <DEDUP_REMOVED lines=9> */
.L_x_1236:


//--------------------- .text.sleepParticles_cuda_kernel_backward --------------------------
	.section	.text.sleepParticles_cuda_kernel_backward,"ax",@progbits
	.sectioninfo	@"SHI_REGISTERS=30"
	.align	128
        .global         sleepParticles_cuda_kernel_backward
        .type           sleepParticles_cuda_kernel_backward,@function
        .size           sleepParticles_cuda_kernel_backward,(.L_x_1238 - sleepParticles_cuda_kernel_backward)
        .other          sleepParticles_cuda_kernel_backward,@"STO_CUDA_ENTRY STV_DEFAULT"
sleepParticles_cuda_kernel_backward:
.text.sleepParticles_cuda_kernel_backward:
        /* <DEDUP_REMOVED lines=9> */
[----:B------:R-:W-:-:S07]  /*0090*/  MOV R3, c[0x0][0x268] ;  /* 0x00009a0000037a02 */ /* 0x000fce0000000f00 */
[----:B------:R-:W1:Y:S01]  /*00a0*/  FCHK P0, RZ, c[0x0][0x268] ;  /* 0x00009a00ff007b02 */ /* 0x000e620000000000 */
[----:B0-----:R-:W-:-:S04]  /*00b0*/  FFMA R3, R0, -R3, 1 ;  /* 0x3f80000000037423 */ /* 0x001fc80000000803 */
[----:B------:R-:W-:-:S04]  /*00c0*/  FFMA R3, R0, R3, R0 ;  /* 0x0000000300037223 */ /* 0x000fc80000000000 */
[----:B------:R-:W-:-:S04]  /*00d0*/  FFMA R0, RZ, R3, RZ ;  /* 0x00000003ff007223 */ /* 0x000fc800000000ff */
[----:B------:R-:W-:-:S04]  /*00e0*/  FFMA R2, R0, -c[0x0][0x268], RZ ;  /* 0x80009a0000027a23 */ /* 0x000fc800000000ff */
[----:B------:R-:W-:Y:S01]  /*00f0*/  FFMA R0, R3, R2, R0 ;  /* 0x0000000203007223 */ /* 0x000fe20000000000 */
[----:B-1----:R-:W-:Y:S05]  /*0100*/  @!P0 BRA `(.L_x_1133) ;  /* 0x0000005000008947 */ /* 0x002fea0003800000 */
[----:B------:R-:W-:Y:S01]  /*0110*/  IMAD.MOV.U32 R6, RZ, RZ, RZ ;  /* 0x000000ffff067224 */ /* 0x000fe200078e00ff */
[----:B------:R-:W-:Y:S01]  /*0120*/  MOV R18, 0x150 ;  /* 0x0000015000127802 */ /* 0x000fe20000000f00 */
[----:B------:R-:W-:Y:S02]  /*0130*/  IMAD.MOV.U32 R7, RZ, RZ, c[0x0][0x268] ;  /* 0x00009a00ff077624 */ /* 0x000fe400078e00ff */
[----:B------:R-:W-:Y:S05]  /*0140*/  CALL.REL.NOINC `($__internal_37_$__cuda_sm3x_div_rn_noftz_f32_slowpath) ;  /* 0x000010e000007944 */ /* 0x000fea0003c00000 */
[----:B------:R-:W-:-:S04]  /*0150*/  MOV R0, R20 ;  /* 0x0000001400007202 */ /* 0x000fc80000000f00 */
.L_x_1133:
[----:B------:R-:W-:Y:S01]  /*0160*/  ULDC UR6, c[0x0][0x0] ;  /* 0x0000000000067ab9 */ /* 0x000fe20000000800 */
[----:B------:R-:W-:Y:S01]  /*0170*/  FADD R0, RZ, R0 ;  /* 0x00000000ff007221 */ /* 0x000fe20000000000 */
[----:B------:R-:W-:Y:S02]  /*0180*/  ULDC UR7, c[0x0][0xc] ;  /* 0x0000030000077ab9 */ /* 0x000fe40000000800 */
[----:B------:R-:W-:Y:S02]  /*0190*/  UIMAD.WIDE.U32 UR6, UR6, UR7, URZ ;  /* 0x00000007060672a5 */ /* 0x000fe4000f8e003f */
        /* <DEDUP_REMOVED lines=11> */
[----:B------:R-:W-:Y:S02]  /*0250*/  UIADD3 UR4, UR7, UR4, URZ ;  /* 0x0000000407047290 */ /* 0x000fe4000fffe03f */
[----:B------:R-:W-:Y:S02]  /*0260*/  ULDC.64 UR12, c[0x0][0x118] ;  /* 0x00004600000c7ab9 */ /* 0x000fe40000000a00 */
.L_x_1158:
[----:B------:R-:W-:Y:S01]  /*0270*/  SHF.R.S32.HI R14, RZ, 0x1f, R12 ;  /* 0x0000001fff0e7819 */ /* 0x000fe2000001140c */
[----:B01----:R-:W-:-:S04]  /*0280*/  IMAD.MOV.U32 R3, RZ, RZ, c[0x0][0x1a8] ;  /* 0x00006a00ff037624 */ /* 0x003fc800078e00ff */
[----:B------:R-:W-:Y:S02]  /*0290*/  IMAD R5, R14, c[0x0][0x1a8], RZ ;  /* 0x00006a000e057a24 */ /* 0x000fe400078e02ff */
[----:B------:R-:W-:-:S04]  /*02a0*/  IMAD.WIDE.U32 R2, R12, R3, c[0x0][0x188] ;  /* 0x000062000c027625 */ /* 0x000fc800078e0003 */
[----:B------:R-:W-:-:S04]  /*02b0*/  IMAD R5, R12, UR9, R5 ;  /* 0x000000090c057c24 */ /* 0x000fc8000f8e0205 */
[----:B------:R-:W-:-:S05]  /*02c0*/  IMAD.IADD R3, R3, 0x1, R5 ;  /* 0x0000000103037824 */ /* 0x000fca00078e0205 */
[----:B------:R-:W2:Y:S01]  /*02d0*/  LDG.E R2, [R2.64] ;  /* 0x0000000c02027981 */ /* 0x000ea2000c1e1900 */
[----:B------:R-:W-:Y:S01]  /*02e0*/  MOV R15, R12 ;  /* 0x0000000c000f7202 */ /* 0x000fe20000000f00 */
[----:B------:R-:W-:Y:S01]  /*02f0*/  YIELD ;  /* 0x0000000000007946 */ /* 0x000fe20003800000 */
[----:B------:R-:W-:Y:S01]  /*0300*/  IADD3 R12, P0, R12, UR6, RZ ;  /* 0x000000060c0c7c10 */ /* 0x000fe2000ff1e0ff */
[----:B------:R-:W-:Y:S03]  /*0310*/  BSSY B0, `(.L_x_1134) ;  /* 0x00000d6000007945 */ /* 0x000fe60003800000 */
[----:B------:R-:W-:Y:S02]  /*0320*/  IADD3.X R13, R13, UR4, RZ, P0, !PT ;  /* 0x000000040d0d7c10 */ /* 0x000fe400087fe4ff */
[----:B------:R-:W-:-:S04]  /*0330*/  ISETP.GE.U32.AND P0, PT, R12, c[0x0][0x178], PT ;  /* 0x00005e000c007a0c */ /* 0x000fc80003f06070 */
[----:B------:R-:W-:Y:S02]  /*0340*/  ISETP.GE.U32.AND.EX P0, PT, R13, c[0x0][0x17c], PT, P0 ;  /* 0x00005f000d007a0c */ /* 0x000fe40003f06100 */
[----:B--2---:R-:W-:-:S04]  /*0350*/  LOP3.LUT R4, R2, 0x1, RZ, 0xc0, !PT ;  /* 0x0000000102047812 */ /* 0x004fc800078ec0ff */
[----:B------:R-:W-:-:S13]  /*0360*/  ISETP.NE.U32.AND P1, PT, R4, 0x1, PT ;  /* 0x000000010400780c */ /* 0x000fda0003f25070 */
[----:B------:R-:W-:Y:S05]  /*0370*/  @P1 BRA `(.L_x_1135) ;  /* 0x00000cf000001947 */ /* 0x000fea0003800000 */
[C---:B------:R-:W-:Y:S02]  /*0380*/  IMAD R2, R14.reuse, c[0x0][0x218], RZ ;  /* 0x000086000e027a24 */ /* 0x040fe400078e02ff */
[----:B------:R-:W-:Y:S02]  /*0390*/  IMAD R4, R14, c[0x0][0x1e0], RZ ;  /* 0x000078000e047a24 */ /* 0x000fe400078e02ff */
[----:B------:R-:W-:-:S04]  /*03a0*/  IMAD.WIDE.U32 R10, R15, c[0x0][0x218], RZ ;  /* 0x000086000f0a7a25 */ /* 0x000fc800078e00ff */
[----:B------:R-:W-:Y:S01]  /*03b0*/  IMAD.WIDE.U32 R8, R15, c[0x0][0x1e0], RZ ;  /* 0x000078000f087a25 */ /* 0x000fe200078e00ff */
[----:B------:R-:W-:-:S03]  /*03c0*/  IADD3 R6, P1, R10, c[0x0][0x1f8], RZ ;  /* 0x00007e000a067a10 */ /* 0x000fc60007f3e0ff */
[C---:B------:R-:W-:Y:S01]  /*03d0*/  IMAD R3, R15.reuse, UR10, R2 ;  /* 0x0000000a0f037c24 */ /* 0x040fe2000f8e0202 */
[----:B------:R-:W-:Y:S01]  /*03e0*/  IADD3 R18, P2, R8, c[0x0][0x1c0], RZ ;  /* 0x0000700008127a10 */ /* 0x000fe20007f5e0ff */
[----:B------:R-:W-:Y:S02]  /*03f0*/  IMAD R17, R15, UR11, R4 ;  /* 0x0000000b0f117c24 */ /* 0x000fe4000f8e0204 */
[----:B------:R-:W-:Y:S02]  /*0400*/  IMAD.IADD R16, R11, 0x1, R3 ;  /* 0x000000010b107824 */ /* 0x000fe400078e0203 */
[----:B------:R-:W-:-:S03]  /*0410*/  IMAD.IADD R17, R9, 0x1, R17 ;  /* 0x0000000109117824 */ /* 0x000fc600078e0211 */
[----:B------:R-:W-:Y:S02]  /*0420*/  IADD3.X R7, R16, c[0x0][0x1fc], RZ, P1, !PT ;  /* 0x00007f0010077a10 */ /* 0x000fe40000ffe4ff */
[----:B------:R-:W-:-:S03]  /*0430*/  IADD3.X R19, R17, c[0x0][0x1c4], RZ, P2, !PT ;  /* 0x0000710011137a10 */ /* 0x000fc600017fe4ff */
[----:B------:R-:W2:Y:S04]  /*0440*/  LDG.E R2, [R6.64+0x4] ;  /* 0x0000040c06027981 */ /* 0x000ea8000c1e1900 */
[----:B------:R-:W2:Y:S04]  /*0450*/  LDG.E R3, [R18.64+0x4] ;  /* 0x0000040c12037981 */ /* 0x000ea8000c1e1900 */
[----:B------:R-:W3:Y:S04]  /*0460*/  LDG.E R4, [R18.64] ;  /* 0x0000000c12047981 */ /* 0x000ee8000c1e1900 */
[----:B------:R-:W3:Y:S04]  /*0470*/  LDG.E R5, [R6.64] ;  /* 0x0000000c06057981 */ /* 0x000ee8000c1e1900 */
[----:B------:R-:W4:Y:S04]  /*0480*/  LDG.E R20, [R18.64+0x8] ;  /* 0x0000080c12147981 */ /* 0x000f28000c1e1900 */
[----:B------:R-:W4:Y:S01]  /*0490*/  LDG.E R21, [R6.64+0x8] ;  /* 0x0000080c06157981 */ /* 0x000f22000c1e1900 */
[----:B------:R-:W-:Y:S01]  /*04a0*/  BSSY B1, `(.L_x_1136) ;  /* 0x0000012000017945 */ /* 0x000fe20003800000 */
[----:B--2---:R-:W-:Y:S01]  /*04b0*/  FADD R3, -R3, R2 ;  /* 0x0000000203037221 */ /* 0x004fe20000000100 */
[----:B---3--:R-:W-:-:S03]  /*04c0*/  FADD R4, -R4, R5 ;  /* 0x0000000504047221 */ /* 0x008fc60000000100 */
[----:B------:R-:W-:-:S04]  /*04d0*/  FMUL R5, R3, R3 ;  /* 0x0000000303057220 */ /* 0x000fc80000400000 */
[----:B------:R-:W-:Y:S01]  /*04e0*/  FFMA R5, R4, R4, R5 ;  /* 0x0000000404057223 */ /* 0x000fe20000000005 */
[----:B----4-:R-:W-:-:S04]  /*04f0*/  FADD R2, -R20, R21 ;  /* 0x0000001514027221 */ /* 0x010fc80000000100 */
[----:B------:R-:W-:-:S05]  /*0500*/  FFMA R20, R2, R2, R5 ;  /* 0x0000000202147223 */ /* 0x000fca0000000005 */
[----:B------:R-:W-:Y:S01]  /*0510*/  IADD3 R5, R20, -0xd000000, RZ ;  /* 0xf300000014057810 */ /* 0x000fe20007ffe0ff */
[----:B------:R0:W1:Y:S03]  /*0520*/  MUFU.RSQ R21, R20 ;  /* 0x0000001400157308 */ /* 0x0000660000001400 */
[----:B------:R-:W-:-:S13]  /*0530*/  ISETP.GT.U32.AND P1, PT, R5, 0x727fffff, PT ;  /* 0x727fffff0500780c */ /* 0x000fda0003f24070 */
[----:B------:R-:W-:Y:S05]  /*0540*/  @!P1 BRA `(.L_x_1137) ;  /* 0x0000003000009947 */ /* 0x000fea0003800000 */
[----:B01----:R-:W-:Y:S02]  /*0550*/  MOV R21, 0x570 ;  /* 0x0000057000157802 */ /* 0x003fe40000000f00 */
[----:B------:R-:W-:Y:S05]  /*0560*/  CALL.REL.NOINC `($__internal_36_$__cuda_sm20_sqrt_rn_f32_slowpath) ;  /* 0x00000b4000007944 */ /* 0x000fea0003c00000 */
[----:B------:R-:W-:Y:S05]  /*0570*/  BRA `(.L_x_1138) ;  /* 0x0000004000007947 */ /* 0x000fea0003800000 */
.L_x_1137:
[----:B01----:R-:W-:Y:S01]  /*0580*/  FMUL.FTZ R19, R20, R21 ;  /* 0x0000001514137220 */ /* 0x003fe20000410000 */
[----:B------:R-:W-:-:S03]  /*0590*/  FMUL.FTZ R5, R21, 0.5 ;  /* 0x3f00000015057820 */ /* 0x000fc60000410000 */
[----:B------:R-:W-:-:S04]  /*05a0*/  FFMA R6, -R19, R19, R20 ;  /* 0x0000001313067223 */ /* 0x000fc80000000114 */
[----:B------:R-:W-:Y:S02]  /*05b0*/  FFMA R19, R6, R5, R19 ;  /* 0x0000000506137223 */ /* 0x000fe40000000013 */
.L_x_1138:
[----:B------:R-:W-:Y:S05]  /*05c0*/  BSYNC B1 ;  /* 0x0000000000017941 */ /* 0x000fea0003800000 */
.L_x_1136:
        /* <DEDUP_REMOVED lines=11> */
[----:B------:R-:W-:Y:S01]  /*0680*/  MOV R18, 0x6b0 ;  /* 0x000006b000127802 */ /* 0x000fe20000000f00 */
[----:B------:R-:W-:Y:S02]  /*0690*/  IMAD.MOV.U32 R7, RZ, RZ, c[0x0][0x268] ;  /* 0x00009a00ff077624 */ /* 0x000fe400078e00ff */
[----:B------:R-:W-:Y:S05]  /*06a0*/  CALL.REL.NOINC `($__internal_37_$__cuda_sm3x_div_rn_noftz_f32_slowpath) ;  /* 0x00000b8000007944 */ /* 0x000fea0003c00000 */
[----:B------:R-:W-:Y:S02]  /*06b0*/  MOV R5, R20 ;  /* 0x0000001400057202 */ /* 0x000fe40000000f00 */
.L_x_1140:
[----:B------:R-:W-:Y:S05]  /*06c0*/  BSYNC B1 ;  /* 0x0000000000017941 */ /* 0x000fea0003800000 */
.L_x_1139:
[----:B------:R-:W-:Y:S01]  /*06d0*/  FSETP.GEU.AND P1, PT, R5, c[0x0][0x180], PT ;  /* 0x0000600005007a0b */ /* 0x000fe20003f2e000 */
[----:B------:R-:W-:-:S12]  /*06e0*/  BSSY B1, `(.L_x_1141) ;  /* 0x0000033000017945 */ /* 0x000fd80003800000 */
[----:B------:R-:W-:Y:S05]  /*06f0*/  @P1 BRA `(.L_x_1142) ;  /* 0x0000031000001947 */ /* 0x000fea0003800000 */
[----:B------:R-:W-:-:S04]  /*0700*/  ISETP.NE.U32.AND P1, PT, RZ, c[0x0][0x2e0], PT ;  /* 0x0000b800ff007a0c */ /* 0x000fc80003f25070 */
[----:B------:R-:W-:-:S13]  /*0710*/  ISETP.NE.AND.EX P1, PT, RZ, c[0x0][0x2e4], PT, P1 ;  /* 0x0000b900ff007a0c */ /* 0x000fda0003f25310 */
[----:B------:R-:W-:Y:S05]  /*0720*/  @!P1 BRA `(.L_x_1143) ;  /* 0x000000c000009947 */ /* 0x000fea0003800000 */
[----:B------:R-:W-:Y:S02]  /*0730*/  IMAD R6, R14, c[0x0][0x300], RZ ;  /* 0x0000c0000e067a24 */ /* 0x000fe400078e02ff */
[----:B------:R-:W-:Y:S02]  /*0740*/  IMAD.MOV.U32 R18, RZ, RZ, c[0x0][0x300] ;  /* 0x0000c000ff127624 */ /* 0x000fe400078e00ff */
[C---:B------:R-:W-:Y:S02]  /*0750*/  IMAD R5, R15.reuse, UR5, R6 ;  /* 0x000000050f057c24 */ /* 0x040fe4000f8e0206 */
[----:B------:R-:W-:-:S04]  /*0760*/  IMAD.WIDE.U32 R6, R15, R18, c[0x0][0x2e0] ;  /* 0x0000b8000f067625 */ /* 0x000fc800078e0012 */
        /* <DEDUP_REMOVED lines=8> */
.L_x_1143:
[----:B------:R-:W-:Y:S01]  /*07f0*/  ISETP.NE.U32.AND P1, PT, RZ, c[0x0][0x200], PT ;  /* 0x00008000ff007a0c */ /* 0x000fe20003f25070 */
[----:B------:R-:W-:Y:S01]  /*0800*/  IMAD.MOV.U32 R21, RZ, RZ, RZ ;  /* 0x000000ffff157224 */ /* 0x000fe200078e00ff */
[----:B------:R-:W-:Y:S01]  /*0810*/  MOV R23, RZ ;  /* 0x000000ff00177202 */ /* 0x000fe20000000f00 */
[----:B------:R-:W-:Y:S01]  /*0820*/  IMAD.MOV.U32 R5, RZ, RZ, RZ ;  /* 0x000000ffff057224 */ /* 0x000fe200078e00ff */
[----:B------:R-:W-:-:S13]  /*0830*/  ISETP.NE.AND.EX P1, PT, RZ, c[0x0][0x204], PT, P1 ;  /* 0x00008100ff007a0c */ /* 0x000fda0003f25310 */
[----:B------:R-:W-:Y:S05]  /*0840*/  @!P1 BRA `(.L_x_1144) ;  /* 0x0000008000009947 */ /* 0x000fea0003800000 */
[----:B------:R-:W-:-:S04]  /*0850*/  IADD3 R6, P1, R10, c[0x0][0x200], RZ ;  /* 0x000080000a067a10 */ /* 0x000fc80007f3e0ff */
[----:B------:R-:W-:-:S05]  /*0860*/  IADD3.X R7, R16, c[0x0][0x204], RZ, P1, !PT ;  /* 0x0000810010077a10 */ /* 0x000fca0000ffe4ff */
[----:B------:R-:W2:Y:S04]  /*0870*/  LDG.E R5, [R6.64] ;  /* 0x0000000c06057981 */ /* 0x000ea8000c1e1900 */
[----:B------:R-:W3:Y:S04]  /*0880*/  LDG.E R21, [R6.64+0x4] ;  /* 0x0000040c06157981 */ /* 0x000ee8000c1e1900 */
[----:B------:R-:W4:Y:S01]  /*0890*/  LDG.E R23, [R6.64+0x8] ;  /* 0x0000080c06177981 */ /* 0x000f22000c1e1900 */
[----:B--2---:R-:W-:Y:S01]  /*08a0*/  FADD R5, RZ, R5 ;  /* 0x00000005ff057221 */ /* 0x004fe20000000000 */
[----:B---3--:R-:W-:Y:S01]  /*08b0*/  FADD R21, RZ, R21 ;  /* 0x00000015ff157221 */ /* 0x008fe20000000000 */
[----:B----4-:R-:W-:Y:S01]  /*08c0*/  FADD R23, RZ, R23 ;  /* 0x00000017ff177221 */ /* 0x010fe20000000000 */
.L_x_1144:
[----:B------:R-:W-:-:S04]  /*08d0*/  ISETP.NE.U32.AND P1, PT, RZ, c[0x0][0x2a8], PT ;  /* 0x0000aa00ff007a0c */ /* 0x000fc80003f25070 */
[----:B------:R-:W-:-:S13]  /*08e0*/  ISETP.NE.AND.EX P1, PT, RZ, c[0x0][0x2ac], PT, P1 ;  /* 0x0000ab00ff007a0c */ /* 0x000fda0003f25310 */
[----:B------:R-:W-:Y:S05]  /*08f0*/  @!P1 BRA `(.L_x_1145) ;  /* 0x0000009000009947 */ /* 0x000fea0003800000 */
[----:B------:R-:W-:Y:S01]  /*0900*/  IMAD R6, R14, c[0x0][0x2c8], RZ ;  /* 0x0000b2000e067a24 */ /* 0x000fe200078e02ff */
[----:B------:R-:W-:-:S03]  /*0910*/  MOV R18, c[0x0][0x2c8] ;  /* 0x0000b20000127a02 */ /* 0x000fc60000000f00 */
[C---:B------:R-:W-:Y:S02]  /*0920*/  IMAD R25, R15.reuse, UR8, R6 ;  /* 0x000000080f197c24 */ /* 0x040fe4000f8e0206 */
[----:B------:R-:W-:-:S04]  /*0930*/  IMAD.WIDE.U32 R6, R15, R18, c[0x0][0x2a8] ;  /* 0x0000aa000f067625 */ /* 0x000fc800078e0012 */
[----:B------:R-:W-:-:S05]  /*0940*/  IMAD.IADD R7, R7, 0x1, R25 ;  /* 0x0000000107077824 */ /* 0x000fca00078e0219 */
[----:B------:R0:W-:Y:S04]  /*0950*/  RED.E.ADD.F32.FTZ.RN.STRONG.GPU [R6.64], R5 ;  /* 0x000000050600798e */ /* 0x0001e8000c10e78c */
[----:B------:R0:W-:Y:S04]  /*0960*/  RED.E.ADD.F32.FTZ.RN.STRONG.GPU [R6.64+0x4], R21 ;  /* 0x000004150600798e */ /* 0x0001e8000c10e78c */
[----:B------:R0:W-:Y:S01]  /*0970*/  RED.E.ADD.F32.FTZ.RN.STRONG.GPU [R6.64+0x8], R23 ;  /* 0x000008170600798e */ /* 0x0001e2000c10e78c */
[----:B------:R-:W-:Y:S05]  /*0980*/  BRA `(.L_x_1142) ;  /* 0x0000008000007947 */ /* 0x000fea0003800000 */
.L_x_1145:
        /* <DEDUP_REMOVED lines=8> */
.L_x_1142:
[----:B------:R-:W-:Y:S05]  /*0a10*/  BSYNC B1 ;  /* 0x0000000000017941 */ /* 0x000fea0003800000 */
.L_x_1141:
[----:B------:R-:W-:Y:S01]  /*0a20*/  FSETP.GT.AND P1, PT, R19, RZ, PT ;  /* 0x000000ff1300720b */ /* 0x000fe20003f24000 */
[----:B------:R-:W-:Y:S01]  /*0a30*/  BSSY B1, `(.L_x_1146) ;  /* 0x0000035000017945 */ /* 0x000fe20003800000 */
[----:B0-----:R-:W-:Y:S01]  /*0a40*/  MOV R5, RZ ;  /* 0x000000ff00057202 */ /* 0x001fe20000000f00 */
        /* <DEDUP_REMOVED lines=15> */
[----:B------:R-:W-:Y:S05]  /*0b40*/  CALL.REL.NOINC `($__internal_37_$__cuda_sm3x_div_rn_noftz_f32_slowpath) ;  /* 0x000006e000007944 */ /* 0x000fea0003c00000 */
[----:B------:R-:W-:Y:S02]  /*0b50*/  IMAD.MOV.U32 R21, RZ, RZ, R20 ;  /* 0x000000ffff157224 */ /* 0x000fe400078e0014 */
.L_x_1149:
[----:B------:R-:W-:Y:S05]  /*0b60*/  BSYNC B2 ;  /* 0x0000000000027941 */ /* 0x000fea0003800000 */
.L_x_1148:
        /* <DEDUP_REMOVED lines=12> */
[----:B------:R-:W-:Y:S05]  /*0c30*/  CALL.REL.NOINC `($__internal_37_$__cuda_sm3x_div_rn_noftz_f32_slowpath) ;  /* 0x000005f000007944 */ /* 0x000fea0003c00000 */
[----:B------:R-:W-:Y:S02]  /*0c40*/  MOV R5, R20 ;  /* 0x0000001400057202 */ /* 0x000fe40000000f00 */
.L_x_1151:
[----:B------:R-:W-:Y:S05]  /*0c50*/  BSYNC B2 ;  /* 0x0000000000027941 */ /* 0x000fea0003800000 */
.L_x_1150:
        /* <DEDUP_REMOVED lines=14> */
.L_x_1153:
[----:B------:R-:W-:Y:S05]  /*0d40*/  BSYNC B2 ;  /* 0x0000000000027941 */ /* 0x000fea0003800000 */
.L_x_1152:
[C---:B------:R-:W-:Y:S01]  /*0d50*/  FFMA R6, R0.reuse, R5, RZ ;  /* 0x0000000500067223 */ /* 0x040fe200000000ff */
[C---:B------:R-:W-:Y:S01]  /*0d60*/  FFMA R21, R0.reuse, R21, RZ ;  /* 0x0000001500157223 */ /* 0x040fe200000000ff */
[----:B------:R-:W-:Y:S02]  /*0d70*/  FFMA R5, R0, R3, RZ ;  /* 0x0000000300057223 */ /* 0x000fe400000000ff */
.L_x_1147:
[----:B------:R-:W-:Y:S05]  /*0d80*/  BSYNC B1 ;  /* 0x0000000000017941 */ /* 0x000fea0003800000 */
.L_x_1146:
[----:B------:R-:W-:Y:S01]  /*0d90*/  ISETP.NE.U32.AND P1, PT, RZ, c[0x0][0x2a8], PT ;  /* 0x0000aa00ff007a0c */ /* 0x000fe20003f25070 */
[--C-:B------:R-:W-:Y:S01]  /*0da0*/  FADD R2, RZ, R21.reuse ;  /* 0x00000015ff027221 */ /* 0x100fe20000000000 */
[----:B------:R-:W-:Y:S01]  /*0db0*/  FADD R21, RZ, -R21 ;  /* 0x80000015ff157221 */ /* 0x000fe20000000000 */
[--C-:B------:R-:W-:Y:S01]  /*0dc0*/  FADD R3, RZ, R6.reuse ;  /* 0x00000006ff037221 */ /* 0x100fe20000000000 */
[----:B------:R-:W-:Y:S01]  /*0dd0*/  ISETP.NE.AND.EX P1, PT, RZ, c[0x0][0x2ac], PT, P1 ;  /* 0x0000ab00ff007a0c */ /* 0x000fe20003f25310 */
[----:B------:R-:W-:Y:S01]  /*0de0*/  FADD R19, RZ, -R6 ;  /* 0x80000006ff137221 */ /* 0x000fe20000000000 */
[--C-:B------:R-:W-:Y:S01]  /*0df0*/  FADD R7, RZ, R5.reuse ;  /* 0x00000005ff077221 */ /* 0x100fe20000000000 */
[----:B------:R-:W-:-:S10]  /*0e00*/  FADD R23, RZ, -R5 ;  /* 0x80000005ff177221 */ /* 0x000fd40000000000 */
        /* <DEDUP_REMOVED lines=8> */
[----:B------:R0:W-:Y:S01]  /*0e90*/  RED.E.ADD.F32.FTZ.RN.STRONG.GPU [R4.64+0x8], R23 ;  /* 0x000008170400798e */ /* 0x0001e2000c10e78c */
[----:B------:R-:W-:Y:S05]  /*0ea0*/  BRA `(.L_x_1155) ;  /* 0x0000008000007947 */ /* 0x000fea0003800000 */
.L_x_1154:
        /* <DEDUP_REMOVED lines=8> */
.L_x_1155:
[----:B------:R-:W-:-:S04]  /*0f30*/  ISETP.NE.U32.AND P1, PT, RZ, c[0x0][0x2e0], PT ;  /* 0x0000b800ff007a0c */ /* 0x000fc80003f25070 */
[----:B------:R-:W-:-:S13]  /*0f40*/  ISETP.NE.AND.EX P1, PT, RZ, c[0x0][0x2e4], PT, P1 ;  /* 0x0000b900ff007a0c */ /* 0x000fda0003f25310 */
[----:B------:R-:W-:Y:S05]  /*0f50*/  @!P1 BRA `(.L_x_1156) ;  /* 0x0000009000009947 */ /* 0x000fea0003800000 */
[----:B0-----:R-:W-:Y:S01]  /*0f60*/  MOV R4, c[0x0][0x300] ;  /* 0x0000c00000047a02 */ /* 0x001fe20000000f00 */
        /* <DEDUP_REMOVED lines=8> */
.L_x_1156:
        /* <DEDUP_REMOVED lines=8> */
.L_x_1135:
[----:B------:R-:W-:Y:S05]  /*1070*/  BSYNC B0 ;  /* 0x0000000000007941 */ /* 0x000fea0003800000 */
.L_x_1134:
[----:B------:R-:W-:Y:S01]  /*1080*/  @P0 CALL.REL.NOINC `(.L_x_1157) ;  /* 0x0000001000000944 */ /* 0x000fe20003c00000 */
[----:B------:R-:W-:Y:S05]  /*1090*/  BRA `(.L_x_1158) ;  /* 0xfffff1d000007947 */ /* 0x000fea000383ffff */
.L_x_1157:
[----:B------:R-:W-:Y:S05]  /*10a0*/  EXIT ;  /* 0x000000000000794d */ /* 0x000fea0003800000 */
        .weak           $__internal_36_$__cuda_sm20_sqrt_rn_f32_slowpath
        .type           $__internal_36_$__cuda_sm20_sqrt_rn_f32_slowpath,@function
        .size           $__internal_36_$__cuda_sm20_sqrt_rn_f32_slowpath,($__internal_37_$__cuda_sm3x_div_rn_noftz_f32_slowpath - $__internal_36_$__cuda_sm20_sqrt_rn_f32_slowpath)
$__internal_36_$__cuda_sm20_sqrt_rn_f32_slowpath:
        /* <DEDUP_REMOVED lines=20> */
.L_x_1159:
[----:B------:R-:W-:Y:S01]  /*11f0*/  MOV R19, R6 ;  /* 0x0000000600137202 */ /* 0x000fe20000000f00 */
[----:B------:R-:W-:Y:S01]  /*1200*/  IMAD.MOV.U32 R6, RZ, RZ, R21 ;  /* 0x000000ffff067224 */ /* 0x000fe200078e0015 */
[----:B------:R-:W-:-:S04]  /*1210*/  MOV R7, 0x0 ;  /* 0x0000000000077802 */ /* 0x000fc80000000f00 */
[----:B------:R-:W-:Y:S05]  /*1220*/  RET.REL.NODEC R6 `(sleepParticles_cuda_kernel_backward) ;  /* 0xffffedd006007950 */ /* 0x000fea0003c3ffff */
        .weak           $__internal_37_$__cuda_sm3x_div_rn_noftz_f32_slowpath
        .type           $__internal_37_$__cuda_sm3x_div_rn_noftz_f32_slowpath,@function
        .size           $__internal_37_$__cuda_sm3x_div_rn_noftz_f32_slowpath,(.L_x_1238 - $__internal_37_$__cuda_sm3x_div_rn_noftz_f32_slowpath)
$__internal_37_$__cuda_sm3x_div_rn_noftz_f32_slowpath:
        /* <DEDUP_REMOVED lines=34> */
.L_x_1161:
[----:B------:R-:W-:Y:S01]  /*1450*/  LEA R24, R22, 0xc0800000, 0x17 ;  /* 0xc080000016187811 */ /* 0x000fe200078eb8ff */
[----:B------:R-:W-:Y:S01]  /*1460*/  BSSY B4, `(.L_x_1166) ;  /* 0x0000036000047945 */ /* 0x000fe20003800000 */
[----:B------:R-:W-:Y:S02]  /*1470*/  IADD3 R23, R23, -0x7f, RZ ;  /* 0xffffff8117177810 */ /* 0x000fe40007ffe0ff */
[----:B------:R-:W-:-:S03]  /*1480*/  IADD3 R24, -R24, R7, RZ ;  /* 0x0000000718187210 */ /* 0x000fc60007ffe1ff */
[C---:B------:R-:W-:Y:S01]  /*1490*/  IMAD R6, R23.reuse, -0x800000, R6 ;  /* 0xff80000017067824 */ /* 0x040fe200078e0206 */
[----:B------:R-:W0:Y:S01]  /*14a0*/  MUFU.RCP R7, R24 ;  /* 0x0000001800077308 */ /* 0x000e220000001000 */
[----:B------:R-:W-:Y:S01]  /*14b0*/  FADD.FTZ R25, -R24, -RZ ;  /* 0x800000ff18197221 */ /* 0x000fe20000010100 */
        /* <DEDUP_REMOVED lines=23> */
[C---:B------:R-:W-:Y:S02]  /*1630*/  IADD3 R23, R24.reuse, 0x20, RZ ;  /* 0x0000002018177810 */ /* 0x040fe40007ffe0ff */
[----:B------:R-:W-:Y:S02]  /*1640*/  ISETP.NE.AND P3, PT, R24, RZ, PT ;  /* 0x000000ff1800720c */ /* 0x000fe40003f65270 */
[----:B------:R-:W-:Y:S01]  /*1650*/  LOP3.LUT R22, R20, 0x7fffff, RZ, 0xc0, !PT ;  /* 0x007fffff14167812 */ /* 0x000fe200078ec0ff */
[CCC-:B------:R-:W-:Y:S01]  /*1660*/  FFMA.RP R20, R7.reuse, R25.reuse, R26.reuse ;  /* 0x0000001907147223 */ /* 0x1c0fe2000000801a */
[----:B------:R-:W-:Y:S01]  /*1670*/  FFMA.RM R7, R7, R25, R26 ;  /* 0x0000001907077223 */ /* 0x000fe2000000401a */
        /* <DEDUP_REMOVED lines=16> */
.L_x_1168:
[----:B------:R-:W-:-:S04]  /*1780*/  LOP3.LUT R6, R6, 0x80000000, RZ, 0xc0, !PT ;  /* 0x8000000006067812 */ /* 0x000fc800078ec0ff */
[----:B------:R-:W-:Y:S01]  /*1790*/  LOP3.LUT R6, R6, 0x7f800000, RZ, 0xfc, !PT ;  /* 0x7f80000006067812 */ /* 0x000fe200078efcff */
[----:B------:R-:W-:Y:S05]  /*17a0*/  BRA `(.L_x_1169) ;  /* 0x0000001000007947 */ /* 0x000fea0003800000 */
.L_x_1167:
[----:B------:R-:W-:Y:S02]  /*17b0*/  IMAD R6, R23, 0x800000, R6 ;  /* 0x0080000017067824 */ /* 0x000fe400078e0206 */
.L_x_1169:
[----:B------:R-:W-:Y:S05]  /*17c0*/  BSYNC B4 ;  /* 0x0000000000047941 */ /* 0x000fea0003800000 */
.L_x_1166:
[----:B------:R-:W-:Y:S05]  /*17d0*/  BRA `(.L_x_1170) ;  /* 0x0000008000007947 */ /* 0x000fea0003800000 */
.L_x_1165:
[----:B------:R-:W-:-:S04]  /*17e0*/  LOP3.LUT R6, R7, 0x80000000, R6, 0x48, !PT ;  /* 0x8000000007067812 */ /* 0x000fc800078e4806 */
[----:B------:R-:W-:Y:S01]  /*17f0*/  LOP3.LUT R6, R6, 0x7f800000, RZ, 0xfc, !PT ;  /* 0x7f80000006067812 */ /* 0x000fe200078efcff */
[----:B------:R-:W-:Y:S05]  /*1800*/  BRA `(.L_x_1170) ;  /* 0x0000005000007947 */ /* 0x000fea0003800000 */
.L_x_1164:
[----:B------:R-:W-:Y:S01]  /*1810*/  LOP3.LUT R6, R7, 0x80000000, R6, 0x48, !PT ;  /* 0x8000000007067812 */ /* 0x000fe200078e4806 */
[----:B------:R-:W-:Y:S05]  /*1820*/  BRA `(.L_x_1170) ;  /* 0x0000003000007947 */ /* 0x000fea0003800000 */
.L_x_1163:
[----:B------:R-:W0:Y:S01]  /*1830*/  MUFU.RSQ R6, -QNAN ;  /* 0xffc0000000067908 */ /* 0x000e220000001400 */
[----:B------:R-:W-:Y:S05]  /*1840*/  BRA `(.L_x_1170) ;  /* 0x0000001000007947 */ /* 0x000fea0003800000 */
.L_x_1162:
[----:B------:R-:W-:Y:S02]  /*1850*/  FADD.FTZ R6, R6, R7 ;  /* 0x0000000706067221 */ /* 0x000fe40000010000 */
.L_x_1170:
[----:B------:R-:W-:Y:S05]  /*1860*/  BSYNC B3 ;  /* 0x0000000000037941 */ /* 0x000fea0003800000 */
.L_x_1160:
[----:B0-----:R-:W-:Y:S01]  /*1870*/  MOV R20, R6 ;  /* 0x0000000600147202 */ /* 0x001fe20000000f00 */
[----:B------:R-:W-:Y:S01]  /*1880*/  IMAD.MOV.U32 R6, RZ, RZ, R18 ;  /* 0x000000ffff067224 */ /* 0x000fe200078e0012 */
[----:B------:R-:W-:-:S04]  /*1890*/  MOV R7, 0x0 ;  /* 0x0000000000077802 */ /* 0x000fc80000000f00 */
[----:B------:R-:W-:Y:S05]  /*18a0*/  RET.REL.NODEC R6 `(sleepParticles_cuda_kernel_backward) ;  /* 0xffffe75006007950 */ /* 0x000fea0003c3ffff */
.L_x_1171:
        /* <DEDUP_REMOVED lines=13> */
.L_x_1238:


//--------------------- .text.sleepParticles_cuda_kernel_forward --------------------------
	.section	.text.sleepParticles_cuda_kernel_forward,"ax",@progbits
	.sectioninfo	@"SHI_REGISTERS=22"
	.align	128
        .global         sleepParticles_cuda_kernel_forward
        .type           sleepParticles_cuda_kernel_forward,@function
        .size           sleepParticles_cuda_kernel_forward,(.L_x_1240 - sleepParticles_cuda_kernel_forward)
        .other          sleepParticles_cuda_kernel_forward,@"STO_CUDA_ENTRY STV_DEFAULT"
sleepParticles_cuda_kernel_forward:
.text.sleepParticles_cuda_kernel_forward:
        /* <DEDUP_REMOVED lines=15> */
[----:B------:R-:W-:Y:S02]  /*00f0*/  UMOV UR4, URZ ;  /* 0x0000003f00047c82 */ /* 0x000fe40008000000 */
[----:B------:R-:W-:Y:S02]  /*0100*/  USHF.R.S32.HI UR5, URZ, 0x1f, UR5 ;  /* 0x0000001f3f057899 */ /* 0x000fe40008011405 */
[----:B------:R-:W-:Y:S02]  /*0110*/  USHF.R.S32.HI UR8, URZ, 0x1f, UR8 ;  /* 0x0000001f3f087899 */ /* 0x000fe40008011408 */
[----:B------:R-:W-:Y:S02]  /*0120*/  USHF.R.S32.HI UR9, URZ, 0x1f, UR9 ;  /* 0x0000001f3f097899 */ /* 0x000fe40008011409 */
[----:B------:R-:W-:Y:S02]  /*0130*/  UIADD3 UR4, UR7, UR4, URZ ;  /* 0x0000000407047290 */ /* 0x000fe4000fffe03f */
[----:B------:R-:W-:-:S02]  /*0140*/  ULDC.64 UR10, c[0x0][0x118] ;  /* 0x00004600000a7ab9 */ /* 0x000fc40000000a00 */
.L_x_1177:
[----:B0-----:R-:W-:Y:S01]  /*0150*/  SHF.R.S32.HI R4, RZ, 0x1f, R6 ;  /* 0x0000001fff047819 */ /* 0x001fe20000011406 */
[----:B------:R-:W-:-:S04]  /*0160*/  IMAD.MOV.U32 R3, RZ, RZ, c[0x0][0x1a8] ;  /* 0x00006a00ff037624 */ /* 0x000fc800078e00ff */
[----:B------:R-:W-:Y:S02]  /*0170*/  IMAD R5, R4, c[0x0][0x1a8], RZ ;  /* 0x00006a0004057a24 */ /* 0x000fe400078e02ff */
[----:B------:R-:W-:-:S04]  /*0180*/  IMAD.WIDE.U32 R2, R6, R3, c[0x0][0x188] ;  /* 0x0000620006027625 */ /* 0x000fc800078e0003 */
[----:B------:R-:W-:-:S04]  /*0190*/  IMAD R5, R6, UR5, R5 ;  /* 0x0000000506057c24 */ /* 0x000fc8000f8e0205 */
[----:B------:R-:W-:-:S05]  /*01a0*/  IMAD.IADD R3, R3, 0x1, R5 ;  /* 0x0000000103037824 */ /* 0x000fca00078e0205 */
[----:B------:R-:W2:Y:S01]  /*01b0*/  LDG.E R2, [R2.64] ;  /* 0x0000000a02027981 */ /* 0x000ea2000c1e1900 */
[----:B------:R-:W-:-:S04]  /*01c0*/  IADD3 R8, P1, R6, UR6, RZ ;  /* 0x0000000606087c10 */ /* 0x000fc8000ff3e0ff */
[----:B------:R-:W-:Y:S02]  /*01d0*/  IADD3.X R12, R11, UR4, RZ, P1, !PT ;  /* 0x000000040b0c7c10 */ /* 0x000fe40008ffe4ff */
[----:B--2---:R-:W-:-:S04]  /*01e0*/  LOP3.LUT R0, R2, 0x1, RZ, 0xc0, !PT ;  /* 0x0000000102007812 */ /* 0x004fc800078ec0ff */
[----:B------:R-:W-:-:S13]  /*01f0*/  ISETP.NE.U32.AND P0, PT, R0, 0x1, PT ;  /* 0x000000010000780c */ /* 0x000fda0003f05070 */
[----:B------:R-:W-:Y:S05]  /*0200*/  @P0 EXIT ;  /* 0x000000000000094d */ /* 0x000fea0003800000 */
[----:B------:R-:W-:Y:S01]  /*0210*/  MOV R5, c[0x0][0x218] ;  /* 0x0000860000057a02 */ /* 0x000fe20000000f00 */
[C---:B------:R-:W-:Y:S02]  /*0220*/  IMAD R0, R4.reuse, c[0x0][0x218], RZ ;  /* 0x0000860004007a24 */ /* 0x040fe400078e02ff */
[----:B------:R-:W-:Y:S02]  /*0230*/  IMAD R2, R4, c[0x0][0x1e0], RZ ;  /* 0x0000780004027a24 */ /* 0x000fe400078e02ff */
[----:B------:R-:W-:Y:S02]  /*0240*/  IMAD.MOV.U32 R11, RZ, RZ, c[0x0][0x1e0] ;  /* 0x00007800ff0b7624 */ /* 0x000fe400078e00ff */
[C---:B------:R-:W-:Y:S02]  /*0250*/  IMAD R3, R6.reuse, UR8, R0 ;  /* 0x0000000806037c24 */ /* 0x040fe4000f8e0200 */
[C---:B------:R-:W-:Y:S02]  /*0260*/  IMAD R7, R6.reuse, UR9, R2 ;  /* 0x0000000906077c24 */ /* 0x040fe4000f8e0202 */
[----:B------:R-:W-:-:S04]  /*0270*/  IMAD.WIDE.U32 R4, R6, R5, c[0x0][0x1f8] ;  /* 0x00007e0006047625 */ /* 0x000fc800078e0005 */
[----:B------:R-:W-:-:S04]  /*0280*/  IMAD.WIDE.U32 R10, R6, R11, c[0x0][0x1c0] ;  /* 0x00007000060a7625 */ /* 0x000fc800078e000b */
[----:B------:R-:W-:Y:S02]  /*0290*/  IMAD.IADD R5, R5, 0x1, R3 ;  /* 0x0000000105057824 */ /* 0x000fe400078e0203 */
[----:B------:R-:W-:-:S03]  /*02a0*/  IMAD.IADD R11, R11, 0x1, R7 ;  /* 0x000000010b0b7824 */ /* 0x000fc600078e0207 */
[----:B------:R-:W2:Y:S04]  /*02b0*/  LDG.E R2, [R4.64+0x4] ;  /* 0x0000040a04027981 */ /* 0x000ea8000c1e1900 */
[----:B------:R0:W2:Y:S04]  /*02c0*/  LDG.E R7, [R10.64+0x4] ;  /* 0x0000040a0a077981 */ /* 0x0000a8000c1e1900 */
[----:B------:R0:W3:Y:S04]  /*02d0*/  LDG.E R3, [R10.64] ;  /* 0x0000000a0a037981 */ /* 0x0000e8000c1e1900 */
[----:B------:R-:W3:Y:S04]  /*02e0*/  LDG.E R0, [R4.64] ;  /* 0x0000000a04007981 */ /* 0x000ee8000c1e1900 */
[----:B------:R0:W4:Y:S04]  /*02f0*/  LDG.E R9, [R10.64+0x8] ;  /* 0x0000080a0a097981 */ /* 0x000128000c1e1900 */
[----:B------:R-:W4:Y:S01]  /*0300*/  LDG.E R6, [R4.64+0x8] ;  /* 0x0000080a04067981 */ /* 0x000f22000c1e1900 */
[----:B------:R-:W-:Y:S01]  /*0310*/  ISETP.GE.U32.AND P0, PT, R8, c[0x0][0x178], PT ;  /* 0x00005e0008007a0c */ /* 0x000fe20003f06070 */
[----:B------:R-:W-:Y:S03]  /*0320*/  BSSY B0, `(.L_x_1172) ;  /* 0x0000016000007945 */ /* 0x000fe60003800000 */
[----:B------:R-:W-:-:S02]  /*0330*/  ISETP.GE.U32.AND.EX P0, PT, R12, c[0x0][0x17c], PT, P0 ;  /* 0x00005f000c007a0c */ /* 0x000fc40003f06100 */
[----:B0-----:R-:W-:Y:S01]  /*0340*/  MOV R11, R12 ;  /* 0x0000000c000b7202 */ /* 0x001fe20000000f00 */
[----:B--2---:R-:W-:-:S04]  /*0350*/  FADD R2, -R7, R2 ;  /* 0x0000000207027221 */ /* 0x004fc80000000100 */
[----:B------:R-:W-:Y:S01]  /*0360*/  FMUL R13, R2, R2 ;  /* 0x00000002020d7220 */ /* 0x000fe20000400000 */
[----:B---3--:R-:W-:-:S04]  /*0370*/  FADD R0, -R3, R0 ;  /* 0x0000000003007221 */ /* 0x008fc80000000100 */
[----:B------:R-:W-:Y:S01]  /*0380*/  FFMA R13, R0, R0, R13 ;  /* 0x00000000000d7223 */ /* 0x000fe2000000000d */
[----:B----4-:R-:W-:-:S04]  /*0390*/  FADD R6, -R9, R6 ;  /* 0x0000000609067221 */ /* 0x010fc80000000100 */
[----:B------:R-:W-:-:S05]  /*03a0*/  FFMA R14, R6, R6, R13 ;  /* 0x00000006060e7223 */ /* 0x000fca000000000d */
[----:B------:R-:W-:Y:S01]  /*03b0*/  IADD3 R0, R14, -0xd000000, RZ ;  /* 0xf30000000e007810 */ /* 0x000fe20007ffe0ff */
[----:B------:R0:W1:Y:S03]  /*03c0*/  MUFU.RSQ R15, R14 ;  /* 0x0000000e000f7308 */ /* 0x0000660000001400 */
[----:B------:R-:W-:Y:S01]  /*03d0*/  ISETP.GT.U32.AND P1, PT, R0, 0x727fffff, PT ;  /* 0x727fffff0000780c */ /* 0x000fe20003f24070 */
[----:B------:R-:W-:-:S12]  /*03e0*/  IMAD.MOV.U32 R6, RZ, RZ, R8 ;  /* 0x000000ffff067224 */ /* 0x000fd800078e0008 */
[----:B------:R-:W-:Y:S05]  /*03f0*/  @!P1 BRA `(.L_x_1173) ;  /* 0x0000004000009947 */ /* 0x000fea0003800000 */
[----:B01----:R-:W-:Y:S02]  /*0400*/  MOV R12, 0x420 ;  /* 0x00000420000c7802 */ /* 0x003fe40000000f00 */
[----:B------:R-:W-:Y:S05]  /*0410*/  CALL.REL.NOINC `($__internal_38_$__cuda_sm20_sqrt_rn_f32_slowpath) ;  /* 0x000001c000007944 */ /* 0x000fea0003c00000 */
[----:B------:R-:W-:Y:S01]  /*0420*/  IMAD.MOV.U32 R13, RZ, RZ, R2 ;  /* 0x000000ffff0d7224 */ /* 0x000fe200078e0002 */
[----:B------:R-:W-:Y:S05]  /*0430*/  BRA `(.L_x_1174) ;  /* 0x0000004000007947 */ /* 0x000fea0003800000 */
.L_x_1173:
[----:B01----:R-:W-:Y:S01]  /*0440*/  FMUL.FTZ R13, R14, R15 ;  /* 0x0000000f0e0d7220 */ /* 0x003fe20000410000 */
[----:B------:R-:W-:-:S03]  /*0450*/  FMUL.FTZ R2, R15, 0.5 ;  /* 0x3f0000000f027820 */ /* 0x000fc60000410000 */
[----:B------:R-:W-:-:S04]  /*0460*/  FFMA R0, -R13, R13, R14 ;  /* 0x0000000d0d007223 */ /* 0x000fc8000000010e */
[----:B------:R-:W-:Y:S02]  /*0470*/  FFMA R13, R0, R2, R13 ;  /* 0x00000002000d7223 */ /* 0x000fe4000000000d */
.L_x_1174:
[----:B------:R-:W-:Y:S05]  /*0480*/  BSYNC B0 ;  /* 0x0000000000007941 */ /* 0x000fea0003800000 */
.L_x_1172:
        /* <DEDUP_REMOVED lines=11> */
[----:B------:R-:W-:Y:S02]  /*0540*/  MOV R8, 0x560 ;  /* 0x0000056000087802 */ /* 0x000fe40000000f00 */
[----:B------:R-:W-:Y:S05]  /*0550*/  CALL.REL.NOINC `($__internal_39_$__cuda_sm3x_div_rn_noftz_f32_slowpath) ;  /* 0x000001e000007944 */ /* 0x000fea0003c00000 */
[----:B0-----:R-:W-:Y:S02]  /*0560*/  IMAD.MOV.U32 R0, RZ, RZ, R14 ;  /* 0x000000ffff007224 */ /* 0x001fe400078e000e */
.L_x_1176:
[----:B------:R-:W-:Y:S05]  /*0570*/  BSYNC B0 ;  /* 0x0000000000007941 */ /* 0x000fea0003800000 */
.L_x_1175:
[----:B------:R-:W-:-:S13]  /*0580*/  FSETP.GEU.AND P1, PT, R0, c[0x0][0x180], PT ;  /* 0x0000600000007a0b */ /* 0x000fda0003f2e000 */
[----:B------:R0:W-:Y:S04]  /*0590*/  @!P1 STG.E [R4.64], R3 ;  /* 0x0000000304009986 */ /* 0x0001e8000c10190a */
[----:B------:R0:W-:Y:S04]  /*05a0*/  @!P1 STG.E [R4.64+0x4], R7 ;  /* 0x0000040704009986 */ /* 0x0001e8000c10190a */
[----:B------:R0:W-:Y:S01]  /*05b0*/  @!P1 STG.E [R4.64+0x8], R9 ;  /* 0x0000080904009986 */ /* 0x0001e2000c10190a */
[----:B------:R-:W-:Y:S05]  /*05c0*/  @!P0 BRA `(.L_x_1177) ;  /* 0xfffffb8000008947 */ /* 0x000fea000383ffff */
[----:B------:R-:W-:Y:S05]  /*05d0*/  EXIT ;  /* 0x000000000000794d */ /* 0x000fea0003800000 */
        .weak           $__internal_38_$__cuda_sm20_sqrt_rn_f32_slowpath
        .type           $__internal_38_$__cuda_sm20_sqrt_rn_f32_slowpath,@function
        .size           $__internal_38_$__cuda_sm20_sqrt_rn_f32_slowpath,($__internal_39_$__cuda_sm3x_div_rn_noftz_f32_slowpath - $__internal_38_$__cuda_sm20_sqrt_rn_f32_slowpath)
$__internal_38_$__cuda_sm20_sqrt_rn_f32_slowpath:
[----:B------:R-:W-:-:S13]  /*05e0*/  LOP3.LUT P1, RZ, R14, 0x7fffffff, RZ, 0xc0, !PT ;  /* 0x7fffffff0eff7812 */ /* 0x000fda000782c0ff */
[----:B------:R-:W-:Y:S01]  /*05f0*/  @!P1 MOV R2, R14 ;  /* 0x0000000e00029202 */ /* 0x000fe20000000f00 */
        /* <DEDUP_REMOVED lines=18> */
.L_x_1178:
[----:B------:R-:W-:-:S04]  /*0720*/  IMAD.MOV.U32 R13, RZ, RZ, 0x0 ;  /* 0x00000000ff0d7424 */ /* 0x000fc800078e00ff */
[----:B------:R-:W-:Y:S05]  /*0730*/  RET.REL.NODEC R12 `(sleepParticles_cuda_kernel_forward) ;  /* 0xfffff8c00c007950 */ /* 0x000fea0003c3ffff */
        .weak           $__internal_39_$__cuda_sm3x_div_rn_noftz_f32_slowpath
        .type           $__internal_39_$__cuda_sm3x_div_rn_noftz_f32_slowpath,@function
        .size           $__internal_39_$__cuda_sm3x_div_rn_noftz_f32_slowpath,(.L_x_1240 - $__internal_39_$__cuda_sm3x_div_rn_noftz_f32_slowpath)
$__internal_39_$__cuda_sm3x_div_rn_noftz_f32_slowpath:
[----:B------:R-:W-:Y:S01]  /*0740*/  MOV R2, c[0x0][0x268] ;  /* 0x00009a0000027a02 */ /* 0x000fe20000000f00 */
[----:B------:R-:W-:Y:S01]  /*0750*/  BSSY B1, `(.L_x_1179) ;  /* 0x0000064000017945 */ /* 0x000fe20003800000 */
[----:B------:R-:W-:Y:S01]  /*0760*/  SHF.R.U32.HI R10, RZ, 0x17, R0 ;  /* 0x00000017ff0a7819 */ /* 0x000fe20000011600 */
[----:B------:R-:W-:Y:S01]  /*0770*/  IMAD.MOV.U32 R13, RZ, RZ, c[0x0][0x268] ;  /* 0x00009a00ff0d7624 */ /* 0x000fe200078e00ff */
[----:B------:R-:W-:Y:S02]  /*0780*/  SHF.R.U32.HI R12, RZ, 0x17, R2 ;  /* 0x00000017ff0c7819 */ /* 0x000fe40000011602 */
[----:B------:R-:W-:Y:S02]  /*0790*/  LOP3.LUT R16, R10, 0xff, RZ, 0xc0, !PT ;  /* 0x000000ff0a107812 */ /* 0x000fe400078ec0ff */
[----:B------:R-:W-:Y:S02]  /*07a0*/  LOP3.LUT R12, R12, 0xff, RZ, 0xc0, !PT ;  /* 0x000000ff0c0c7812 */ /* 0x000fe400078ec0ff */
[----:B------:R-:W-:-:S02]  /*07b0*/  IADD3 R15, R16, -0x1, RZ ;  /* 0xffffffff100f7810 */ /* 0x000fc40007ffe0ff */
[----:B------:R-:W-:-:S04]  /*07c0*/  IADD3 R14, R12, -0x1, RZ ;  /* 0xffffffff0c0e7810 */ /* 0x000fc80007ffe0ff */
        /* <DEDUP_REMOVED lines=27> */
.L_x_1180:
[----:B------:R-:W-:Y:S01]  /*0980*/  LEA R2, R12, 0xc0800000, 0x17 ;  /* 0xc08000000c027811 */ /* 0x000fe200078eb8ff */
[----:B------:R-:W-:Y:S03]  /*0990*/  BSSY B2, `(.L_x_1185) ;  /* 0x0000036000027945 */ /* 0x000fe60003800000 */
[----:B------:R-:W-:Y:S02]  /*09a0*/  IADD3 R2, -R2, R13, RZ ;  /* 0x0000000d02027210 */ /* 0x000fe40007ffe1ff */
[----:B------:R-:W-:Y:S02]  /*09b0*/  IADD3 R13, R16, -0x7f, RZ ;  /* 0xffffff81100d7810 */ /* 0x000fe40007ffe0ff */
[----:B------:R-:W0:Y:S01]  /*09c0*/  MUFU.RCP R14, R2 ;  /* 0x00000002000e7308 */ /* 0x000e220000001000 */
[----:B------:R-:W-:Y:S02]  /*09d0*/  FADD.FTZ R15, -R2, -RZ ;  /* 0x800000ff020f7221 */ /* 0x000fe40000010100 */
        /* <DEDUP_REMOVED lines=24> */
[CCC-:B------:R-:W-:Y:S01]  /*0b60*/  FFMA.RM R13, R19.reuse, R15.reuse, R16.reuse ;  /* 0x0000000f130d7223 */ /* 0x1c0fe20000004010 */
[C---:B------:R-:W-:Y:S02]  /*0b70*/  ISETP.NE.AND P3, PT, R10.reuse, RZ, PT ;  /* 0x000000ff0a00720c */ /* 0x040fe40003f65270 */
[----:B------:R-:W-:Y:S02]  /*0b80*/  ISETP.NE.AND P2, PT, R10, RZ, PT ;  /* 0x000000ff0a00720c */ /* 0x000fe40003f45270 */
[----:B------:R-:W-:Y:S01]  /*0b90*/  LOP3.LUT R2, R0, 0x7fffff, RZ, 0xc0, !PT ;  /* 0x007fffff00027812 */ /* 0x000fe200078ec0ff */
[----:B------:R-:W-:Y:S01]  /*0ba0*/  FFMA.RP R0, R19, R15, R16 ;  /* 0x0000000f13007223 */ /* 0x000fe20000008010 */
        /* <DEDUP_REMOVED lines=16> */
.L_x_1187:
[----:B------:R-:W-:-:S04]  /*0cb0*/  LOP3.LUT R14, R14, 0x80000000, RZ, 0xc0, !PT ;  /* 0x800000000e0e7812 */ /* 0x000fc800078ec0ff */
[----:B------:R-:W-:Y:S01]  /*0cc0*/  LOP3.LUT R14, R14, 0x7f800000, RZ, 0xfc, !PT ;  /* 0x7f8000000e0e7812 */ /* 0x000fe200078efcff */
[----:B------:R-:W-:Y:S05]  /*0cd0*/  BRA `(.L_x_1188) ;  /* 0x0000001000007947 */ /* 0x000fea0003800000 */
.L_x_1186:
[----:B------:R-:W-:Y:S02]  /*0ce0*/  LEA R14, R13, R14, 0x17 ;  /* 0x0000000e0d0e7211 */ /* 0x000fe400078eb8ff */
.L_x_1188:
[----:B------:R-:W-:Y:S05]  /*0cf0*/  BSYNC B2 ;  /* 0x0000000000027941 */ /* 0x000fea0003800000 */
.L_x_1185:
[----:B------:R-:W-:Y:S05]  /*0d00*/  BRA `(.L_x_1189) ;  /* 0x0000008000007947 */ /* 0x000fea0003800000 */
.L_x_1184:
[----:B------:R-:W-:-:S04]  /*0d10*/  LOP3.LUT R0, R13, 0x80000000, R0, 0x48, !PT ;  /* 0x800000000d007812 */ /* 0x000fc800078e4800 */
[----:B------:R-:W-:Y:S01]  /*0d20*/  LOP3.LUT R14, R0, 0x7f800000, RZ, 0xfc, !PT ;  /* 0x7f800000000e7812 */ /* 0x000fe200078efcff */
[----:B------:R-:W-:Y:S05]  /*0d30*/  BRA `(.L_x_1189) ;  /* 0x0000005000007947 */ /* 0x000fea0003800000 */
.L_x_1183:
[----:B------:R-:W-:Y:S01]  /*0d40*/  LOP3.LUT R14, R13, 0x80000000, R0, 0x48, !PT ;  /* 0x800000000d0e7812 */ /* 0x000fe200078e4800 */
[----:B------:R-:W-:Y:S05]  /*0d50*/  BRA `(.L_x_1189) ;  /* 0x0000003000007947 */ /* 0x000fea0003800000 */
.L_x_1182:
[----:B------:R-:W0:Y:S01]  /*0d60*/  MUFU.RSQ R14, -QNAN ;  /* 0xffc00000000e7908 */ /* 0x000e220000001400 */
[----:B------:R-:W-:Y:S05]  /*0d70*/  BRA `(.L_x_1189) ;  /* 0x0000001000007947 */ /* 0x000fea0003800000 */
.L_x_1181:
[----:B------:R-:W-:Y:S02]  /*0d80*/  FADD.FTZ R14, R0, c[0x0][0x268] ;  /* 0x00009a00000e7621 */ /* 0x000fe40000010000 */
.L_x_1189:
[----:B------:R-:W-:Y:S05]  /*0d90*/  BSYNC B1 ;  /* 0x0000000000017941 */ /* 0x000fea0003800000 */
.L_x_1179:
[----:B------:R-:W-:Y:S02]  /*0da0*/  IMAD.MOV.U32 R12, RZ, RZ, R8 ;  /* 0x000000ffff0c7224 */ /* 0x000fe400078e0008 */
[----:B------:R-:W-:-:S04]  /*0db0*/  IMAD.MOV.U32 R13, RZ, RZ, 0x0 ;  /* 0x00000000ff0d7424 */ /* 0x000fc800078e00ff */
[----:B------:R-:W-:Y:S05]  /*0dc0*/  RET.REL.NODEC R12 `(sleepParticles_cuda_kernel_forward) ;  /* 0xfffff2300c007950 */ /* 0x000fea0003c3ffff */
.L_x_1190:
        /* <DEDUP_REMOVED lines=11> */
.L_x_1240:


//--------------------- .text.increaseRadius_cuda_kernel_backward --------------------------
	.section	.text.increaseRadius_cuda_kernel_backward,"ax",@progbits
	.sectioninfo	@"SHI_REGISTERS=14"
	.align	128
        .global         increaseRadius_cuda_kernel_backward
        .type           increaseRadius_cuda_kernel_backward,@function
        .size           increaseRadius_cuda_kernel_backward,(.L_x_1259 - increaseRadius_cuda_kernel_backward)
        .other          increaseRadius_cuda_kernel_backward,@"STO_CUDA_ENTRY STV_DEFAULT"
increaseRadius_cuda_kernel_backward:
.text.increaseRadius_cuda_kernel_backward:
        /* <DEDUP_REMOVED lines=9> */
[----:B------:R-:W-:Y:S02]  /*0090*/  ULDC UR6, c[0x0][0x0] ;  /* 0x0000000000067ab9 */ /* 0x000fe40000000800 */
[----:B------:R-:W-:Y:S01]  /*00a0*/  ULDC UR7, c[0x0][0xc] ;  /* 0x0000030000077ab9 */ /* 0x000fe20000000800 */
[----:B------:R-:W-:Y:S01]  /*00b0*/  ISETP.NE.AND.EX P0, PT, RZ, c[0x0][0x1c4], PT, P0 ;  /* 0x00007100ff007a0c */ /* 0x000fe20003f05300 */
[----:B------:R-:W-:Y:S02]  /*00c0*/  UIMAD.WIDE.U32 UR6, UR6, UR7, URZ ;  /* 0x00000007060672a5 */ /* 0x000fe4000f8e003f */
[----:B------:R-:W-:Y:S02]  /*00d0*/  ULDC UR5, c[0x0][0x1a0] ;  /* 0x0000680000057ab9 */ /* 0x000fe40000000800 */
[----:B------:R-:W-:Y:S02]  /*00e0*/  UMOV UR4, URZ ;  /* 0x0000003f00047c82 */ /* 0x000fe40008000000 */
[----:B------:R-:W-:-:S02]  /*00f0*/  USHF.R.S32.HI UR5, URZ, 0x1f, UR5 ;  /* 0x0000001f3f057899 */ /* 0x000fc40008011405 */
[----:B------:R-:W-:Y:S02]  /*0100*/  UIADD3 UR8, UR7, UR4, URZ ;  /* 0x0000000407087290 */ /* 0x000fe4000fffe03f */
[----:B------:R-:W-:Y:S02]  /*0110*/  ULDC.64 UR10, c[0x0][0x118] ;  /* 0x00004600000a7ab9 */ /* 0x000fe40000000a00 */
[----:B------:R-:W-:Y:S05]  /*0120*/  @!P0 BRA `(.L_x_1191) ;  /* 0x0000026000008947 */ /* 0x000fea0003800000 */
[----:B------:R-:W-:Y:S02]  /*0130*/  ULDC UR4, c[0x0][0x1e0] ;  /* 0x0000780000047ab9 */ /* 0x000fe40000000800 */
[----:B------:R-:W-:Y:S02]  /*0140*/  USHF.R.S32.HI UR4, URZ, 0x1f, UR4 ;  /* 0x0000001f3f047899 */ /* 0x000fe40008011404 */
.L_x_1194:
[----:B------:R-:W-:Y:S02]  /*0150*/  SHF.R.S32.HI R0, RZ, 0x1f, R2 ;  /* 0x0000001fff007819 */ /* 0x000fe40000011402 */
[----:B------:R-:W-:-:S03]  /*0160*/  MOV R5, c[0x0][0x1a0] ;  /* 0x0000680000057a02 */ /* 0x000fc60000000f00 */
[----:B------:R-:W-:Y:S02]  /*0170*/  IMAD R7, R0, c[0x0][0x1a0], RZ ;  /* 0x0000680000077a24 */ /* 0x000fe400078e02ff */
[----:B------:R-:W-:-:S04]  /*0180*/  IMAD.WIDE.U32 R4, R2, R5, c[0x0][0x180] ;  /* 0x0000600002047625 */ /* 0x000fc800078e0005 */
[----:B------:R-:W-:-:S04]  /*0190*/  IMAD R7, R2, UR5, R7 ;  /* 0x0000000502077c24 */ /* 0x000fc8000f8e0207 */
[----:B------:R-:W-:-:S05]  /*01a0*/  IMAD.IADD R5, R5, 0x1, R7 ;  /* 0x0000000105057824 */ /* 0x000fca00078e0207 */
[----:B------:R-:W2:Y:S01]  /*01b0*/  LDG.E R4, [R4.64] ;  /* 0x0000000a04047981 */ /* 0x000ea2000c1e1900 */
[----:B------:R-:W-:Y:S01]  /*01c0*/  IMAD.MOV.U32 R7, RZ, RZ, c[0x0][0x1e0] ;  /* 0x00007800ff077624 */ /* 0x000fe200078e00ff */
[----:B------:R-:W-:Y:S01]  /*01d0*/  YIELD ;  /* 0x0000000000007946 */ /* 0x000fe20003800000 */
[----:B------:R-:W-:Y:S01]  /*01e0*/  IMAD R9, R0, c[0x0][0x1e0], RZ ;  /* 0x0000780000097a24 */ /* 0x000fe200078e02ff */
[----:B------:R-:W-:Y:S01]  /*01f0*/  BSSY B0, `(.L_x_1192) ;  /* 0x0000010000007945 */ /* 0x000fe20003800000 */
[----:B------:R-:W-:-:S04]  /*0200*/  IMAD.WIDE.U32 R6, R2, R7, c[0x0][0x1c0] ;  /* 0x0000700002067625 */ /* 0x000fc800078e0007 */
[----:B------:R-:W-:-:S05]  /*0210*/  IMAD R9, R2, UR4, R9 ;  /* 0x0000000402097c24 */ /* 0x000fca000f8e0209 */
[----:B------:R-:W-:Y:S02]  /*0220*/  IADD3 R11, R7, R9, RZ ;  /* 0x00000009070b7210 */ /* 0x000fe40007ffe0ff */
[----:B--2---:R-:W-:-:S13]  /*0230*/  FSETP.GEU.AND P0, PT, R4, c[0x0][0x1bc], PT ;  /* 0x00006f0004007a0b */ /* 0x004fda0003f0e000 */
[----:B------:R-:W-:Y:S01]  /*0240*/  @P0 IMAD.MOV.U32 R8, RZ, RZ, RZ ;  /* 0x000000ffff080224 */ /* 0x000fe200078e00ff */
[----:B------:R-:W-:Y:S05]  /*0250*/  @P0 BRA `(.L_x_1193) ;  /* 0x0000009000000947 */ /* 0x000fea0003800000 */
[----:B------:R-:W-:Y:S01]  /*0260*/  MOV R5, c[0x0][0x1e0] ;  /* 0x0000780000057a02 */ /* 0x000fe20000000f00 */
[----:B------:R-:W-:-:S04]  /*0270*/  IMAD R0, R0, c[0x0][0x1e0], RZ ;  /* 0x0000780000007a24 */ /* 0x000fc800078e02ff */
[C---:B------:R-:W-:Y:S02]  /*0280*/  IMAD R9, R2.reuse, UR4, R0 ;  /* 0x0000000402097c24 */ /* 0x040fe4000f8e0200 */
[----:B------:R-:W-:-:S04]  /*0290*/  IMAD.WIDE.U32 R4, R2, R5, c[0x0][0x1c0] ;  /* 0x0000700002047625 */ /* 0x000fc800078e0005 */
[----:B------:R-:W-:-:S05]  /*02a0*/  IMAD.IADD R5, R5, 0x1, R9 ;  /* 0x0000000105057824 */ /* 0x000fca00078e0209 */
[----:B------:R-:W2:Y:S02]  /*02b0*/  LDG.E R0, [R4.64] ;  /* 0x0000000a04007981 */ /* 0x000ea4000c1e1900 */
[----:B--2---:R-:W-:-:S05]  /*02c0*/  FADD R0, RZ, R0 ;  /* 0x00000000ff007221 */ /* 0x004fca0000000000 */
[----:B------:R0:W-:Y:S01]  /*02d0*/  RED.E.ADD.F32.FTZ.RN.STRONG.GPU [R4.64], R0 ;  /* 0x000000000400798e */ /* 0x0001e2000c10e78a */
[----:B------:R-:W-:-:S03]  /*02e0*/  FFMA R8, R0, c[0x0][0x1b8], RZ ;  /* 0x00006e0000087a23 */ /* 0x000fc600000000ff */
.L_x_1193:
[----:B------:R-:W-:Y:S05]  /*02f0*/  BSYNC B0 ;  /* 0x0000000000007941 */ /* 0x000fea0003800000 */
.L_x_1192:
[----:B------:R-:W-:Y:S01]  /*0300*/  IADD3 R2, P0, R2, UR6, RZ ;  /* 0x0000000602027c10 */ /* 0x000fe2000ff1e0ff */
[----:B0-----:R-:W-:Y:S01]  /*0310*/  FADD R5, RZ, R8 ;  /* 0x00000008ff057221 */ /* 0x001fe20000000000 */
[----:B------:R-:W-:Y:S02]  /*0320*/  MOV R7, R11 ;  /* 0x0000000b00077202 */ /* 0x000fe40000000f00 */
[----:B------:R-:W-:Y:S02]  /*0330*/  IADD3.X R3, R3, UR8, RZ, P0, !PT ;  /* 0x0000000803037c10 */ /* 0x000fe400087fe4ff */
[----:B------:R-:W-:Y:S01]  /*0340*/  ISETP.GE.U32.AND P0, PT, R2, c[0x0][0x178], PT ;  /* 0x00005e0002007a0c */ /* 0x000fe20003f06070 */
[----:B------:R0:W-:Y:S03]  /*0350*/  RED.E.ADD.F32.FTZ.RN.STRONG.GPU [R6.64], R5 ;  /* 0x000000050600798e */ /* 0x0001e6000c10e78a */
[----:B------:R-:W-:-:S13]  /*0360*/  ISETP.GE.U32.AND.EX P0, PT, R3, c[0x0][0x17c], PT, P0 ;  /* 0x00005f0003007a0c */ /* 0x000fda0003f06100 */
[----:B0-----:R-:W-:Y:S05]  /*0370*/  @!P0 BRA `(.L_x_1194) ;  /* 0xfffffdd000008947 */ /* 0x001fea000383ffff */
[----:B------:R-:W-:Y:S05]  /*0380*/  EXIT ;  /* 0x000000000000794d */ /* 0x000fea0003800000 */
.L_x_1191:
[----:B------:R-:W-:-:S04]  /*0390*/  ISETP.NE.U32.AND P0, PT, RZ, c[0x0][0x188], PT ;  /* 0x00006200ff007a0c */ /* 0x000fc80003f05070 */
[----:B------:R-:W-:-:S13]  /*03a0*/  ISETP.NE.AND.EX P0, PT, RZ, c[0x0][0x18c], PT, P0 ;  /* 0x00006300ff007a0c */ /* 0x000fda0003f05300 */
[----:B------:R-:W-:Y:S05]  /*03b0*/  @!P0 EXIT ;  /* 0x000000000000894d */ /* 0x000fea0003800000 */
.L_x_1197:
[----:B------:R-:W-:Y:S01]  /*03c0*/  SHF.R.S32.HI R0, RZ, 0x1f, R2 ;  /* 0x0000001fff007819 */ /* 0x000fe20000011402 */
[----:B------:R-:W-:-:S04]  /*03d0*/  IMAD.WIDE.U32 R6, R2, c[0x0][0x1a0], RZ ;  /* 0x0000680002067a25 */ /* 0x000fc800078e00ff */
[----:B------:R-:W-:Y:S01]  /*03e0*/  IMAD R5, R0, c[0x0][0x1a0], RZ ;  /* 0x0000680000057a24 */ /* 0x000fe200078e02ff */
[----:B------:R-:W-:-:S03]  /*03f0*/  IADD3 R4, P0, R6, c[0x0][0x180], RZ ;  /* 0x0000600006047a10 */ /* 0x000fc60007f1e0ff */
[----:B------:R-:W-:-:S04]  /*0400*/  IMAD R5, R2, UR5, R5 ;  /* 0x0000000502057c24 */ /* 0x000fc8000f8e0205 */
[----:B------:R-:W-:-:S05]  /*0410*/  IMAD.IADD R0, R7, 0x1, R5 ;  /* 0x0000000107007824 */ /* 0x000fca00078e0205 */
[----:B------:R-:W-:-:S05]  /*0420*/  IADD3.X R5, R0, c[0x0][0x184], RZ, P0, !PT ;  /* 0x0000610000057a10 */ /* 0x000fca00007fe4ff */
[----:B------:R-:W2:Y:S01]  /*0430*/  LDG.E R4, [R4.64] ;  /* 0x0000000a04047981 */ /* 0x000ea2000c1e1900 */
[----:B------:R-:W-:Y:S01]  /*0440*/  IADD3 R8, P1, R6, c[0x0][0x188], RZ ;  /* 0x0000620006087a10 */ /* 0x000fe20007f3e0ff */
[----:B------:R-:W-:Y:S01]  /*0450*/  YIELD ;  /* 0x0000000000007946 */ /* 0x000fe20003800000 */
[----:B------:R-:W-:Y:S02]  /*0460*/  BSSY B0, `(.L_x_1195) ;  /* 0x000000b000007945 */ /* 0x000fe40003800000 */
[----:B------:R-:W-:Y:S02]  /*0470*/  IADD3.X R9, R0, c[0x0][0x18c], RZ, P1, !PT ;  /* 0x0000630000097a10 */ /* 0x000fe40000ffe4ff */
[----:B--2---:R-:W-:-:S13]  /*0480*/  FSETP.GEU.AND P0, PT, R4, c[0x0][0x1bc], PT ;  /* 0x00006f0004007a0b */ /* 0x004fda0003f0e000 */
[----:B------:R-:W-:Y:S01]  /*0490*/  @P0 MOV R10, RZ ;  /* 0x000000ff000a0202 */ /* 0x000fe20000000f00 */
[----:B------:R-:W-:Y:S05]  /*04a0*/  @P0 BRA `(.L_x_1196) ;  /* 0x0000006000000947 */ /* 0x000fea0003800000 */
[----:B------:R-:W-:-:S04]  /*04b0*/  IADD3 R4, P0, R6, c[0x0][0x188], RZ ;  /* 0x0000620006047a10 */ /* 0x000fc80007f1e0ff */
[----:B------:R-:W-:-:S05]  /*04c0*/  IADD3.X R5, R0, c[0x0][0x18c], RZ, P0, !PT ;  /* 0x0000630000057a10 */ /* 0x000fca00007fe4ff */
[----:B------:R-:W2:Y:S02]  /*04d0*/  LDG.E R0, [R4.64] ;  /* 0x0000000a04007981 */ /* 0x000ea4000c1e1900 */
[----:B--2---:R-:W-:-:S05]  /*04e0*/  FADD R0, RZ, R0 ;  /* 0x00000000ff007221 */ /* 0x004fca0000000000 */
[----:B------:R0:W-:Y:S01]  /*04f0*/  RED.E.ADD.F32.FTZ.RN.STRONG.GPU [R4.64], R0 ;  /* 0x000000000400798e */ /* 0x0001e2000c10e78a */
[----:B------:R-:W-:-:S03]  /*0500*/  FFMA R10, R0, c[0x0][0x1b8], RZ ;  /* 0x00006e00000a7a23 */ /* 0x000fc600000000ff */
.L_x_1196:
[----:B------:R-:W-:Y:S05]  /*0510*/  BSYNC B0 ;  /* 0x0000000000007941 */ /* 0x000fea0003800000 */
.L_x_1195:
[----:B------:R-:W-:Y:S01]  /*0520*/  IADD3 R2, P0, R2, UR6, RZ ;  /* 0x0000000602027c10 */ /* 0x000fe2000ff1e0ff */
[----:B0-----:R-:W-:-:S03]  /*0530*/  FADD R5, RZ, R10 ;  /* 0x0000000aff057221 */ /* 0x001fc60000000000 */
[----:B------:R-:W-:Y:S02]  /*0540*/  IADD3.X R3, R3, UR8, RZ, P0, !PT ;  /* 0x0000000803037c10 */ /* 0x000fe400087fe4ff */
[----:B------:R-:W-:Y:S01]  /*0550*/  ISETP.GE.U32.AND P0, PT, R2, c[0x0][0x178], PT ;  /* 0x00005e0002007a0c */ /* 0x000fe20003f06070 */
[----:B------:R0:W-:Y:S03]  /*0560*/  RED.E.ADD.F32.FTZ.RN.STRONG.GPU [R8.64], R5 ;  /* 0x000000050800798e */ /* 0x0001e6000c10e78a */
[----:B------:R-:W-:-:S13]  /*0570*/  ISETP.GE.U32.AND.EX P0, PT, R3, c[0x0][0x17c], PT, P0 ;  /* 0x00005f0003007a0c */ /* 0x000fda0003f06100 */
[----:B0-----:R-:W-:Y:S05]  /*0580*/  @!P0 BRA `(.L_x_1197) ;  /* 0xfffffe3000008947 */ /* 0x001fea000383ffff */
[----:B------:R-:W-:Y:S05]  /*0590*/  EXIT ;  /* 0x000000000000794d */ /* 0x000fea0003800000 */
.L_x_1198:
        /* <DEDUP_REMOVED lines=14> */
.L_x_1259:


//--------------------- .text.increaseRadius_cuda_kernel_forward --------------------------
	.section	.text.increaseRadius_cuda_kernel_forward,"ax",@progbits
	.sectioninfo	@"SHI_REGISTERS=9"
	.align	128
        .global         increaseRadius_cuda_kernel_forward
        .type           increaseRadius_cuda_kernel_forward,@function
        .size           increaseRadius_cuda_kernel_forward,(.L_x_1260 - increaseRadius_cuda_kernel_forward)
        .other          increaseRadius_cuda_kernel_forward,@"STO_CUDA_ENTRY STV_DEFAULT"
increaseRadius_cuda_kernel_forward:
.text.increaseRadius_cuda_kernel_forward:
        /* <DEDUP_REMOVED lines=10> */
[----:B------:R-:W-:Y:S01]  /*00a0*/  ULDC UR7, c[0x0][0xc] ;  /* 0x0000030000077ab9 */ /* 0x000fe20000000800 */
[----:B------:R-:W-:Y:S01]  /*00b0*/  IMAD.MOV.U32 R6, RZ, RZ, R3 ;  /* 0x000000ffff067224 */ /* 0x000fe200078e0003 */
[----:B------:R-:W-:Y:S02]  /*00c0*/  UIMAD.WIDE.U32 UR6, UR6, UR7, URZ ;  /* 0x00000007060672a5 */ /* 0x000fe4000f8e003f */
[----:B------:R-:W-:Y:S02]  /*00d0*/  ULDC UR5, c[0x0][0x1a0] ;  /* 0x0000680000057ab9 */ /* 0x000fe40000000800 */
[----:B------:R-:W-:Y:S02]  /*00e0*/  UMOV UR4, URZ ;  /* 0x0000003f00047c82 */ /* 0x000fe40008000000 */
[----:B------:R-:W-:-:S02]  /*00f0*/  USHF.R.S32.HI UR5, URZ, 0x1f, UR5 ;  /* 0x0000001f3f057899 */ /* 0x000fc40008011405 */
[----:B------:R-:W-:Y:S02]  /*0100*/  UIADD3 UR4, UR7, UR4, URZ ;  /* 0x0000000407047290 */ /* 0x000fe4000fffe03f */
[----:B------:R-:W-:Y:S02]  /*0110*/  ULDC.64 UR8, c[0x0][0x118] ;  /* 0x0000460000087ab9 */ /* 0x000fe40000000a00 */
.L_x_1199:
[----:B------:R-:W-:Y:S02]  /*0120*/  SHF.R.S32.HI R0, RZ, 0x1f, R4 ;  /* 0x0000001fff007819 */ /* 0x000fe40000011404 */
[----:B------:R-:W-:-:S03]  /*0130*/  MOV R3, c[0x0][0x1a0] ;  /* 0x0000680000037a02 */ /* 0x000fc60000000f00 */
[----:B------:R-:W-:Y:S02]  /*0140*/  IMAD R5, R0, c[0x0][0x1a0], RZ ;  /* 0x0000680000057a24 */ /* 0x000fe400078e02ff */
[----:B------:R-:W-:-:S04]  /*0150*/  IMAD.WIDE.U32 R2, R4, R3, c[0x0][0x180] ;  /* 0x0000600004027625 */ /* 0x000fc800078e0003 */
[----:B------:R-:W-:-:S04]  /*0160*/  IMAD R5, R4, UR5, R5 ;  /* 0x0000000504057c24 */ /* 0x000fc8000f8e0205 */
[----:B------:R-:W-:-:S05]  /*0170*/  IMAD.IADD R3, R3, 0x1, R5 ;  /* 0x0000000103037824 */ /* 0x000fca00078e0205 */
[----:B------:R-:W2:Y:S02]  /*0180*/  LDG.E R5, [R2.64] ;  /* 0x0000000802057981 */ /* 0x000ea4000c1e1900 */
[----:B--2---:R-:W-:-:S13]  /*0190*/  FSETP.GEU.AND P0, PT, R5, c[0x0][0x1bc], PT ;  /* 0x00006f0005007a0b */ /* 0x004fda0003f0e000 */
[----:B------:R-:W-:-:S05]  /*01a0*/  @!P0 FFMA R5, R5, c[0x0][0x1b8], R5 ;  /* 0x00006e0005058a23 */ /* 0x000fca0000000005 */
[----:B------:R0:W-:Y:S01]  /*01b0*/  @!P0 STG.E [R2.64], R5 ;  /* 0x0000000502008986 */ /* 0x0001e2000c101908 */
[----:B------:R-:W-:-:S04]  /*01c0*/  IADD3 R4, P0, R4, UR6, RZ ;  /* 0x0000000604047c10 */ /* 0x000fc8000ff1e0ff */
[----:B------:R-:W-:Y:S02]  /*01d0*/  IADD3.X R6, R6, UR4, RZ, P0, !PT ;  /* 0x0000000406067c10 */ /* 0x000fe400087fe4ff */
[----:B------:R-:W-:-:S04]  /*01e0*/  ISETP.GE.U32.AND P0, PT, R4, c[0x0][0x178], PT ;  /* 0x00005e0004007a0c */ /* 0x000fc80003f06070 */
[----:B------:R-:W-:-:S13]  /*01f0*/  ISETP.GE.U32.AND.EX P0, PT, R6, c[0x0][0x17c], PT, P0 ;  /* 0x00005f0006007a0c */ /* 0x000fda0003f06100 */
[----:B0-----:R-:W-:Y:S05]  /*0200*/  @!P0 BRA `(.L_x_1199) ;  /* 0xffffff1000008947 */ /* 0x001fea000383ffff */
[----:B------:R-:W-:Y:S05]  /*0210*/  EXIT ;  /* 0x000000000000794d */ /* 0x000fea0003800000 */
.L_x_1200:
        /* <DEDUP_REMOVED lines=14> */
.L_x_1260:


//--------------------- .nv.global.init           --------------------------
	.section	.nv.global.init,"aw",@progbits
	.align	4
.nv.global.init:
	.type		_ZN46_INTERNAL_00000000_15_default_program_953a223e2wp15LAUNCH_MAX_DIMSE,@object
	.size		_ZN46_INTERNAL_00000000_15_default_program_953a223e2wp15LAUNCH_MAX_DIMSE,(_ZN2wp6volume12pnano_traitsIjE9GRID_TYPEE - _ZN46_INTERNAL_00000000_15_default_program_953a223e2wp15LAUNCH_MAX_DIMSE)
_ZN46_INTERNAL_00000000_15_default_program_953a223e2wp15LAUNCH_MAX_DIMSE:
        /*0000*/ 	.byte	0x04, 0x00, 0x00, 0x00
	.type		_ZN2wp6volume12pnano_traitsIjE9GRID_TYPEE,@object
	.size		_ZN2wp6volume12pnano_traitsIjE9GRID_TYPEE,(_ZN46_INTERNAL_00000000_15_default_program_953a223e2wp25ARRAY_TYPE_FABRIC_INDEXEDE - _ZN2wp6volume12pnano_traitsIjE9GRID_TYPEE)
_ZN2wp6volume12pnano_traitsIjE9GRID_TYPEE:
        /*0004*/ 	.byte	0x0a, 0x00, 0x00, 0x00
	.type		_ZN46_INTERNAL_00000000_15_default_program_953a223e2wp25ARRAY_TYPE_FABRIC_INDEXEDE,@object
	.size		_ZN46_INTERNAL_00000000_15_default_program_953a223e2wp25ARRAY_TYPE_FABRIC_INDEXEDE,(_ZN2wp6volume12pnano_traitsINS_5vec_tILj3EdEEE9GRID_TYPEE - _ZN46_INTERNAL_00000000_15_default_program_953a223e2wp25ARRAY_TYPE_FABRIC_INDEXEDE)
_ZN46_INTERNAL_00000000_15_default_program_953a223e2wp25ARRAY_TYPE_FABRIC_INDEXEDE:
        /*0008*/ 	.byte	0x03, 0x00, 0x00, 0x00
	.type		_ZN2wp6volume12pnano_traitsINS_5vec_tILj3EdEEE9GRID_TYPEE,@object
	.size		_ZN2wp6volume12pnano_traitsINS_5vec_tILj3EdEEE9GRID_TYPEE,(_ZN2wp6volume12pnano_traitsINS_5vec_tILj4EdEEE9GRID_TYPEE - _ZN2wp6volume12pnano_traitsINS_5vec_tILj3EdEEE9GRID_TYPEE)
_ZN2wp6volume12pnano_traitsINS_5vec_tILj3EdEEE9GRID_TYPEE:
        /*000c*/ 	.byte	0x07, 0x00, 0x00, 0x00
	.type		_ZN2wp6volume12pnano_traitsINS_5vec_tILj4EdEEE9GRID_TYPEE,@object
	.size		_ZN2wp6volume12pnano_traitsINS_5vec_tILj4EdEEE9GRID_TYPEE,(_ZN2wp6volume12pnano_traitsIiE9GRID_TYPEE - _ZN2wp6volume12pnano_traitsINS_5vec_tILj4EdEEE9GRID_TYPEE)
_ZN2wp6volume12pnano_traitsINS_5vec_tILj4EdEEE9GRID_TYPEE:
        /*0010*/ 	.byte	0x12, 0x00, 0x00, 0x00
	.type		_ZN2wp6volume12pnano_traitsIiE9GRID_TYPEE,@object
	.size		_ZN2wp6volume12pnano_traitsIiE9GRID_TYPEE,(_ZN46_INTERNAL_00000000_15_default_program_953a223e2wp18ARRAY_TYPE_INDEXEDE - _ZN2wp6volume12pnano_traitsIiE9GRID_TYPEE)
_ZN2wp6volume12pnano_traitsIiE9GRID_TYPEE:
        /*0014*/ 	.byte	0x04, 0x00, 0x00, 0x00
	.type		_ZN46_INTERNAL_00000000_15_default_program_953a223e2wp18ARRAY_TYPE_INDEXEDE,@object
	.size		_ZN46_INTERNAL_00000000_15_default_program_953a223e2wp18ARRAY_TYPE_INDEXEDE,(_ZN2wp6volume12pnano_traitsIdE9GRID_TYPEE - _ZN46_INTERNAL_00000000_15_default_program_953a223e2wp18ARRAY_TYPE_INDEXEDE)
_ZN46_INTERNAL_00000000_15_default_program_953a223e2wp18ARRAY_TYPE_INDEXEDE:
        /*0018*/ 	.byte	0x01, 0x00, 0x00, 0x00
	.type		_ZN2wp6volume12pnano_traitsIdE9GRID_TYPEE,@object
	.size		_ZN2wp6volume12pnano_traitsIdE9GRID_TYPEE,(_ZN46_INTERNAL_00000000_15_default_program_953a223e2wp14ARRAY_MAX_DIMSE - _ZN2wp6volume12pnano_traitsIdE9GRID_TYPEE)
_ZN2wp6volume12pnano_traitsIdE9GRID_TYPEE:
        /*001c*/ 	.byte	0x02, 0x00, 0x00, 0x00
	.type		_ZN46_INTERNAL_00000000_15_default_program_953a223e2wp14ARRAY_MAX_DIMSE,@object
	.size		_ZN46_INTERNAL_00000000_15_default_program_953a223e2wp14ARRAY_MAX_DIMSE,(_ZN2wp6volume12pnano_traitsIfE9GRID_TYPEE - _ZN46_INTERNAL_00000000_15_default_program_953a223e2wp14ARRAY_MAX_DIMSE)
_ZN46_INTERNAL_00000000_15_default_program_953a223e2wp14ARRAY_MAX_DIMSE:
        /*0020*/ 	.byte	0x04, 0x00, 0x00, 0x00
	.type		_ZN2wp6volume12pnano_traitsIfE9GRID_TYPEE,@object
	.size		_ZN2wp6volume12pnano_traitsIfE9GRID_TYPEE,(_ZN2wp6volume12pnano_traitsINS_5vec_tILj4EfEEE9GRID_TYPEE - _ZN2wp6volume12pnano_traitsIfE9GRID_TYPEE)
_ZN2wp6volume12pnano_traitsIfE9GRID_TYPEE:
        /*0024*/ 	.byte	0x01, 0x00, 0x00, 0x00
	.type		_ZN2wp6volume12pnano_traitsINS_5vec_tILj4EfEEE9GRID_TYPEE,@object
	.size		_ZN2wp6volume12pnano_traitsINS_5vec_tILj4EfEEE9GRID_TYPEE,(_ZN46_INTERNAL_00000000_15_default_program_953a223e2wp6volume6LINEARE - _ZN2wp6volume12pnano_traitsINS_5vec_tILj4EfEEE9GRID_TYPEE)
_ZN2wp6volume12pnano_traitsINS_5vec_tILj4EfEEE9GRID_TYPEE:
        /*0028*/ 	.byte	0x11, 0x00, 0x00, 0x00
	.type		_ZN46_INTERNAL_00000000_15_default_program_953a223e2wp6volume6LINEARE,@object
	.size		_ZN46_INTERNAL_00000000_15_default_program_953a223e2wp6volume6LINEARE,(_ZN2wp6volume12pnano_traitsIxE9GRID_TYPEE - _ZN46_INTERNAL_00000000_15_default_program_953a223e2wp6volume6LINEARE)
_ZN46_INTERNAL_00000000_15_default_program_953a223e2wp6volume6LINEARE:
        /*002c*/ 	.byte	0x01, 0x00, 0x00, 0x00
	.type		_ZN2wp6volume12pnano_traitsIxE9GRID_TYPEE,@object
	.size		_ZN2wp6volume12pnano_traitsIxE9GRID_TYPEE,(_ZN46_INTERNAL_00000000_15_default_program_953a223e2wp17ARRAY_TYPE_FABRICE - _ZN2wp6volume12pnano_traitsIxE9GRID_TYPEE)
_ZN2wp6volume12pnano_traitsIxE9GRID_TYPEE:
        /*0030*/ 	.byte	0x05, 0x00, 0x00, 0x00
	.type		_ZN46_INTERNAL_00000000_15_default_program_953a223e2wp17ARRAY_TYPE_FABRICE,@object
	.size		_ZN46_INTERNAL_00000000_15_default_program_953a223e2wp17ARRAY_TYPE_FABRICE,(_ZN2wp6volume12pnano_traitsINS_5vec_tILj3EfEEE9GRID_TYPEE - _ZN46_INTERNAL_00000000_15_default_program_953a223e2wp17ARRAY_TYPE_FABRICE)
_ZN46_INTERNAL_00000000_15_default_program_953a223e2wp17ARRAY_TYPE_FABRICE:
        /*0034*/ 	.byte	0x02, 0x00, 0x00, 0x00
	.type		_ZN2wp6volume12pnano_traitsINS_5vec_tILj3EfEEE9GRID_TYPEE,@object
	.size		_ZN2wp6volume12pnano_traitsINS_5vec_tILj3EfEEE9GRID_TYPEE,(__cudart_i2opi_f - _ZN2wp6volume12pnano_traitsINS_5vec_tILj3EfEEE9GRID_TYPEE)
_ZN2wp6volume12pnano_traitsINS_5vec_tILj3EfEEE9GRID_TYPEE:
        /*0038*/ 	.byte	0x06, 0x00, 0x00, 0x00
	.type		__cudart_i2opi_f,@object
	.size		__cudart_i2opi_f,(.L_25 - __cudart_i2opi_f)
__cudart_i2opi_f:
        /*003c*/ 	.byte	0x41, 0x90, 0x43, 0x3c, 0x99, 0x95, 0x62, 0xdb, 0xc0, 0xdd, 0x34, 0xf5, 0xd1, 0x57, 0x27, 0xfc
        /*004c*/ 	.byte	0x29, 0x15, 0x44, 0x4e, 0x6e, 0x83, 0xf9, 0xa2
.L_25:


//--------------------- .nv.global                --------------------------
	.section	.nv.global,"aw",@nobits
	.align	4
.nv.global:
	.type		_ZN46_INTERNAL_00000000_15_default_program_953a223e2wp6volume7CLOSESTE,@object
	.size		_ZN46_INTERNAL_00000000_15_default_program_953a223e2wp6volume7CLOSESTE,(_ZN46_INTERNAL_00000000_15_default_program_953a223e2wp18ARRAY_TYPE_REGULARE - _ZN46_INTERNAL_00000000_15_default_program_953a223e2wp6volume7CLOSESTE)
_ZN46_INTERNAL_00000000_15_default_program_953a223e2wp6volume7CLOSESTE:
	.zero		4
	.type		_ZN46_INTERNAL_00000000_15_default_program_953a223e2wp18ARRAY_TYPE_REGULARE,@object
	.size		_ZN46_INTERNAL_00000000_15_default_program_953a223e2wp18ARRAY_TYPE_REGULARE,(.L_21 - _ZN46_INTERNAL_00000000_15_default_program_953a223e2wp18ARRAY_TYPE_REGULARE)
_ZN46_INTERNAL_00000000_15_default_program_953a223e2wp18ARRAY_TYPE_REGULARE:
	.zero		4
.L_21:
